def attn_fwd(
    Q,
    K,
    V,
    Out,
    Lse,
    sm_scale,
    stride_qz,
    stride_qh,
    stride_qm,
    stride_qk,
    stride_kz,
    stride_kh,
    stride_kn,
    stride_kk,
    stride_vz,
    stride_vh,
    stride_vn,
    stride_vk,
    stride_oz,
    stride_oh,
    stride_om,
    stride_ok,
    seqlen_q,
    seqlen_k,
    BLOCK_M: tl.constexpr,
    BLOCK_N: tl.constexpr,
    HEAD_DIM: tl.constexpr,
    CAUSAL: tl.constexpr,
):
    start_m = tl.program_id(0)
    off_hz = tl.program_id(1)
    q_off = off_hz * stride_qh
    k_off = off_hz * stride_kh
    v_off = off_hz * stride_vh
    offs_m = start_m * BLOCK_M + tl.arange(0, BLOCK_M)
    offs_d = tl.arange(0, HEAD_DIM)
    offs_n = tl.arange(0, BLOCK_N)
    q_ptrs = Q + q_off + offs_m[:, None] * stride_qm + offs_d[None, :] * stride_qk
    k_ptrs = K + k_off + offs_d[:, None] * stride_kk + offs_n[None, :] * stride_kn
    v_ptrs = V + v_off + offs_n[:, None] * stride_vn + offs_d[None, :] * stride_vk
    m_i = tl.full([BLOCK_M], float("-inf"), dtype=tl.float32)
    l_i = tl.zeros([BLOCK_M], dtype=tl.float32) + 1.0
    acc = tl.zeros([BLOCK_M, HEAD_DIM], dtype=tl.float32)
    q = tl.load(q_ptrs)
    acc, l_i, m_i = _attn_fwd_inner(
        acc,
        l_i,
        m_i,
        q,
        k_ptrs,
        v_ptrs,
        sm_scale,
        stride_kn,
        stride_vn,
        start_m,
        seqlen_k,
        BLOCK_M,
        BLOCK_N,
        HEAD_DIM,
        CAUSAL,
    )
    acc = acc / l_i[:, None]
    lse = m_i + tl.math.log2(l_i) / 1.4426950408889634
    o_ptrs = (
        Out
        + off_hz * stride_oh
        + offs_m[:, None] * stride_om
        + offs_d[None, :] * stride_ok
    )
    tl.store(o_ptrs, acc.to(Out.dtype.element_ty))
    tl.store(Lse + off_hz * seqlen_q + offs_m, lse)

# config = {"BLOCK_M": 64, "BLOCK_N": 64, "HEAD_DIM": 128, "arch": "sm_100", "causal": true, "dtype": "fp16", "num_stages": 3, "num_warps": 4}
# arch = sm_100


// ===== COMPILED SASS (sm_100a) =====

	.target	sm_100a

	.elftype	@"ET_EXEC"


//--------------------- .note.nv.tkinfo           --------------------------
	.section	.note.nv.tkinfo,"",@"SHT_NOTE"
	.sectionflags	@"SHF_NOTE_NV_TKINFO"
	.tkinfo
        /*0018*/ 	.word	0x00000081
        /*0030*/ 	.string	""
        /*0030*/ 	.string	"ptxas-blackwell"
        /*0030*/ 	.string	"Cuda compilation tools, release 12.9, V12.9.86"
        /*0030*/ 	.string	"Build cuda_12.9.r12.9/compiler.36037853_0"
        /*0030*/ 	.string	"-v  -suppress-debug-info  -lineinfo  -arch sm_100a "



//--------------------- .note.nv.cuver            --------------------------
	.section	.note.nv.cuver,"",@"SHT_NOTE"
	.sectionflags	@"SHF_NOTE_NV_CUVER"
        /*0018*/ 	.short	0x0001
        /*001a*/ 	.short	0x0064
        /*001c*/ 	.short	0x0001
        /*001e*/ 	.short	0x0000
        /*0020*/ 	.short	0x0001
        /*0022*/ 	.short	0x0000


//--------------------- .nv.info                  --------------------------
	.section	.nv.info,"",@"SHT_CUDA_INFO"
	.align	4


	//----- nvinfo : EIATTR_REGCOUNT
	.align		4
        /*0000*/ 	.byte	0x04, 0x2f
        /*0002*/ 	.short	(.L_5 - .L_4)
	.align		4
.L_4:
        /*0004*/ 	.word	index@(attn_fwd)
        /*0008*/ 	.word	0x000000ff


	//----- nvinfo : EIATTR_FRAME_SIZE
	.align		4
.L_5:
        /*000c*/ 	.byte	0x04, 0x11
        /*000e*/ 	.short	(.L_7 - .L_6)
	.align		4
.L_6:
        /*0010*/ 	.word	index@($__internal_2_$__cuda_sm10x_tcgen05_guardrail_trap_unallocated_columns_being_dealloced)
        /*0014*/ 	.word	0x00000148


	//----- nvinfo : EIATTR_FRAME_SIZE
	.align		4
.L_7:
        /*0018*/ 	.byte	0x04, 0x11
        /*001a*/ 	.short	(.L_9 - .L_8)
	.align		4
.L_8:
        /*001c*/ 	.word	index@($__internal_1_$__cuda_sm10x_tcgen05_guardrail_trap_phase_invalid_during_alloc)
        /*0020*/ 	.word	0x00000148


	//----- nvinfo : EIATTR_FRAME_SIZE
	.align		4
.L_9:
        /*0024*/ 	.byte	0x04, 0x11
        /*0026*/ 	.short	(.L_11 - .L_10)
	.align		4
.L_10:
        /*0028*/ 	.word	index@($__internal_0_$__cuda_sm10x_tcgen05_guardrail_trap_col_being_dealloced_not_returned_by_alloc)
        /*002c*/ 	.word	0x00000148


	//----- nvinfo : EIATTR_FRAME_SIZE
	.align		4
.L_11:
        /*0030*/ 	.byte	0x04, 0x11
        /*0032*/ 	.short	(.L_13 - .L_12)
	.align		4
.L_12:
        /*0034*/ 	.word	index@(attn_fwd)
        /*0038*/ 	.word	0x00000148


	//----- nvinfo : EIATTR_MIN_STACK_SIZE
	.align		4
.L_13:
        /*003c*/ 	.byte	0x04, 0x12
        /*003e*/ 	.short	(.L_15 - .L_14)
	.align		4
.L_14:
        /*0040*/ 	.word	index@(attn_fwd)
        /*0044*/ 	.word	0x00000148
.L_15:


//--------------------- .nv.info.attn_fwd         --------------------------
	.section	.nv.info.attn_fwd,"",@"SHT_CUDA_INFO"
	.sectionflags	@""
	.align	4


	//----- nvinfo : EIATTR_CUDA_API_VERSION
	.align		4
        /*0000*/ 	.byte	0x04, 0x37
        /*0002*/ 	.short	(.L_17 - .L_16)
.L_16:
        /*0004*/ 	.word	0x00000081


	//----- nvinfo : EIATTR_KPARAM_INFO
	.align		4
.L_17:
        /*0008*/ 	.byte	0x04, 0x17
        /*000a*/ 	.short	(.L_19 - .L_18)
.L_18:
        /*000c*/ 	.word	0x00000000
        /*0010*/ 	.short	0x0019
        /*0012*/ 	.short	0x0080
        /*0014*/ 	.byte	0x00, 0xf4, 0x21, 0x00


	//----- nvinfo : EIATTR_KPARAM_INFO
	.align		4
.L_19:
        /*0018*/ 	.byte	0x04, 0x17
        /*001a*/ 	.short	(.L_21 - .L_20)
.L_20:
        /*001c*/ 	.word	0x00000000
        /*0020*/ 	.short	0x0018
        /*0022*/ 	.short	0x0078
        /*0024*/ 	.byte	0x00, 0xf4, 0x21, 0x00


	//----- nvinfo : EIATTR_KPARAM_INFO
	.align		4
.L_21:
        /*0028*/ 	.byte	0x04, 0x17
        /*002a*/ 	.short	(.L_23 - .L_22)
.L_22:
        /*002c*/ 	.word	0x00000000
        /*0030*/ 	.short	0x0017
        /*0032*/ 	.short	0x0070
        /*0034*/ 	.byte	0x00, 0xf0, 0x11, 0x00


	//----- nvinfo : EIATTR_KPARAM_INFO
	.align		4
.L_23:
        /*0038*/ 	.byte	0x04, 0x17
        /*003a*/ 	.short	(.L_25 - .L_24)
.L_24:
        /*003c*/ 	.word	0x00000000
        /*0040*/ 	.short	0x0016
        /*0042*/ 	.short	0x006c
        /*0044*/ 	.byte	0x00, 0xf0, 0x11, 0x00


	//----- nvinfo : EIATTR_KPARAM_INFO
	.align		4
.L_25:
        /*0048*/ 	.byte	0x04, 0x17
        /*004a*/ 	.short	(.L_27 - .L_26)
.L_26:
        /*004c*/ 	.word	0x00000000
        /*0050*/ 	.short	0x0015
        /*0052*/ 	.short	0x0068
        /*0054*/ 	.byte	0x00, 0xf0, 0x11, 0x00


	//----- nvinfo : EIATTR_KPARAM_INFO
	.align		4
.L_27:
        /*0058*/ 	.byte	0x04, 0x17
        /*005a*/ 	.short	(.L_29 - .L_28)
.L_28:
        /*005c*/ 	.word	0x00000000
        /*0060*/ 	.short	0x0014
        /*0062*/ 	.short	0x0064
        /*0064*/ 	.byte	0x00, 0xf0, 0x11, 0x00


	//----- nvinfo : EIATTR_KPARAM_INFO
	.align		4
.L_29:
        /*0068*/ 	.byte	0x04, 0x17
        /*006a*/ 	.short	(.L_31 - .L_30)
.L_30:
        /*006c*/ 	.word	0x00000000
        /*0070*/ 	.short	0x0013
        /*0072*/ 	.short	0x0060
        /*0074*/ 	.byte	0x00, 0xf0, 0x11, 0x00


	//----- nvinfo : EIATTR_KPARAM_INFO
	.align		4
.L_31:
        /*0078*/ 	.byte	0x04, 0x17
        /*007a*/ 	.short	(.L_33 - .L_32)
.L_32:
        /*007c*/ 	.word	0x00000000
        /*0080*/ 	.short	0x0012
        /*0082*/ 	.short	0x005c
        /*0084*/ 	.byte	0x00, 0xf0, 0x11, 0x00


	//----- nvinfo : EIATTR_KPARAM_INFO
	.align		4
.L_33:
        /*0088*/ 	.byte	0x04, 0x17
        /*008a*/ 	.short	(.L_35 - .L_34)
.L_34:
        /*008c*/ 	.word	0x00000000
        /*0090*/ 	.short	0x0011
        /*0092*/ 	.short	0x0058
        /*0094*/ 	.byte	0x00, 0xf0, 0x11, 0x00


	//----- nvinfo : EIATTR_KPARAM_INFO
	.align		4
.L_35:
        /*0098*/ 	.byte	0x04, 0x17
        /*009a*/ 	.short	(.L_37 - .L_36)
.L_36:
        /*009c*/ 	.word	0x00000000
        /*00a0*/ 	.short	0x0010
        /*00a2*/ 	.short	0x0054
        /*00a4*/ 	.byte	0x00, 0xf0, 0x11, 0x00


	//----- nvinfo : EIATTR_KPARAM_INFO
	.align		4
.L_37:
        /*00a8*/ 	.byte	0x04, 0x17
        /*00aa*/ 	.short	(.L_39 - .L_38)
.L_38:
        /*00ac*/ 	.word	0x00000000
        /*00b0*/ 	.short	0x000f
        /*00b2*/ 	.short	0x0050
        /*00b4*/ 	.byte	0x00, 0xf0, 0x11, 0x00


	//----- nvinfo : EIATTR_KPARAM_INFO
	.align		4
.L_39:
        /*00b8*/ 	.byte	0x04, 0x17
        /*00ba*/ 	.short	(.L_41 - .L_40)
.L_40:
        /*00bc*/ 	.word	0x00000000
        /*00c0*/ 	.short	0x000e
        /*00c2*/ 	.short	0x004c
        /*00c4*/ 	.byte	0x00, 0xf0, 0x11, 0x00


	//----- nvinfo : EIATTR_KPARAM_INFO
	.align		4
.L_41:
        /*00c8*/ 	.byte	0x04, 0x17
        /*00ca*/ 	.short	(.L_43 - .L_42)
.L_42:
        /*00cc*/ 	.word	0x00000000
        /*00d0*/ 	.short	0x000d
        /*00d2*/ 	.short	0x0048
        /*00d4*/ 	.byte	0x00, 0xf0, 0x11, 0x00


	//----- nvinfo : EIATTR_KPARAM_INFO
	.align		4
.L_43:
        /*00d8*/ 	.byte	0x04, 0x17
        /*00da*/ 	.short	(.L_45 - .L_44)
.L_44:
        /*00dc*/ 	.word	0x00000000
        /*00e0*/ 	.short	0x000c
        /*00e2*/ 	.short	0x0044
        /*00e4*/ 	.byte	0x00, 0xf0, 0x11, 0x00


	//----- nvinfo : EIATTR_KPARAM_INFO
	.align		4
.L_45:
        /*00e8*/ 	.byte	0x04, 0x17
        /*00ea*/ 	.short	(.L_47 - .L_46)
.L_46:
        /*00ec*/ 	.word	0x00000000
        /*00f0*/ 	.short	0x000b
        /*00f2*/ 	.short	0x0040
        /*00f4*/ 	.byte	0x00, 0xf0, 0x11, 0x00


	//----- nvinfo : EIATTR_KPARAM_INFO
	.align		4
.L_47:
        /*00f8*/ 	.byte	0x04, 0x17
        /*00fa*/ 	.short	(.L_49 - .L_48)
.L_48:
        /*00fc*/ 	.word	0x00000000
        /*0100*/ 	.short	0x000a
        /*0102*/ 	.short	0x003c
        /*0104*/ 	.byte	0x00, 0xf0, 0x11, 0x00


	//----- nvinfo : EIATTR_KPARAM_INFO
	.align		4
.L_49:
        /*0108*/ 	.byte	0x04, 0x17
        /*010a*/ 	.short	(.L_51 - .L_50)
.L_50:
        /*010c*/ 	.word	0x00000000
        /*0110*/ 	.short	0x0009
        /*0112*/ 	.short	0x0038
        /*0114*/ 	.byte	0x00, 0xf0, 0x11, 0x00


	//----- nvinfo : EIATTR_KPARAM_INFO
	.align		4
.L_51:
        /*0118*/ 	.byte	0x04, 0x17
        /*011a*/ 	.short	(.L_53 - .L_52)
.L_52:
        /*011c*/ 	.word	0x00000000
        /*0120*/ 	.short	0x0008
        /*0122*/ 	.short	0x0034
        /*0124*/ 	.byte	0x00, 0xf0, 0x11, 0x00


	//----- nvinfo : EIATTR_KPARAM_INFO
	.align		4
.L_53:
        /*0128*/ 	.byte	0x04, 0x17
        /*012a*/ 	.short	(.L_55 - .L_54)
.L_54:
        /*012c*/ 	.word	0x00000000
        /*0130*/ 	.short	0x0007
        /*0132*/ 	.short	0x0030
        /*0134*/ 	.byte	0x00, 0xf0, 0x11, 0x00


	//----- nvinfo : EIATTR_KPARAM_INFO
	.align		4
.L_55:
        /*0138*/ 	.byte	0x04, 0x17
        /*013a*/ 	.short	(.L_57 - .L_56)
.L_56:
        /*013c*/ 	.word	0x00000000
        /*0140*/ 	.short	0x0006
        /*0142*/ 	.short	0x002c
        /*0144*/ 	.byte	0x00, 0xf0, 0x11, 0x00


	//----- nvinfo : EIATTR_KPARAM_INFO
	.align		4
.L_57:
        /*0148*/ 	.byte	0x04, 0x17
        /*014a*/ 	.short	(.L_59 - .L_58)
.L_58:
        /*014c*/ 	.word	0x00000000
        /*0150*/ 	.short	0x0005
        /*0152*/ 	.short	0x0028
        /*0154*/ 	.byte	0x00, 0xf0, 0x11, 0x00


	//----- nvinfo : EIATTR_KPARAM_INFO
	.align		4
.L_59:
        /*0158*/ 	.byte	0x04, 0x17
        /*015a*/ 	.short	(.L_61 - .L_60)
.L_60:
        /*015c*/ 	.word	0x00000000
        /*0160*/ 	.short	0x0004
        /*0162*/ 	.short	0x0020
        /*0164*/ 	.byte	0x00, 0xf4, 0x21, 0x00


	//----- nvinfo : EIATTR_KPARAM_INFO
	.align		4
.L_61:
        /*0168*/ 	.byte	0x04, 0x17
        /*016a*/ 	.short	(.L_63 - .L_62)
.L_62:
        /*016c*/ 	.word	0x00000000
        /*0170*/ 	.short	0x0003
        /*0172*/ 	.short	0x0018
        /*0174*/ 	.byte	0x00, 0xf4, 0x21, 0x00


	//----- nvinfo : EIATTR_KPARAM_INFO
	.align		4
.L_63:
        /*0178*/ 	.byte	0x04, 0x17
        /*017a*/ 	.short	(.L_65 - .L_64)
.L_64:
        /*017c*/ 	.word	0x00000000
        /*0180*/ 	.short	0x0002
        /*0182*/ 	.short	0x0010
        /*0184*/ 	.byte	0x00, 0xf4, 0x21, 0x00


	//----- nvinfo : EIATTR_KPARAM_INFO
	.align		4
.L_65:
        /*0188*/ 	.byte	0x04, 0x17
        /*018a*/ 	.short	(.L_67 - .L_66)
.L_66:
        /*018c*/ 	.word	0x00000000
        /*0190*/ 	.short	0x0001
        /*0192*/ 	.short	0x0008
        /*0194*/ 	.byte	0x00, 0xf4, 0x21, 0x00


	//----- nvinfo : EIATTR_KPARAM_INFO
	.align		4
.L_67:
        /*0198*/ 	.byte	0x04, 0x17
        /*019a*/ 	.short	(.L_69 - .L_68)
.L_68:
        /*019c*/ 	.word	0x00000000
        /*01a0*/ 	.short	0x0000
        /*01a2*/ 	.short	0x0000
        /*01a4*/ 	.byte	0x00, 0xf4, 0x21, 0x00


	//----- nvinfo : EIATTR_AT_ENTRY_FRAGMENTS
	.align		4
.L_69:
        /*01a8*/ 	.byte	0x04, 0x4f
        /*01aa*/ 	.short	(.L_71 - .L_70)


	//   ....[0]....
.L_70:
        /*01ac*/ 	.word	0x00000004


	//----- nvinfo : EIATTR_RESERVED_SMEM_USED
	.align		4
.L_71:
        /*01b0*/ 	.byte	0x01, 0x41
	.zero		2


	//----- nvinfo : EIATTR_SPARSE_MMA_MASK
	.align		4
        /*01b4*/ 	.byte	0x03, 0x50
        /*01b6*/ 	.short	0x0000


	//----- nvinfo : EIATTR_TCGEN05_1CTA_USED
	.align		4
        /*01b8*/ 	.byte	0x01, 0x51
	.zero		2


	//----- nvinfo : EIATTR_MAXREG_COUNT
	.align		4
        /*01bc*/ 	.byte	0x03, 0x1b
        /*01be*/ 	.short	0x00ff


	//----- nvinfo : EIATTR_NUM_BARRIERS
	.align		4
        /*01c0*/ 	.byte	0x02, 0x4c
        /*01c2*/ 	.byte	0x01
	.zero		1


	//----- nvinfo : EIATTR_ANNOTATIONS
	.align		4
        /*01c4*/ 	.byte	0x04, 0x55
        /*01c6*/ 	.short	(.L_73 - .L_72)


	//   ....[0]....
.L_72:
        /*01c8*/ 	.word	0x00000001
        /*01cc*/ 	.byte	0x40, 0x23, 0x00, 0x00, 0x01, 0x00, 0x00, 0x00, 0xb0, 0x23, 0x00, 0x00, 0x01, 0x00, 0x00, 0x00
        /* <DEDUP_REMOVED lines=49> */
        /*04ec*/ 	.byte	0x40, 0x83, 0x00, 0x00, 0x01, 0x00, 0x00, 0x00, 0x10, 0x94, 0x00, 0x00


	//----- nvinfo : EIATTR_INT_WARP_WIDE_INSTR_OFFSETS
	.align		4
.L_73:
        /*04f8*/ 	.byte	0x04, 0x31
        /*04fa*/ 	.short	(.L_75 - .L_74)


	//   ....[0]....
.L_74:
        /*04fc*/ 	.word	0x00001820


	//   ....[1]....
        /*0500*/ 	.word	0x00001980


	//   ....[2]....
        /*0504*/ 	.word	0x00003270


	//   ....[3]....
        /*0508*/ 	.word	0x00004180


	//   ....[4]....
        /*050c*/ 	.word	0x000088b0


	//   ....[5]....
        /*0510*/ 	.word	0x0000e190


	//   ....[6]....
        /*0514*/ 	.word	0x0000e1e0


	//----- nvinfo : EIATTR_COOP_GROUP_MASK_REGIDS
	.align		4
.L_75:
        /*0518*/ 	.byte	0x04, 0x29
        /*051a*/ 	.short	(.L_77 - .L_76)


	//   ....[0]....
.L_76:
        /*051c*/ 	.word	0xffffffff


	//   ....[1]....
        /*0520*/ 	.word	0xffffffff


	//   ....[2]....
        /*0524*/ 	.word	0xffffffff


	//   ....[3]....
        /*0528*/ 	.word	0xffffffff


	//   ....[4]....
        /*052c*/ 	.word	0xffffffff


	//   ....[5]....
        /*0530*/ 	.word	0xffffffff


	//   ....[6]....
        /*0534*/ 	.word	0xffffffff


	//   ....[7]....
        /*0538*/ 	.word	0xffffffff


	//----- nvinfo : EIATTR_COOP_GROUP_INSTR_OFFSETS
	.align		4
.L_77:
        /*053c*/ 	.byte	0x04, 0x28
        /*053e*/ 	.short	(.L_79 - .L_78)


	//   ....[0]....
.L_78:
        /*0540*/ 	.word	0x00000070


	//   ....[1]....
        /*0544*/ 	.word	0x00000330


	//   ....[2]....
        /*0548*/ 	.word	0x00005450


	//   ....[3]....
        /*054c*/ 	.word	0x00006450


	//   ....[4]....
        /*0550*/ 	.word	0x00009ae0


	//   ....[5]....
        /*0554*/ 	.word	0x0000a320


	//   ....[6]....
        /*0558*/ 	.word	0x0000e020


	//   ....[7]....
        /*055c*/ 	.word	0x0000e290


	//----- nvinfo : EIATTR_VRC_CTA_INIT_COUNT
	.align		4
.L_79:
        /*0560*/ 	.byte	0x02, 0x4a
        /*0562*/ 	.byte	0x80
	.zero		1


	//----- nvinfo : EIATTR_MBARRIER_INSTR_OFFSETS
	.align		4
        /*0564*/ 	.byte	0x04, 0x39
        /*0566*/ 	.short	(.L_81 - .L_80)


	//   ....[0]....
.L_80:
        /*0568*/ 	.word	0x00002370
        /*056c*/ 	.word	0x000000ff
        /*0570*/ 	.word	0x00000000
        /*0574*/ 	.short	0x0100
        /*0576*/ 	.byte	0x46
	.zero		1


	//   ....[1]....
        /*0578*/ 	.word	0x00003400
        /*057c*/ 	.word	0x000000ff
        /*0580*/ 	.word	0x00010008
        /*0584*/ 	.short	0x0100
        /*0586*/ 	.byte	0x49
	.zero		1


	//   ....[2]....
        /*0588*/ 	.word	0x00004290
        /*058c*/ 	.word	0x000000ff
        /*0590*/ 	.word	0x00008000
        /*0594*/ 	.short	0x0100
        /*0596*/ 	.byte	0x49
	.zero		1


	//   ....[3]....
        /*0598*/ 	.word	0x000046b0
        /*059c*/ 	.word	0x000000ff
        /*05a0*/ 	.word	0x00008000
        /*05a4*/ 	.short	0x010a
        /*05a6*/ 	.byte	0x49
	.zero		1


	//   ....[4]....
        /*05a8*/ 	.word	0x00004870
        /*05ac*/ 	.word	0x000000ff
        /*05b0*/ 	.word	0x00008000
        /*05b4*/ 	.short	0x0108
        /*05b6*/ 	.byte	0x49
	.zero		1


	//   ....[5]....
        /*05b8*/ 	.word	0x00008ab0
        /*05bc*/ 	.word	0x000000ff
        /*05c0*/ 	.word	0x00010010
        /*05c4*/ 	.short	0x0100
        /*05c6*/ 	.byte	0x49
	.zero		1


	//   ....[6]....
        /*05c8*/ 	.word	0x00008d20
        /*05cc*/ 	.word	0x000000ff
        /*05d0*/ 	.word	0x00010010
        /*05d4*/ 	.short	0x010a
        /*05d6*/ 	.byte	0x49
	.zero		1


	//   ....[7]....
        /*05d8*/ 	.word	0x00008fc0
        /*05dc*/ 	.word	0x000000ff
        /*05e0*/ 	.word	0x00010010
        /*05e4*/ 	.short	0x0108
        /*05e6*/ 	.byte	0x49
	.zero		1


	//   ....[8]....
        /*05e8*/ 	.word	0x0000a1f0
        /*05ec*/ 	.word	0x000000ff
        /*05f0*/ 	.word	0x00000000
        /*05f4*/ 	.short	0x010a
        /*05f6*/ 	.byte	0x46
	.zero		1


	//   ....[9]....
        /*05f8*/ 	.word	0x0000ba50
        /*05fc*/ 	.word	0x000000ff
        /*0600*/ 	.word	0x00000000
        /*0604*/ 	.short	0x010a
        /*0606*/ 	.byte	0x46
	.zero		1


	//   ....[10]....
        /*0608*/ 	.word	0x0000bbe0
        /*060c*/ 	.word	0x000000ff
        /*0610*/ 	.word	0x00010000
        /*0614*/ 	.short	0x0108
        /*0616*/ 	.byte	0x49
	.zero		1


	//   ....[11]....
        /*0618*/ 	.word	0x0000bce0
        /*061c*/ 	.word	0x000000ff
        /*0620*/ 	.word	0x00010008
        /*0624*/ 	.short	0x0108
        /*0626*/ 	.byte	0x49
	.zero		1


	//   ....[12]....
        /*0628*/ 	.word	0x0000e2b0
        /*062c*/ 	.word	0x000000ff
        /*0630*/ 	.word	0x00008000
        /*0634*/ 	.short	0x010a
        /*0636*/ 	.byte	0x49
	.zero		1


	//   ....[13]....
        /*0638*/ 	.word	0x0000e2e0
        /*063c*/ 	.word	0x000000ff
        /*0640*/ 	.word	0x00010010
        /*0644*/ 	.short	0x010a
        /*0646*/ 	.byte	0x49
	.zero		1


	//   ....[14]....
        /*0648*/ 	.word	0x0000e310
        /*064c*/ 	.word	0x000000ff
        /*0650*/ 	.word	0x00000000
        /*0654*/ 	.short	0x010a
        /*0656*/ 	.byte	0x46
	.zero		1


	//   ....[15]....
        /*0658*/ 	.word	0x0000e340
        /*065c*/ 	.word	0x000000ff
        /*0660*/ 	.word	0x00000000
        /*0664*/ 	.short	0x010a
        /*0666*/ 	.byte	0x46
	.zero		1


	//----- nvinfo : EIATTR_NUM_MBARRIERS
	.align		4
.L_81:
        /*0668*/ 	.byte	0x03, 0x38
        /*066a*/ 	.short	0xffff


	//----- nvinfo : EIATTR_EXIT_INSTR_OFFSETS
	.align		4
        /*066c*/ 	.byte	0x04, 0x1c
        /*066e*/ 	.short	(.L_83 - .L_82)


	//   ....[0]....
.L_82:
        /*0670*/ 	.word	0x0000e2a0


	//----- nvinfo : EIATTR_REQNTID
	.align		4
.L_83:
        /*0674*/ 	.byte	0x04, 0x10
        /*0676*/ 	.short	(.L_85 - .L_84)
.L_84:
        /*0678*/ 	.word	0x00000080
        /*067c*/ 	.word	0x00000001
        /*0680*/ 	.word	0x00000001


	//----- nvinfo : EIATTR_CRS_STACK_SIZE
	.align		4
.L_85:
        /*0684*/ 	.byte	0x04, 0x1e
        /*0686*/ 	.short	(.L_87 - .L_86)
.L_86:
        /*0688*/ 	.word	0x00000000


	//----- nvinfo : EIATTR_CBANK_PARAM_SIZE
	.align		4
.L_87:
        /*068c*/ 	.byte	0x03, 0x19
        /*068e*/ 	.short	0x0088


	//----- nvinfo : EIATTR_PARAM_CBANK
	.align		4
        /*0690*/ 	.byte	0x04, 0x0a
        /*0692*/ 	.short	(.L_89 - .L_88)
	.align		4
.L_88:
        /*0694*/ 	.word	index@(.nv.constant0.attn_fwd)
        /*0698*/ 	.short	0x0380
        /*069a*/ 	.short	0x0088


	//----- nvinfo : EIATTR_SW_WAR
	.align		4
.L_89:
        /*069c*/ 	.byte	0x04, 0x36
        /*069e*/ 	.short	(.L_91 - .L_90)
.L_90:
        /*06a0*/ 	.word	0x00000008
.L_91:


//--------------------- .nv.compat                --------------------------
	.section	.nv.compat,"",@"SHT_CUDA_COMPAT_INFO"
	.align	4
        /*0000*/ 	.byte	0x02, 0x02, 0x02, 0x00, 0x02, 0x05, 0x05, 0x00, 0x02, 0x03, 0x00, 0x00, 0x02, 0x06, 0x01, 0x00


//--------------------- .nv.callgraph             --------------------------
	.section	.nv.callgraph,"",@"SHT_CUDA_CALLGRAPH"
	.align	4
	.sectionentsize	8
	.align		4
        /*0000*/ 	.word	0x00000000
	.align		4
        /*0004*/ 	.word	0xffffffff
	.align		4
        /*0008*/ 	.word	0x00000000
	.align		4
        /*000c*/ 	.word	0xfffffffe
	.align		4
        /*0010*/ 	.word	0x00000000
	.align		4
        /*0014*/ 	.word	0xfffffffd
	.align		4
        /*0018*/ 	.word	0x00000000
	.align		4
        /*001c*/ 	.word	0xfffffffc


//--------------------- .nv.constant4             --------------------------
	.section	.nv.constant4,"a",@progbits
	.align	8
	.align		8
.nv.constant4:
        /*0000*/ 	.dword	_$_str


//--------------------- .text.attn_fwd            --------------------------
	.section	.text.attn_fwd,"ax",@progbits
	.align	128
        .global         attn_fwd
        .type           attn_fwd,@function
        .size           attn_fwd,(.L_x_28 - attn_fwd)
        .other          attn_fwd,@"STO_CUDA_ENTRY STV_DEFAULT"
attn_fwd:
.text.attn_fwd:
[----:B------:R-:W0:Y:S01]  /*0000*/  LDC R1, c[0x0][0x37c] ;  /* 0x0000df00ff017b82 */ /* 0x000e220000000800 */
[----:B------:R-:W1:Y:S01]  /*0010*/  S2R R0, SR_TID.X ;  /* 0x0000000000007919 */ /* 0x000e620000002100 */
[----:B0-----:R-:W-:Y:S01]  /*0020*/  VIADD R1, R1, 0xfffffeb8 ;  /* 0xfffffeb801017836 */ /* 0x001fe20000000000 */
[----:B-1----:R-:W-:-:S13]  /*0030*/  ISETP.GE.U32.AND P0, PT, R0, 0x20, PT ;  /* 0x000000200000780c */ /* 0x002fda0003f06070 */
[----:B------:R-:W-:Y:S02]  /*0040*/  VOTEU.ANY UP1, P0 ;  /* 0x0000000000ff7886 */ /* 0x000fe40000020100 */
[----:B------:R-:W-:Y:S05]  /*0050*/  BRA.U UP1, `(.L_x_0) ;  /* 0x0000000101b87547 */ /* 0x000fea000b800000 */
[----:B------:R-:W0:Y:S01]  /*0060*/  S2UR UR6, SR_CgaCtaId ;  /* 0x00000000000679c3 */ /* 0x000e220000008800 */
[----:B------:R-:W-:Y:S01]  /*0070*/  NOP ;  /* 0x0000000000007918 */ /* 0x000fe20000000000 */
[----:B------:R-:W-:Y:S02]  /*0080*/  UMOV UR4, 0x40 ;  /* 0x0000004000047882 */ /* 0x000fe40000000000 */
[----:B0-----:R-:W-:-:S09]  /*0090*/  ULEA UR4, UR6, UR4, 0x18 ;  /* 0x0000000406047291 */ /* 0x001fd2000f8ec0ff */
[----:B------:R-:W0:Y:S01]  /*00a0*/  LDS.U8 R0, [UR4] ;  /* 0x00000004ff007984 */ /* 0x000e220008000000 */
[----:B------:R-:W-:Y:S02]  /*00b0*/  UMOV UR4, 0x400 ;  /* 0x0000040000047882 */ /* 0x000fe40000000000 */
[----:B------:R-:W-:Y:S01]  /*00c0*/  ULEA UR4, UR6, UR4, 0x18 ;  /* 0x0000000406047291 */ /* 0x000fe2000f8ec0ff */
[----:B0-----:R-:W-:-:S13]  /*00d0*/  ISETP.NE.AND P0, PT, R0, RZ, PT ;  /* 0x000000ff0000720c */ /* 0x001fda0003f05270 */
[----:B------:R-:W-:Y:S05]  /*00e0*/  @P0 BRA `(.L_x_1) ;  /* 0x00000000007c0947 */ /* 0x000fea0003800000 */
[----:B------:R-:W-:-:S13]  /*00f0*/  ELECT P0, URZ, PT ;  /* 0x0000000000ff782f */ /* 0x000fda0003800000 */
[----:B------:R-:W-:Y:S05]  /*0100*/  @!P0 BRA `(.L_x_2) ;  /* 0x0000000000848947 */ /* 0x000fea0003800000 */
[----:B------:R-:W-:Y:S01]  /*0110*/  UMOV UR5, 0x8 ;  /* 0x0000000800057882 */ /* 0x000fe20000000000 */
[----:B------:R-:W-:Y:S02]  /*0120*/  IMAD.MOV.U32 R4, RZ, RZ, 0x1 ;  /* 0x00000001ff047424 */ /* 0x000fe400078e00ff */
[----:B------:R-:W-:Y:S02]  /*0130*/  IMAD.MOV.U32 R5, RZ, RZ, 0xff ;  /* 0x000000ffff057424 */ /* 0x000fe400078e00ff */
[----:B------:R-:W-:Y:S04]  /*0140*/  DEPBAR.LE SB0, 0x36 ;  /* 0x00008d800000791a */ /* 0x000fe80000000000 */
[----:B------:R-:W0:Y:S02]  /*0150*/  UTCATOMSWS.FIND_AND_SET.ALIGN UP0, UR5, UR5 ;  /* 0x00000005000575e3 */ /* 0x000e240008000800 */
[----:B0-----:R-:W-:-:S04]  /*0160*/  PLOP3.LUT P0, PT, PT, PT, UP0, 0x80, 0x8 ;  /* 0x000000000008781c */ /* 0x001fc80003f0f008 */
[----:B------:R-:W-:-:S04]  /*0170*/  SEL R0, RZ, 0xffffffff, !P0 ;  /* 0xffffffffff007807 */ /* 0x000fc80004000000 */
[----:B------:R-:W-:Y:S01]  /*0180*/  ISETP.NE.AND P0, PT, R0, RZ, PT ;  /* 0x000000ff0000720c */ /* 0x000fe20003f05270 */
[----:B------:R-:W-:-:S12]  /*0190*/  IMAD.U32 R0, RZ, RZ, UR5 ;  /* 0x00000005ff007e24 */ /* 0x000fd8000f8e00ff */
[----:B------:R-:W-:Y:S05]  /*01a0*/  @P0 BRA `(.L_x_3) ;  /* 0x0000000000240947 */ /* 0x000fea0003800000 */
.L_x_4:
[----:B------:R-:W-:Y:S05]  /*01b0*/  NANOSLEEP 0x64 ;  /* 0x000000640000795d */ /* 0x000fea0003800000 */
[----:B------:R-:W-:-:S05]  /*01c0*/  UMOV UR5, 0x8 ;  /* 0x0000000800057882 */ /* 0x000fca0000000000 */
[----:B------:R-:W-:Y:S04]  /*01d0*/  DEPBAR.LE SB0, 0x36 ;  /* 0x00008d800000791a */ /* 0x000fe80000000000 */
[----:B------:R-:W0:Y:S02]  /*01e0*/  UTCATOMSWS.FIND_AND_SET.ALIGN UP0, UR5, UR5 ;  /* 0x00000005000575e3 */ /* 0x000e240008000800 */
[----:B0-----:R-:W-:-:S04]  /*01f0*/  PLOP3.LUT P0, PT, PT, PT, UP0, 0x80, 0x8 ;  /* 0x000000000008781c */ /* 0x001fc80003f0f008 */
[----:B------:R-:W-:-:S04]  /*0200*/  SEL R0, RZ, 0xffffffff, !P0 ;  /* 0xffffffffff007807 */ /* 0x000fc80004000000 */
[----:B------:R-:W-:Y:S01]  /*0210*/  ISETP.NE.AND P0, PT, R0, RZ, PT ;  /* 0x000000ff0000720c */ /* 0x000fe20003f05270 */
[----:B------:R-:W-:-:S12]  /*0220*/  IMAD.U32 R0, RZ, RZ, UR5 ;  /* 0x00000005ff007e24 */ /* 0x000fd8000f8e00ff */
[----:B------:R-:W-:Y:S05]  /*0230*/  @!P0 BRA `(.L_x_4) ;  /* 0xfffffffc00dc8947 */ /* 0x000fea000383ffff */
.L_x_3:
[C---:B------:R-:W-:Y:S01]  /*0240*/  VIADD R3, R0.reuse, 0x10 ;  /* 0x0000001000037836 */ /* 0x040fe20000000000 */
[----:B------:R-:W-:Y:S01]  /*0250*/  UMOV UR5, 0x50 ;  /* 0x0000005000057882 */ /* 0x000fe20000000000 */
[----:B------:R-:W-:Y:S01]  /*0260*/  SHF.L.U32 R2, R5, R0, RZ ;  /* 0x0000000005027219 */ /* 0x000fe200000006ff */
[----:B------:R-:W-:Y:S01]  /*0270*/  ULEA UR5, UR6, UR5, 0x18 ;  /* 0x0000000506057291 */ /* 0x000fe2000f8ec0ff */
[----:B------:R-:W-:Y:S01]  /*0280*/  IMAD.SHL.U32 R0, R0, 0x20, RZ ;  /* 0x0000002000007824 */ /* 0x000fe200078e00ff */
[----:B------:R-:W-:-:S04]  /*0290*/  SHF.L.U32 R3, R4, R3, RZ ;  /* 0x0000000304037219 */ /* 0x000fc800000006ff */
[----:B------:R-:W-:-:S05]  /*02a0*/  LOP3.LUT R2, R3, R2, RZ, 0xfc, !PT ;  /* 0x0000000203027212 */ /* 0x000fca00078efcff */
[----:B------:R0:W-:Y:S04]  /*02b0*/  ATOMS.OR RZ, [UR5], R2 ;  /* 0x00000002ffff798c */ /* 0x0001e8000b000005 */
[----:B------:R0:W-:Y:S01]  /*02c0*/  STS [UR4], R0 ;  /* 0x00000000ff007988 */ /* 0x0001e20008000804 */
[----:B------:R-:W-:Y:S05]  /*02d0*/  BRA `(.L_x_2) ;  /* 0x0000000000107947 */ /* 0x000fea0003800000 */
.L_x_1:
[----:B------:R-:W-:Y:S02]  /*02e0*/  MOV R0, 0xffffffff ;  /* 0xffffffff00007802 */ /* 0x000fe40000000f00 */
[----:B------:R-:W-:-:S03]  /*02f0*/  MOV R2, 0x320 ;  /* 0x0000032000027802 */ /* 0x000fc60000000f00 */
[----:B------:R0:W-:Y:S04]  /*0300*/  STS [UR4], R0 ;  /* 0x00000000ff007988 */ /* 0x0001e80008000804 */
[----:B0-----:R-:W-:Y:S05]  /*0310*/  CALL.REL.NOINC `($__internal_1_$__cuda_sm10x_tcgen05_guardrail_trap_phase_invalid_during_alloc) ;  /* 0x000000e000207944 */ /* 0x001fea0003c00000 */
.L_x_2:
[----:B------:R-:W-:Y:S05]  /*0320*/  WARPSYNC.ALL ;  /* 0x0000000000007948 */ /* 0x000fea0003800000 */
[----:B------:R-:W-:Y:S01]  /*0330*/  NOP ;  /* 0x0000000000007918 */ /* 0x000fe20000000000 */
.L_x_0:
[----:B------:R-:W1:Y:S01]  /*0340*/  S2R R92, SR_TID.X ;  /* 0x00000000005c7919 */ /* 0x000e620000002100 */
[----:B------:R-:W2:Y:S01]  /*0350*/  S2UR UR74, SR_CTAID.X ;  /* 0x00000000004a79c3 */ /* 0x000ea20000002500 */
[----:B------:R-:W3:Y:S01]  /*0360*/  LDCU.64 UR4, c[0x0][0x3b0] ;  /* 0x00007600ff0477ac */ /* 0x000ee20008000a00 */
[----:B------:R-:W-:Y:S01]  /*0370*/  UMOV UR73, 0x400 ;  /* 0x0000040000497882 */ /* 0x000fe20000000000 */
[----:B------:R-:W4:Y:S05]  /*0380*/  LDCU.64 UR16, c[0x0][0x358] ;  /* 0x00006b00ff1077ac */ /* 0x000f2a0008000a00 */
[----:B------:R-:W0:Y:S08]  /*0390*/  LDC R8, c[0x0][0x3b8] ;  /* 0x0000ee00ff087b82 */ /* 0x000e300000000800 */
[----:B------:R-:W3:Y:S08]  /*03a0*/  S2UR UR75, SR_CTAID.Y ;  /* 0x00000000004b79c3 */ /* 0x000ef00000002600 */
[----:B------:R-:W0:Y:S01]  /*03b0*/  S2UR UR6, SR_CgaCtaId ;  /* 0x00000000000679c3 */ /* 0x000e220000008800 */
[----:B--2---:R-:W-:Y:S01]  /*03c0*/  USHF.L.U32 UR74, UR74, 0x6, URZ ;  /* 0x000000064a4a7899 */ /* 0x004fe200080006ff */
[----:B-1----:R-:W-:-:S06]  /*03d0*/  SHF.R.U32.HI R13, RZ, 0x6, R92 ;  /* 0x00000006ff0d7819 */ /* 0x002fcc000001165c */
[----:B------:R-:W1:Y:S01]  /*03e0*/  LDC.64 R6, c[0x0][0x380] ;  /* 0x0000e000ff067b82 */ /* 0x000e620000000a00 */
[----:B0-----:R-:W-:Y:S01]  /*03f0*/  IMAD.U32 R0, RZ, RZ, UR74 ;  /* 0x0000004aff007e24 */ /* 0x001fe2000f8e00ff */
[----:B------:R-:W-:-:S04]  /*0400*/  SGXT.U32 R13, R13, 0x1 ;  /* 0x000000010d0d781a */ /* 0x000fc80000000000 */
[----:B------:R-:W-:Y:S01]  /*0410*/  LOP3.LUT R2, R0, 0x3f, R92, 0xf8, !PT ;  /* 0x0000003f00027812 */ /* 0x000fe200078ef85c */
[----:B------:R-:W-:Y:S01]  /*0420*/  IMAD R5, R13, R8, RZ ;  /* 0x000000080d057224 */ /* 0x000fe200078e02ff */
[----:B---3--:R-:W-:Y:S01]  /*0430*/  UIMAD UR4, UR75, UR4, URZ ;  /* 0x000000044b0472a4 */ /* 0x008fe2000f8e02ff */
[----:B------:R-:W0:Y:S02]  /*0440*/  LDC.64 R82, c[0x0][0x388] ;  /* 0x0000e200ff527b82 */ /* 0x000e240000000a00 */
[----:B------:R-:W-:Y:S02]  /*0450*/  IMAD R0, R2, UR5, RZ ;  /* 0x0000000502007c24 */ /* 0x000fe4000f8e02ff */
[----:B------:R-:W-:Y:S01]  /*0460*/  IMAD R9, R8, 0x2, R5 ;  /* 0x0000000208097824 */ /* 0x000fe200078e0205 */
[----:B------:R-:W-:Y:S01]  /*0470*/  USHF.L.U32 UR7, UR4, 0x1, URZ ;  /* 0x0000000104077899 */ /* 0x000fe200080006ff */
[----:B------:R-:W-:Y:S01]  /*0480*/  IMAD.SHL.U32 R3, R0, 0x2, RZ ;  /* 0x0000000200037824 */ /* 0x000fe200078e00ff */
[----:B------:R-:W-:Y:S01]  /*0490*/  ULEA UR73, UR6, UR73, 0x18 ;  /* 0x0000004906497291 */ /* 0x000fe2000f8ec0ff */
[----:B------:R-:W-:Y:S01]  /*04a0*/  BAR.SYNC.DEFER_BLOCKING 0x0 ;  /* 0x0000000000007b1d */ /* 0x000fe20000010000 */
[----:B------:R-:W-:Y:S01]  /*04b0*/  IMAD R15, R8, 0x2, R9 ;  /* 0x00000002080f7824 */ /* 0x000fe200078e0209 */
[----:B------:R-:W-:Y:S01]  /*04c0*/  UIMAD.WIDE UR4, UR4, 0x2, URZ ;  /* 0x00000002040478a5 */ /* 0x000fe2000f8e02ff */
[----:B------:R-:W-:-:S04]  /*04d0*/  IMAD.HI R0, R0, 0x2, RZ ;  /* 0x0000000200007827 */ /* 0x000fc800078e02ff */
[----:B------:R-:W-:Y:S01]  /*04e0*/  IMAD R17, R8, 0x2, R15 ;  /* 0x0000000208117824 */ /* 0x000fe200078e020f */
[----:B-1----:R-:W-:-:S03]  /*04f0*/  IADD3 R2, P0, P1, R3, UR7, R6 ;  /* 0x0000000703027c10 */ /* 0x002fc6000f91e006 */
[----:B------:R-:W-:Y:S01]  /*0500*/  IMAD R19, R8, 0x2, R17 ;  /* 0x0000000208137824 */ /* 0x000fe200078e0211 */
[----:B------:R-:W-:Y:S01]  /*0510*/  IADD3.X R3, PT, PT, R0, UR5, R7, P0, P1 ;  /* 0x0000000500037c10 */ /* 0x000fe200087e2407 */
[----:B------:R-:W1:Y:S01]  /*0520*/  LDCU UR4, c[0x0][0x3c8] ;  /* 0x00007900ff0477ac */ /* 0x000e620008000800 */
[-C--:B------:R-:W-:Y:S02]  /*0530*/  LEA R4, P0, R5, R2.reuse, 0x1 ;  /* 0x0000000205047211 */ /* 0x080fe400078008ff */
[-C--:B------:R-:W-:Y:S02]  /*0540*/  LEA R6, P1, R19, R2.reuse, 0x1 ;  /* 0x0000000213067211 */ /* 0x080fe400078208ff */
[-C--:B------:R-:W-:Y:S02]  /*0550*/  LEA.HI.X.SX32 R5, R5, R3.reuse, 0x1, P0 ;  /* 0x0000000305057211 */ /* 0x080fe400000f0eff */
[----:B------:R-:W-:Y:S02]  /*0560*/  LEA.HI.X.SX32 R7, R19, R3, 0x1, P1 ;  /* 0x0000000313077211 */ /* 0x000fe400008f0eff */
[----:B------:R-:W-:Y:S01]  /*0570*/  LEA R10, P0, R9, R2, 0x1 ;  /* 0x00000002090a7211 */ /* 0x000fe200078008ff */
[----:B------:R-:W2:Y:S01]  /*0580*/  LDS R67, [UR73] ;  /* 0x00000049ff437984 */ /* 0x000ea20008000800 */
[----:B------:R-:W-:Y:S01]  /*0590*/  BAR.SYNC.DEFER_BLOCKING 0x0 ;  /* 0x0000000000007b1d */ /* 0x000fe20000010000 */
[----:B------:R-:W-:-:S02]  /*05a0*/  LEA R19, R8, R19, 0x1 ;  /* 0x0000001308137211 */ /* 0x000fc400078e08ff */
[----:B------:R-:W-:-:S03]  /*05b0*/  LEA.HI.X.SX32 R11, R9, R3, 0x1, P0 ;  /* 0x00000003090b7211 */ /* 0x000fc600000f0eff */
[C---:B------:R-:W-:Y:S01]  /*05c0*/  IMAD R9, R8.reuse, 0x2, R19 ;  /* 0x0000000208097824 */ /* 0x040fe200078e0213 */
[-C--:B------:R-:W-:Y:S02]  /*05d0*/  LEA R14, P1, R15, R2.reuse, 0x1 ;  /* 0x000000020f0e7211 */ /* 0x080fe400078208ff */
[-C--:B------:R-:W-:Y:S01]  /*05e0*/  LEA R16, P0, R17, R2.reuse, 0x1 ;  /* 0x0000000211107211 */ /* 0x080fe200078008ff */
[C---:B------:R-:W-:Y:S01]  /*05f0*/  IMAD R23, R8.reuse, 0x2, R9 ;  /* 0x0000000208177824 */ /* 0x040fe200078e0209 */
[-C--:B------:R-:W-:Y:S02]  /*0600*/  LEA.HI.X.SX32 R15, R15, R3.reuse, 0x1, P1 ;  /* 0x000000030f0f7211 */ /* 0x080fe400008f0eff */
[----:B------:R-:W-:Y:S01]  /*0610*/  LEA.HI.X.SX32 R17, R17, R3, 0x1, P0 ;  /* 0x0000000311117211 */ /* 0x000fe200000f0eff */
[----:B------:R-:W-:Y:S01]  /*0620*/  IMAD R25, R8, 0x2, R23 ;  /* 0x0000000208197824 */ /* 0x000fe200078e0217 */
[----:B------:R-:W-:-:S04]  /*0630*/  LEA R18, P0, R19, R2, 0x1 ;  /* 0x0000000213127211 */ /* 0x000fc800078008ff */
[-C--:B------:R-:W-:Y:S02]  /*0640*/  LEA.HI.X.SX32 R19, R19, R3.reuse, 0x1, P0 ;  /* 0x0000000313137211 */ /* 0x080fe400000f0eff */
[CC--:B------:R-:W-:Y:S01]  /*0650*/  LEA R20, P0, R9.reuse, R2.reuse, 0x1 ;  /* 0x0000000209147211 */ /* 0x0c0fe200078008ff */
[----:B----4-:R-:W5:Y:S03]  /*0660*/  LDG.E.U16 R5, desc[UR16][R4.64] ;  /* 0x0000001004057981 */ /* 0x010f66000c1e1500 */
[----:B------:R-:W-:Y:S02]  /*0670*/  LEA.HI.X.SX32 R21, R9, R3, 0x1, P0 ;  /* 0x0000000309157211 */ /* 0x000fe400000f0eff */
[-C--:B------:R-:W-:Y:S01]  /*0680*/  LEA R24, P0, R25, R2.reuse, 0x1 ;  /* 0x0000000219187211 */ /* 0x080fe200078008ff */
[----:B------:R-:W5:Y:S04]  /*0690*/  LDG.E.U16 R9, desc[UR16][R18.64] ;  /* 0x0000001012097981 */ /* 0x000f68000c1e1500 */
[----:B------:R-:W5:Y:S04]  /*06a0*/  LDG.E.U16 R0, desc[UR16][R10.64] ;  /* 0x000000100a007981 */ /* 0x000f68000c1e1500 */
[----:B------:R3:W5:Y:S01]  /*06b0*/  LDG.E.U16 R4, desc[UR16][R14.64] ;  /* 0x000000100e047981 */ /* 0x000762000c1e1500 */
[----:B------:R-:W-:-:S03]  /*06c0*/  LEA R22, P1, R23, R2, 0x1 ;  /* 0x0000000217167211 */ /* 0x000fc600078208ff */
[----:B------:R-:W5:Y:S04]  /*06d0*/  LDG.E.U16 R7, desc[UR16][R6.64] ;  /* 0x0000001006077981 */ /* 0x000f68000c1e1500 */
[----:B------:R4:W5:Y:S01]  /*06e0*/  LDG.E.U16 R10, desc[UR16][R20.64] ;  /* 0x00000010140a7981 */ /* 0x000962000c1e1500 */
[----:B---3--:R-:W-:-:S04]  /*06f0*/  IMAD R15, R8, 0x2, R25 ;  /* 0x00000002080f7824 */ /* 0x008fc800078e0219 */
[C---:B------:R-:W-:Y:S01]  /*0700*/  IMAD R27, R8.reuse, 0x2, R15 ;  /* 0x00000002081b7824 */ /* 0x040fe200078e020f */
[-C--:B------:R-:W-:Y:S01]  /*0710*/  LEA.HI.X.SX32 R25, R25, R3.reuse, 0x1, P0 ;  /* 0x0000000319197211 */ /* 0x080fe200000f0eff */
[----:B------:R-:W5:Y:S02]  /*0720*/  LDG.E.U16 R6, desc[UR16][R16.64] ;  /* 0x0000001010067981 */ /* 0x000f64000c1e1500 */
[C---:B------:R-:W-:Y:S01]  /*0730*/  IMAD R29, R8.reuse, 0x2, R27 ;  /* 0x00000002081d7824 */ /* 0x040fe200078e021b */
[-C--:B------:R-:W-:Y:S02]  /*0740*/  LEA R14, P0, R15, R2.reuse, 0x1 ;  /* 0x000000020f0e7211 */ /* 0x080fe400078008ff */
[----:B------:R-:W-:Y:S02]  /*0750*/  LEA.HI.X.SX32 R23, R23, R3, 0x1, P1 ;  /* 0x0000000317177211 */ /* 0x000fe400008f0eff */
[----:B------:R-:W-:Y:S02]  /*0760*/  LEA R31, R8, R29, 0x1 ;  /* 0x0000001d081f7211 */ /* 0x000fe400078e08ff */
[----:B------:R-:W-:Y:S01]  /*0770*/  LEA.HI.X.SX32 R15, R15, R3, 0x1, P0 ;  /* 0x000000030f0f7211 */ /* 0x000fe200000f0eff */
[----:B------:R3:W5:Y:S01]  /*0780*/  LDG.E.U16 R11, desc[UR16][R22.64] ;  /* 0x00000010160b7981 */ /* 0x000762000c1e1500 */
[----:B------:R-:W-:-:S02]  /*0790*/  LEA R18, P0, R27, R2, 0x1 ;  /* 0x000000021b127211 */ /* 0x000fc400078008ff */
[-C--:B------:R-:W-:Y:S01]  /*07a0*/  LEA R26, P1, R29, R2.reuse, 0x1 ;  /* 0x000000021d1a7211 */ /* 0x080fe200078208ff */
[----:B------:R0:W5:Y:S01]  /*07b0*/  LDG.E.U16 R17, desc[UR16][R24.64] ;  /* 0x0000001018117981 */ /* 0x000162000c1e1500 */
[-C--:B------:R-:W-:Y:S02]  /*07c0*/  LEA.HI.X.SX32 R19, R27, R3.reuse, 0x1, P0 ;  /* 0x000000031b137211 */ /* 0x080fe400000f0eff */
[C---:B----4-:R-:W-:Y:S01]  /*07d0*/  LEA R20, P0, R31.reuse, R2, 0x1 ;  /* 0x000000021f147211 */ /* 0x050fe200078008ff */
[----:B------:R4:W5:Y:S01]  /*07e0*/  LDG.E.U16 R12, desc[UR16][R14.64] ;  /* 0x000000100e0c7981 */ /* 0x000962000c1e1500 */
[C---:B---3--:R-:W-:Y:S02]  /*07f0*/  IMAD R23, R8.reuse, 0x2, R31 ;  /* 0x0000000208177824 */ /* 0x048fe400078e021f */
[-C--:B------:R-:W-:Y:S01]  /*0800*/  LEA.HI.X.SX32 R21, R31, R3.reuse, 0x1, P0 ;  /* 0x000000031f157211 */ /* 0x080fe200000f0eff */
[----:B------:R3:W5:Y:S01]  /*0810*/  LDG.E.U16 R28, desc[UR16][R18.64] ;  /* 0x00000010121c7981 */ /* 0x000762000c1e1500 */
[----:B0-----:R-:W-:Y:S01]  /*0820*/  IMAD R25, R8, 0x2, R23 ;  /* 0x0000000208197824 */ /* 0x001fe200078e0217 */
[----:B------:R-:W-:-:S02]  /*0830*/  LEA.HI.X.SX32 R27, R29, R3, 0x1, P1 ;  /* 0x000000031d1b7211 */ /* 0x000fc400008f0eff */
[----:B------:R-:W5:Y:S01]  /*0840*/  LDG.E.U16 R33, desc[UR16][R20.64] ;  /* 0x0000001014217981 */ /* 0x000f62000c1e1500 */
[CC--:B------:R-:W-:Y:S01]  /*0850*/  LEA R22, P0, R23.reuse, R2.reuse, 0x1 ;  /* 0x0000000217167211 */ /* 0x0c0fe200078008ff */
[C---:B------:R-:W-:Y:S02]  /*0860*/  IMAD R29, R8.reuse, 0x2, R25 ;  /* 0x00000002081d7824 */ /* 0x040fe400078e0219 */
[----:B------:R0:W5:Y:S01]  /*0870*/  LDG.E.U16 R30, desc[UR16][R26.64] ;  /* 0x000000101a1e7981 */ /* 0x000162000c1e1500 */
[-C--:B------:R-:W-:Y:S01]  /*0880*/  LEA.HI.X.SX32 R23, R23, R3.reuse, 0x1, P0 ;  /* 0x0000000317177211 */ /* 0x080fe200000f0eff */
[----:B------:R-:W-:Y:S01]  /*0890*/  IMAD R31, R8, 0x2, R29 ;  /* 0x00000002081f7824 */ /* 0x000fe200078e021d */
[-C--:B----4-:R-:W-:Y:S02]  /*08a0*/  LEA R14, P0, R25, R2.reuse, 0x1 ;  /* 0x00000002190e7211 */ /* 0x090fe400078008ff */
[----:B------:R-:W-:Y:S01]  /*08b0*/  LEA R24, P1, R29, R2, 0x1 ;  /* 0x000000021d187211 */ /* 0x000fe200078208ff */
[----:B------:R4:W5:Y:S01]  /*08c0*/  LDG.E.U16 R32, desc[UR16][R22.64] ;  /* 0x0000001016207981 */ /* 0x000962000c1e1500 */
[----:B------:R-:W-:-:S02]  /*08d0*/  LEA.HI.X.SX32 R15, R25, R3, 0x1, P0 ;  /* 0x00000003190f7211 */ /* 0x000fc400000f0eff */
[-C--:B---3--:R-:W-:Y:S01]  /*08e0*/  LEA R18, P0, R31, R2.reuse, 0x1 ;  /* 0x000000021f127211 */ /* 0x088fe200078008ff */
[C---:B0-----:R-:W-:Y:S01]  /*08f0*/  IMAD R27, R8.reuse, 0x2, R31 ;  /* 0x00000002081b7824 */ /* 0x041fe200078e021f */
[-C--:B------:R-:W-:Y:S01]  /*0900*/  LEA.HI.X.SX32 R25, R29, R3.reuse, 0x1, P1 ;  /* 0x000000031d197211 */ /* 0x080fe200008f0eff */
[----:B------:R-:W5:Y:S01]  /*0910*/  LDG.E.U16 R34, desc[UR16][R14.64] ;  /* 0x000000100e227981 */ /* 0x000f62000c1e1500 */
[-C--:B------:R-:W-:Y:S01]  /*0920*/  LEA.HI.X.SX32 R19, R31, R3.reuse, 0x1, P0 ;  /* 0x000000031f137211 */ /* 0x080fe200000f0eff */
[C---:B------:R-:W-:Y:S01]  /*0930*/  IMAD R29, R8.reuse, 0x2, R27 ;  /* 0x00000002081d7824 */ /* 0x040fe200078e021b */
[C---:B------:R-:W-:Y:S01]  /*0940*/  LEA R20, P0, R27.reuse, R2, 0x1 ;  /* 0x000000021b147211 */ /* 0x040fe200078008ff */
[----:B------:R0:W5:Y:S03]  /*0950*/  LDG.E.U16 R35, desc[UR16][R24.64] ;  /* 0x0000001018237981 */ /* 0x000166000c1e1500 */
[----:B------:R-:W-:Y:S01]  /*0960*/  LEA.HI.X.SX32 R21, R27, R3, 0x1, P0 ;  /* 0x000000031b157211 */ /* 0x000fe200000f0eff */
[----:B------:R3:W5:Y:S01]  /*0970*/  LDG.E.U16 R37, desc[UR16][R18.64] ;  /* 0x0000001012257981 */ /* 0x000762000c1e1500 */
[----:B------:R-:W-:-:S02]  /*0980*/  LEA R27, R8, R29, 0x1 ;  /* 0x0000001d081b7211 */ /* 0x000fc400078e08ff */
[C---:B----4-:R-:W-:Y:S01]  /*0990*/  LEA R22, P0, R29.reuse, R2, 0x1 ;  /* 0x000000021d167211 */ /* 0x050fe200078008ff */
[----:B------:R4:W5:Y:S02]  /*09a0*/  LDG.E.U16 R36, desc[UR16][R20.64] ;  /* 0x0000001014247981 */ /* 0x000964000c1e1500 */
[----:B------:R-:W-:Y:S01]  /*09b0*/  IMAD R31, R8, 0x2, R27 ;  /* 0x00000002081f7824 */ /* 0x000fe200078e021b */
[----:B------:R-:W-:-:S03]  /*09c0*/  LEA.HI.X.SX32 R23, R29, R3, 0x1, P0 ;  /* 0x000000031d177211 */ /* 0x000fc600000f0eff */
[C---:B0-----:R-:W-:Y:S01]  /*09d0*/  IMAD R25, R8.reuse, 0x2, R31 ;  /* 0x0000000208197824 */ /* 0x041fe200078e021f */
[CC--:B------:R-:W-:Y:S01]  /*09e0*/  LEA R14, P0, R31.reuse, R2.reuse, 0x1 ;  /* 0x000000021f0e7211 */ /* 0x0c0fe200078008ff */
[----:B------:R0:W5:Y:S03]  /*09f0*/  LDG.E.U16 R38, desc[UR16][R22.64] ;  /* 0x0000001016267981 */ /* 0x000166000c1e1500 */
[-C--:B------:R-:W-:Y:S01]  /*0a00*/  LEA.HI.X.SX32 R15, R31, R3.reuse, 0x1, P0 ;  /* 0x000000031f0f7211 */ /* 0x080fe200000f0eff */
[C---:B------:R-:W-:Y:S01]  /*0a10*/  IMAD R29, R8.reuse, 0x2, R25 ;  /* 0x00000002081d7824 */ /* 0x040fe200078e0219 */
[-C--:B---3--:R-:W-:Y:S02]  /*0a20*/  LEA R18, P0, R25, R2.reuse, 0x1 ;  /* 0x0000000219127211 */ /* 0x088fe400078008ff */
[----:B------:R-:W-:Y:S01]  /*0a30*/  LEA R26, P1, R27, R2, 0x1 ;  /* 0x000000021b1a7211 */ /* 0x000fe200078208ff */
[----:B------:R-:W5:Y:S01]  /*0a40*/  LDG.E.U16 R41, desc[UR16][R14.64] ;  /* 0x000000100e297981 */ /* 0x000f62000c1e1500 */
[-C--:B------:R-:W-:Y:S01]  /*0a50*/  LEA.HI.X.SX32 R19, R25, R3.reuse, 0x1, P0 ;  /* 0x0000000319137211 */ /* 0x080fe200000f0eff */
[----:B------:R-:W-:Y:S01]  /*0a60*/  IMAD R25, R8, 0x2, R29 ;  /* 0x0000000208197824 */ /* 0x000fe200078e021d */
[----:B------:R-:W-:-:S02]  /*0a70*/  LEA.HI.X.SX32 R27, R27, R3, 0x1, P1 ;  /* 0x000000031b1b7211 */ /* 0x000fc400008f0eff */
[CC--:B----4-:R-:W-:Y:S01]  /*0a80*/  LEA R20, P0, R29.reuse, R2.reuse, 0x1 ;  /* 0x000000021d147211 */ /* 0x0d0fe200078008ff */
[C---:B------:R-:W-:Y:S01]  /*0a90*/  IMAD R31, R8.reuse, 0x2, R25 ;  /* 0x00000002081f7824 */ /* 0x040fe200078e0219 */
[----:B------:R-:W5:Y:S02]  /*0aa0*/  LDG.E.U16 R40, desc[UR16][R18.64] ;  /* 0x0000001012287981 */ /* 0x000f64000c1e1500 */
[-C--:B------:R-:W-:Y:S02]  /*0ab0*/  LEA.HI.X.SX32 R21, R29, R3.reuse, 0x1, P0 ;  /* 0x000000031d157211 */ /* 0x080fe400000f0eff */
[----:B------:R3:W5:Y:S01]  /*0ac0*/  LDG.E.U16 R39, desc[UR16][R26.64] ;  /* 0x000000101a277981 */ /* 0x000762000c1e1500 */
[-C--:B0-----:R-:W-:Y:S02]  /*0ad0*/  LEA R22, P0, R31, R2.reuse, 0x1 ;  /* 0x000000021f167211 */ /* 0x081fe400078008ff */
[----:B------:R-:W-:Y:S01]  /*0ae0*/  LEA R24, P1, R25, R2, 0x1 ;  /* 0x0000000219187211 */ /* 0x000fe200078208ff */
[----:B------:R-:W5:Y:S01]  /*0af0*/  LDG.E.U16 R42, desc[UR16][R20.64] ;  /* 0x00000010142a7981 */ /* 0x000f62000c1e1500 */
[-C--:B------:R-:W-:Y:S01]  /*0b00*/  LEA.HI.X.SX32 R23, R31, R3.reuse, 0x1, P0 ;  /* 0x000000031f177211 */ /* 0x080fe200000f0eff */
[----:B---3--:R-:W-:Y:S01]  /*0b10*/  IMAD R27, R8, 0x2, R31 ;  /* 0x00000002081b7824 */ /* 0x008fe200078e021f */
[----:B------:R-:W-:-:S03]  /*0b20*/  LEA.HI.X.SX32 R25, R25, R3, 0x1, P1 ;  /* 0x0000000319197211 */ /* 0x000fc600008f0eff */
[----:B------:R-:W5:Y:S01]  /*0b30*/  LDG.E.U16 R45, desc[UR16][R22.64] ;  /* 0x00000010162d7981 */ /* 0x000f62000c1e1500 */
[----:B------:R-:W-:-:S03]  /*0b40*/  LEA R14, P0, R27, R2, 0x1 ;  /* 0x000000021b0e7211 */ /* 0x000fc600078008ff */
[----:B------:R0:W5:Y:S01]  /*0b50*/  LDG.E.U16 R43, desc[UR16][R24.64] ;  /* 0x00000010182b7981 */ /* 0x000162000c1e1500 */
[----:B------:R-:W-:Y:S02]  /*0b60*/  LEA R29, R8, R27, 0x1 ;  /* 0x0000001b081d7211 */ /* 0x000fe400078e08ff */
[----:B------:R-:W-:-:S03]  /*0b70*/  LEA.HI.X.SX32 R15, R27, R3, 0x1, P0 ;  /* 0x000000031b0f7211 */ /* 0x000fc600000f0eff */
[C---:B------:R-:W-:Y:S01]  /*0b80*/  IMAD R27, R8.reuse, 0x2, R29 ;  /* 0x00000002081b7824 */ /* 0x040fe200078e021d */
[C---:B------:R-:W-:Y:S01]  /*0b90*/  LEA R18, P0, R29.reuse, R2, 0x1 ;  /* 0x000000021d127211 */ /* 0x040fe200078008ff */
        /* <DEDUP_REMOVED lines=8> */
[-C--:B------:R-:W-:Y:S02]  /*0c20*/  LEA R22, P0, R25, R2.reuse, 0x1 ;  /* 0x0000000219167211 */ /* 0x080fe400078008ff */
[----:B------:R-:W-:Y:S01]  /*0c30*/  LEA R26, P1, R27, R2, 0x1 ;  /* 0x000000021b1a7211 */ /* 0x000fe200078208ff */
[----:B------:R-:W5:Y:S01]  /*0c40*/  LDG.E.U16 R49, desc[UR16][R20.64] ;  /* 0x0000001014317981 */ /* 0x000f62000c1e1500 */
[-C--:B------:R-:W-:Y:S01]  /*0c50*/  LEA.HI.X.SX32 R23, R25, R3.reuse, 0x1, P0 ;  /* 0x0000000319177211 */ /* 0x080fe200000f0eff */
[----:B------:R-:W-:Y:S01]  /*0c60*/  IMAD R25, R8, 0x2, R29 ;  /* 0x0000000208197824 */ /* 0x000fe200078e021d */
[----:B------:R-:W-:-:S02]  /*0c70*/  LEA.HI.X.SX32 R27, R27, R3, 0x1, P1 ;  /* 0x000000031b1b7211 */ /* 0x000fc400008f0eff */
[CC--:B---3--:R-:W-:Y:S01]  /*0c80*/  LEA R14, P0, R29.reuse, R2.reuse, 0x1 ;  /* 0x000000021d0e7211 */ /* 0x0c8fe200078008ff */
[----:B------:R-:W-:Y:S01]  /*0c90*/  IMAD R31, R8, 0x2, R25 ;  /* 0x00000002081f7824 */ /* 0x000fe200078e0219 */
[----:B------:R-:W5:Y:S02]  /*0ca0*/  LDG.E.U16 R48, desc[UR16][R22.64] ;  /* 0x0000001016307981 */ /* 0x000f64000c1e1500 */
[-C--:B------:R-:W-:Y:S02]  /*0cb0*/  LEA.HI.X.SX32 R15, R29, R3.reuse, 0x1, P0 ;  /* 0x000000031d0f7211 */ /* 0x080fe400000f0eff */
[----:B------:R3:W5:Y:S01]  /*0cc0*/  LDG.E.U16 R47, desc[UR16][R26.64] ;  /* 0x000000101a2f7981 */ /* 0x000762000c1e1500 */
[-C--:B0-----:R-:W-:Y:S02]  /*0cd0*/  LEA R18, P0, R31, R2.reuse, 0x1 ;  /* 0x000000021f127211 */ /* 0x081fe400078008ff */
[----:B------:R-:W-:Y:S01]  /*0ce0*/  LEA R24, P1, R25, R2, 0x1 ;  /* 0x0000000219187211 */ /* 0x000fe200078208ff */
[----:B------:R0:W5:Y:S01]  /*0cf0*/  LDG.E.U16 R50, desc[UR16][R14.64] ;  /* 0x000000100e327981 */ /* 0x000162000c1e1500 */
[----:B------:R-:W-:-:S02]  /*0d00*/  LEA.HI.X.SX32 R19, R31, R3, 0x1, P0 ;  /* 0x000000031f137211 */ /* 0x000fc400000f0eff */
[----:B---3--:R-:W-:-:S03]  /*0d10*/  LEA R27, R8, R31, 0x1 ;  /* 0x0000001f081b7211 */ /* 0x008fc600078e08ff */
[----:B------:R-:W5:Y:S01]  /*0d20*/  LDG.E.U16 R53, desc[UR16][R18.64] ;  /* 0x0000001012357981 */ /* 0x000f62000c1e1500 */
[----:B------:R-:W-:Y:S01]  /*0d30*/  LEA R20, P0, R27, R2, 0x1 ;  /* 0x000000021b147211 */ /* 0x000fe200078008ff */
[----:B------:R-:W-:-:S03]  /*0d40*/  IMAD R29, R8, 0x2, R27 ;  /* 0x00000002081d7824 */ /* 0x000fc600078e021b */
[-C--:B------:R-:W-:Y:S01]  /*0d50*/  LEA.HI.X.SX32 R21, R27, R3.reuse, 0x1, P0 ;  /* 0x000000031b157211 */ /* 0x080fe200000f0eff */
[C---:B------:R-:W-:Y:S01]  /*0d60*/  IMAD R27, R8.reuse, 0x2, R29 ;  /* 0x00000002081b7824 */ /* 0x040fe200078e021d */
[-C--:B------:R-:W-:Y:S02]  /*0d70*/  LEA.HI.X.SX32 R25, R25, R3.reuse, 0x1, P1 ;  /* 0x0000000319197211 */ /* 0x080fe400008f0eff */
[CC--:B------:R-:W-:Y:S01]  /*0d80*/  LEA R22, P0, R29.reuse, R2.reuse, 0x1 ;  /* 0x000000021d167211 */ /* 0x0c0fe200078008ff */
[----:B------:R-:W-:Y:S01]  /*0d90*/  IMAD R31, R8, 0x2, R27 ;  /* 0x00000002081f7824 */ /* 0x000fe200078e021b */
[----:B------:R-:W5:Y:S02]  /*0da0*/  LDG.E.U16 R52, desc[UR16][R20.64] ;  /* 0x0000001014347981 */ /* 0x000f64000c1e1500 */
[----:B------:R-:W-:Y:S02]  /*0db0*/  LEA.HI.X.SX32 R23, R29, R3, 0x1, P0 ;  /* 0x000000031d177211 */ /* 0x000fe400000f0eff */
[----:B------:R3:W5:Y:S01]  /*0dc0*/  LDG.E.U16 R51, desc[UR16][R24.64] ;  /* 0x0000001018337981 */ /* 0x000762000c1e1500 */
[----:B0-----:R-:W-:-:S02]  /*0dd0*/  LEA R14, P0, R31, R2, 0x1 ;  /* 0x000000021f0e7211 */ /* 0x001fc400078008ff */
[----:B------:R-:W-:Y:S01]  /*0de0*/  LEA R26, P1, R27, R2, 0x1 ;  /* 0x000000021b1a7211 */ /* 0x000fe200078208ff */
[----:B------:R0:W5:Y:S01]  /*0df0*/  LDG.E.U16 R54, desc[UR16][R22.64] ;  /* 0x0000001016367981 */ /* 0x000162000c1e1500 */
[-C--:B------:R-:W-:Y:S01]  /*0e00*/  LEA.HI.X.SX32 R15, R31, R3.reuse, 0x1, P0 ;  /* 0x000000031f0f7211 */ /* 0x080fe200000f0eff */
[----:B---3--:R-:W-:Y:S01]  /*0e10*/  IMAD R25, R8, 0x2, R31 ;  /* 0x0000000208197824 */ /* 0x008fe200078e021f */
[----:B------:R-:W-:-:S03]  /*0e20*/  LEA.HI.X.SX32 R27, R27, R3, 0x1, P1 ;  /* 0x000000031b1b7211 */ /* 0x000fc600008f0eff */
[----:B------:R-:W5:Y:S01]  /*0e30*/  LDG.E.U16 R57, desc[UR16][R14.64] ;  /* 0x000000100e397981 */ /* 0x000f62000c1e1500 */
[C---:B------:R-:W-:Y:S01]  /*0e40*/  IMAD R29, R8.reuse, 0x2, R25 ;  /* 0x00000002081d7824 */ /* 0x040fe200078e0219 */
[CC--:B------:R-:W-:Y:S02]  /*0e50*/  LEA R18, P0, R25.reuse, R2.reuse, 0x1 ;  /* 0x0000000219127211 */ /* 0x0c0fe400078008ff */
[----:B------:R3:W5:Y:S02]  /*0e60*/  LDG.E.U16 R55, desc[UR16][R26.64] ;  /* 0x000000101a377981 */ /* 0x000764000c1e1500 */
[----:B------:R-:W-:Y:S01]  /*0e70*/  LEA.HI.X.SX32 R19, R25, R3, 0x1, P0 ;  /* 0x0000000319137211 */ /* 0x000fe200000f0eff */
[----:B------:R-:W-:Y:S01]  /*0e80*/  IMAD R25, R8, 0x2, R29 ;  /* 0x0000000208197824 */ /* 0x000fe200078e021d */
[----:B------:R-:W-:-:S03]  /*0e90*/  LEA R20, P0, R29, R2, 0x1 ;  /* 0x000000021d147211 */ /* 0x000fc600078008ff */
[----:B------:R4:W5:Y:S01]  /*0ea0*/  LDG.E.U16 R56, desc[UR16][R18.64] ;  /* 0x0000001012387981 */ /* 0x000962000c1e1500 */
[C---:B------:R-:W-:Y:S02]  /*0eb0*/  LEA R31, R8.reuse, R25, 0x1 ;  /* 0x00000019081f7211 */ /* 0x040fe400078e08ff */
[-C--:B------:R-:W-:Y:S02]  /*0ec0*/  LEA.HI.X.SX32 R21, R29, R3.reuse, 0x1, P0 ;  /* 0x000000031d157211 */ /* 0x080fe400000f0eff */
[-C--:B0-----:R-:W-:Y:S01]  /*0ed0*/  LEA R22, P0, R31, R2.reuse, 0x1 ;  /* 0x000000021f167211 */ /* 0x081fe200078008ff */
[C---:B---3--:R-:W-:Y:S01]  /*0ee0*/  IMAD R27, R8.reuse, 0x2, R31 ;  /* 0x00000002081b7824 */ /* 0x048fe200078e021f */
[-C--:B------:R-:W-:Y:S01]  /*0ef0*/  LEA R24, P1, R25, R2.reuse, 0x1 ;  /* 0x0000000219187211 */ /* 0x080fe200078208ff */
[----:B------:R0:W5:Y:S01]  /*0f00*/  LDG.E.U16 R58, desc[UR16][R20.64] ;  /* 0x00000010143a7981 */ /* 0x000162000c1e1500 */
[----:B------:R-:W-:Y:S01]  /*0f10*/  LEA.HI.X.SX32 R23, R31, R3, 0x1, P0 ;  /* 0x000000031f177211 */ /* 0x000fe200000f0eff */
[----:B------:R-:W-:Y:S01]  /*0f20*/  IMAD R29, R8, 0x2, R27 ;  /* 0x00000002081d7824 */ /* 0x000fe200078e021b */
[----:B------:R-:W-:-:S02]  /*0f30*/  LEA R14, P0, R27, R2, 0x1 ;  /* 0x000000021b0e7211 */ /* 0x000fc400078008ff */
[-C--:B------:R-:W-:Y:S01]  /*0f40*/  LEA.HI.X.SX32 R25, R25, R3.reuse, 0x1, P1 ;  /* 0x0000000319197211 */ /* 0x080fe200008f0eff */
[----:B------:R-:W5:Y:S01]  /*0f50*/  LDG.E.U16 R61, desc[UR16][R22.64] ;  /* 0x00000010163d7981 */ /* 0x000f62000c1e1500 */
[-C--:B------:R-:W-:Y:S01]  /*0f60*/  LEA.HI.X.SX32 R15, R27, R3.reuse, 0x1, P0 ;  /* 0x000000031b0f7211 */ /* 0x080fe200000f0eff */
[C---:B------:R-:W-:Y:S01]  /*0f70*/  IMAD R27, R8.reuse, 0x2, R29 ;  /* 0x00000002081b7824 */ /* 0x040fe200078e021d */
[CC--:B----4-:R-:W-:Y:S01]  /*0f80*/  LEA R18, P0, R29.reuse, R2.reuse, 0x1 ;  /* 0x000000021d127211 */ /* 0x0d0fe200078008ff */
[----:B------:R3:W5:Y:S02]  /*0f90*/  LDG.E.U16 R59, desc[UR16][R24.64] ;  /* 0x00000010183b7981 */ /* 0x000764000c1e1500 */
[C---:B------:R-:W-:Y:S01]  /*0fa0*/  IMAD R31, R8.reuse, 0x2, R27 ;  /* 0x00000002081f7824 */ /* 0x040fe200078e021b */
[----:B------:R-:W-:Y:S01]  /*0fb0*/  LEA.HI.X.SX32 R19, R29, R3, 0x1, P0 ;  /* 0x000000031d137211 */ /* 0x000fe200000f0eff */
[----:B------:R4:W5:Y:S03]  /*0fc0*/  LDG.E.U16 R60, desc[UR16][R14.64] ;  /* 0x000000100e3c7981 */ /* 0x000966000c1e1500 */
[----:B0-----:R-:W-:Y:S01]  /*0fd0*/  LEA R20, P0, R31, R2, 0x1 ;  /* 0x000000021f147211 */ /* 0x001fe200078008ff */
[----:B------:R0:W5:Y:S01]  /*0fe0*/  LDG.E.U16 R62, desc[UR16][R18.64] ;  /* 0x00000010123e7981 */ /* 0x000162000c1e1500 */
[----:B---3--:R-:W-:-:S02]  /*0ff0*/  IMAD R25, R8, 0x2, R31 ;  /* 0x0000000208197824 */ /* 0x008fc400078e021f */
[-C--:B------:R-:W-:Y:S02]  /*1000*/  LEA.HI.X.SX32 R21, R31, R3.reuse, 0x1, P0 ;  /* 0x000000031f157211 */ /* 0x080fe400000f0eff */
[C---:B------:R-:W-:Y:S01]  /*1010*/  IMAD R29, R8.reuse, 0x2, R25 ;  /* 0x00000002081d7824 */ /* 0x040fe200078e0219 */
[-C--:B------:R-:W-:Y:S02]  /*1020*/  LEA R22, P0, R25, R2.reuse, 0x1 ;  /* 0x0000000219167211 */ /* 0x080fe400078008ff */
[----:B------:R-:W5:Y:S01]  /*1030*/  LDG.E.U16 R65, desc[UR16][R20.64] ;  /* 0x0000001014417981 */ /* 0x000f62000c1e1500 */
[----:B------:R-:W-:Y:S02]  /*1040*/  LEA R26, P1, R27, R2, 0x1 ;  /* 0x000000021b1a7211 */ /* 0x000fe400078208ff */
[----:B------:R-:W-:Y:S02]  /*1050*/  LEA.HI.X.SX32 R23, R25, R3, 0x1, P0 ;  /* 0x0000000319177211 */ /* 0x000fe400000f0eff */
[----:B------:R-:W-:-:S02]  /*1060*/  LEA R25, R8, R29, 0x1 ;  /* 0x0000001d08197211 */ /* 0x000fc400078e08ff */
[-C--:B------:R-:W-:Y:S01]  /*1070*/  LEA.HI.X.SX32 R27, R27, R3.reuse, 0x1, P1 ;  /* 0x000000031b1b7211 */ /* 0x080fe200008f0eff */
[----:B------:R-:W5:Y:S01]  /*1080*/  LDG.E.U16 R64, desc[UR16][R22.64] ;  /* 0x0000001016407981 */ /* 0x000f62000c1e1500 */
[CC--:B----4-:R-:W-:Y:S01]  /*1090*/  LEA R14, P0, R29.reuse, R2.reuse, 0x1 ;  /* 0x000000021d0e7211 */ /* 0x0d0fe200078008ff */
[C---:B------:R-:W-:Y:S02]  /*10a0*/  IMAD R31, R8.reuse, 0x2, R25 ;  /* 0x00000002081f7824 */ /* 0x040fe400078e0219 */
[----:B------:R3:W5:Y:S01]  /*10b0*/  LDG.E.U16 R63, desc[UR16][R26.64] ;  /* 0x000000101a3f7981 */ /* 0x000762000c1e1500 */
[-C--:B------:R-:W-:Y:S02]  /*10c0*/  LEA.HI.X.SX32 R15, R29, R3.reuse, 0x1, P0 ;  /* 0x000000031d0f7211 */ /* 0x080fe400000f0eff */
[-C--:B0-----:R-:W-:Y:S02]  /*10d0*/  LEA R18, P0, R31, R2.reuse, 0x1 ;  /* 0x000000021f127211 */ /* 0x081fe400078008ff */
[----:B------:R-:W-:Y:S01]  /*10e0*/  LEA R24, P1, R25, R2, 0x1 ;  /* 0x0000000219187211 */ /* 0x000fe200078208ff */
[----:B------:R0:W5:Y:S01]  /*10f0*/  LDG.E.U16 R66, desc[UR16][R14.64] ;  /* 0x000000100e427981 */ /* 0x000162000c1e1500 */
[----:B---3--:R-:W-:Y:S01]  /*1100*/  IMAD R27, R8, 0x2, R31 ;  /* 0x00000002081b7824 */ /* 0x008fe200078e021f */
[----:B------:R-:W-:-:S03]  /*1110*/  LEA.HI.X.SX32 R19, R31, R3, 0x1, P0 ;  /* 0x000000031f137211 */ /* 0x000fc600000f0eff */
[C---:B------:R-:W-:Y:S01]  /*1120*/  IMAD R29, R8.reuse, 0x2, R27 ;  /* 0x00000002081d7824 */ /* 0x040fe200078e021b */
[CC--:B------:R-:W-:Y:S01]  /*1130*/  LEA R20, P0, R27.reuse, R2.reuse, 0x1 ;  /* 0x000000021b147211 */ /* 0x0c0fe200078008ff */
[----:B------:R-:W5:Y:S03]  /*1140*/  LDG.E.U16 R71, desc[UR16][R18.64] ;  /* 0x0000001012477981 */ /* 0x000f66000c1e1500 */
[-C--:B------:R-:W-:Y:S01]  /*1150*/  LEA.HI.X.SX32 R21, R27, R3.reuse, 0x1, P0 ;  /* 0x000000031b157211 */ /* 0x080fe200000f0eff */
[C---:B------:R-:W-:Y:S01]  /*1160*/  IMAD R27, R8.reuse, 0x2, R29 ;  /* 0x00000002081b7824 */ /* 0x040fe200078e021d */
[-C--:B------:R-:W-:Y:S02]  /*1170*/  LEA.HI.X.SX32 R25, R25, R3.reuse, 0x1, P1 ;  /* 0x0000000319197211 */ /* 0x080fe400008f0eff */
[C---:B------:R-:W-:Y:S01]  /*1180*/  LEA R22, P0, R29.reuse, R2, 0x1 ;  /* 0x000000021d167211 */ /* 0x040fe200078008ff */
[----:B------:R-:W-:Y:S01]  /*1190*/  IMAD R31, R8, 0x2, R27 ;  /* 0x00000002081f7824 */ /* 0x000fe200078e021b */
[----:B------:R-:W5:Y:S02]  /*11a0*/  LDG.E.U16 R72, desc[UR16][R20.64] ;  /* 0x0000001014487981 */ /* 0x000f64000c1e1500 */
[----:B------:R-:W-:-:S02]  /*11b0*/  LEA.HI.X.SX32 R23, R29, R3, 0x1, P0 ;  /* 0x000000031d177211 */ /* 0x000fc400000f0eff */
        /* <DEDUP_REMOVED lines=23> */
[-C--:B------:R-:W-:Y:S01]  /*1330*/  LEA R24, P1, R25, R2.reuse, 0x1 ;  /* 0x0000000219187211 */ /* 0x080fe200078208ff */
[----:B------:R-:W5:Y:S01]  /*1340*/  LDG.E.U16 R79, desc[UR16][R22.64] ;  /* 0x00000010164f7981 */ /* 0x000f62000c1e1500 */
[----:B------:R-:W-:Y:S01]  /*1350*/  LEA.HI.X.SX32 R15, R27, R3, 0x1, P0 ;  /* 0x000000031b0f7211 */ /* 0x000fe200000f0eff */
[----:B------:R-:W-:Y:S01]  /*1360*/  IMAD R27, R8, 0x2, R29 ;  /* 0x00000002081b7824 */ /* 0x000fe200078e021d */
[----:B---3--:R-:W-:-:S03]  /*1370*/  LEA R18, P0, R29, R2, 0x1 ;  /* 0x000000021d127211 */ /* 0x008fc600078008ff */
[C---:B------:R-:W-:Y:S01]  /*1380*/  IMAD R31, R8.reuse, 0x2, R27 ;  /* 0x00000002081f7824 */ /* 0x040fe200078e021b */
[-C--:B------:R-:W-:Y:S01]  /*1390*/  LEA.HI.X.SX32 R25, R25, R3.reuse, 0x1, P1 ;  /* 0x0000000319197211 */ /* 0x080fe200008f0eff */
[----:B------:R3:W5:Y:S01]  /*13a0*/  LDG.E.U16 R80, desc[UR16][R14.64] ;  /* 0x000000100e507981 */ /* 0x000762000c1e1500 */
[----:B------:R-:W-:Y:S02]  /*13b0*/  LEA.HI.X.SX32 R19, R29, R3, 0x1, P0 ;  /* 0x000000031d137211 */ /* 0x000fe400000f0eff */
[C---:B------:R-:W-:Y:S01]  /*13c0*/  LEA R29, R8.reuse, R31, 0x1 ;  /* 0x0000001f081d7211 */ /* 0x040fe200078e08ff */
[----:B------:R4:W5:Y:S01]  /*13d0*/  LDG.E.U16 R78, desc[UR16][R24.64] ;  /* 0x00000010184e7981 */ /* 0x000962000c1e1500 */
[-C--:B------:R-:W-:Y:S02]  /*13e0*/  LEA R26, P1, R27, R2.reuse, 0x1 ;  /* 0x000000021b1a7211 */ /* 0x080fe400078208ff */
[----:B0-----:R-:W-:Y:S01]  /*13f0*/  LEA R20, P0, R31, R2, 0x1 ;  /* 0x000000021f147211 */ /* 0x001fe200078008ff */
[----:B------:R-:W5:Y:S01]  /*1400*/  LDG.E.U16 R18, desc[UR16][R18.64] ;  /* 0x0000001012127981 */ /* 0x000f62000c1e1500 */
[-C--:B------:R-:W-:Y:S01]  /*1410*/  LEA.HI.X.SX32 R27, R27, R3.reuse, 0x1, P1 ;  /* 0x000000031b1b7211 */ /* 0x080fe200008f0eff */
[----:B---3--:R-:W0:Y:S01]  /*1420*/  LDC.64 R14, c[0x0][0x3c0] ;  /* 0x0000f000ff0e7b82 */ /* 0x008e220000000a00 */
[----:B----4-:R-:W-:Y:S01]  /*1430*/  IMAD R25, R8, 0x2, R29 ;  /* 0x0000000208197824 */ /* 0x010fe200078e021d */
[----:B------:R-:W-:-:S02]  /*1440*/  LEA.HI.X.SX32 R21, R31, R3, 0x1, P0 ;  /* 0x000000031f157211 */ /* 0x000fc400000f0eff */
[----:B------:R-:W5:Y:S01]  /*1450*/  LDG.E.U16 R26, desc[UR16][R26.64] ;  /* 0x000000101a1a7981 */ /* 0x000f62000c1e1500 */
[-C--:B------:R-:W-:Y:S02]  /*1460*/  LEA R22, P0, R29, R2.reuse, 0x1 ;  /* 0x000000021d167211 */ /* 0x080fe400078008ff */
[----:B------:R-:W-:Y:S01]  /*1470*/  LEA R24, P1, R25, R2, 0x1 ;  /* 0x0000000219187211 */ /* 0x000fe200078208ff */
[----:B------:R-:W-:Y:S01]  /*1480*/  IMAD R8, R8, 0x2, R25 ;  /* 0x0000000208087824 */ /* 0x000fe200078e0219 */
[-C--:B------:R-:W-:Y:S01]  /*1490*/  LEA.HI.X.SX32 R23, R29, R3.reuse, 0x1, P0 ;  /* 0x000000031d177211 */ /* 0x080fe200000f0eff */
[----:B------:R3:W5:Y:S01]  /*14a0*/  LDG.E.U16 R21, desc[UR16][R20.64] ;  /* 0x0000001014157981 */ /* 0x000762000c1e1500 */
[----:B------:R-:W-:-:S03]  /*14b0*/  LEA.HI.X.SX32 R25, R25, R3, 0x1, P1 ;  /* 0x0000000319197211 */ /* 0x000fc600008f0eff */
[----:B------:R-:W5:Y:S04]  /*14c0*/  LDG.E.U16 R22, desc[UR16][R22.64] ;  /* 0x0000001016167981 */ /* 0x000f68000c1e1500 */
[----:B------:R-:W5:Y:S01]  /*14d0*/  LDG.E.U16 R24, desc[UR16][R24.64] ;  /* 0x0000001018187981 */ /* 0x000f62000c1e1500 */
[----:B------:R-:W-:-:S04]  /*14e0*/  LEA R2, P0, R8, R2, 0x1 ;  /* 0x0000000208027211 */ /* 0x000fc800078008ff */
[----:B------:R-:W-:Y:S02]  /*14f0*/  LEA.HI.X.SX32 R3, R8, R3, 0x1, P0 ;  /* 0x0000000308037211 */ /* 0x000fe400000f0eff */
[----:B------:R-:W-:Y:S01]  /*1500*/  LOP3.LUT R8, R92, 0x7f, RZ, 0xc0, !PT ;  /* 0x0000007f5c087812 */ /* 0x000fe200078ec0ff */
[----:B0-----:R-:W-:Y:S01]  /*1510*/  IMAD R14, R14, UR75, RZ ;  /* 0x0000004b0e0e7c24 */ /* 0x001fe2000f8e02ff */
[----:B---3--:R-:W-:Y:S01]  /*1520*/  SHF.R.U32.HI R20, RZ, 0x5, R92 ;  /* 0x00000005ff147819 */ /* 0x008fe2000001165c */
[----:B------:R0:W5:Y:S02]  /*1530*/  LDG.E.U16 R29, desc[UR16][R2.64] ;  /* 0x00000010021d7981 */ /* 0x000164000c1e1500 */
[----:B-1----:R-:W-:Y:S01]  /*1540*/  IMAD R8, R8, UR4, RZ ;  /* 0x0000000408087c24 */ /* 0x002fe2000f8e02ff */
[----:B------:R-:W-:Y:S01]  /*1550*/  LOP3.LUT R69, R92, 0x3f, RZ, 0xc0, !PT ;  /* 0x0000003f5c457812 */ /* 0x000fe200078ec0ff */
[----:B------:R-:W-:Y:S01]  /*1560*/  IMAD.SHL.U32 R19, R14, 0x2, RZ ;  /* 0x000000020e137824 */ /* 0x000fe200078e00ff */
[----:B------:R-:W-:Y:S01]  /*1570*/  R2UR UR50, R20 ;  /* 0x00000000143272ca */ /* 0x000fe200000e0000 */
[----:B------:R-:W-:Y:S01]  /*1580*/  IMAD.SHL.U32 R16, R8, 0x2, RZ ;  /* 0x0000000208107824 */ /* 0x000fe200078e00ff */
[----:B--2---:R-:W-:-:S02]  /*1590*/  R2UR UR72, R67 ;  /* 0x00000000434872ca */ /* 0x004fc400000e0000 */
[----:B------:R-:W-:Y:S01]  /*15a0*/  SHF.R.S32.HI R68, RZ, 0x6, R92 ;  /* 0x00000006ff447819 */ /* 0x000fe2000001145c */
[----:B------:R-:W-:Y:S01]  /*15b0*/  IMAD.HI R8, R8, 0x2, RZ ;  /* 0x0000000208087827 */ /* 0x000fe200078e02ff */
[----:B0-----:R-:W-:Y:S02]  /*15c0*/  IADD3 R2, P0, P1, R16, R82, R19 ;  /* 0x0000005210027210 */ /* 0x001fe4000791e013 */
[----:B------:R-:W-:Y:S01]  /*15d0*/  SGXT R68, R68, 0x1 ;  /* 0x000000014444781a */ /* 0x000fe20000000200 */
[----:B------:R-:W-:-:S04]  /*15e0*/  IMAD.HI R14, R14, 0x2, RZ ;  /* 0x000000020e0e7827 */ /* 0x000fc800078e02ff */
[----:B------:R-:W-:Y:S01]  /*15f0*/  IMAD.SHL.U32 R69, R69, 0x2, RZ ;  /* 0x0000000245457824 */ /* 0x000fe200078e00ff */
[----:B------:R-:W-:-:S04]  /*1600*/  IADD3.X R3, PT, PT, R8, R83, R14, P0, P1 ;  /* 0x0000005308037210 */ /* 0x000fc800007e240e */
[----:B------:R-:W-:Y:S01]  /*1610*/  LOP3.LUT R68, R69, 0x90, R68, 0x78, !PT ;  /* 0x0000009045447812 */ /* 0x000fe200078e7844 */
[----:B------:R-:W-:Y:S06]  /*1620*/  BRA.U UP1, `(.L_x_5) ;  /* 0x0000000101187547 */ /* 0x000fec000b800000 */
[----:B------:R-:W-:Y:S01]  /*1630*/  ELECT P0, URZ, PT ;  /* 0x0000000000ff782f */ /* 0x000fe20003800000 */
[----:B------:R-:W-:Y:S01]  /*1640*/  IMAD.MOV.U32 R8, RZ, RZ, 0x1 ;  /* 0x00000001ff087424 */ /* 0x000fe200078e00ff */
[----:B------:R-:W-:Y:S01]  /*1650*/  UMOV UR4, 0x40 ;  /* 0x0000004000047882 */ /* 0x000fe20000000000 */
[----:B------:R-:W-:Y:S01]  /*1660*/  UVIRTCOUNT.DEALLOC.SMPOOL 0x80 ;  /* 0x000000800000784c */ /* 0x000fe20000000000 */
[----:B------:R-:W-:-:S09]  /*1670*/  ULEA UR4, UR6, UR4, 0x18 ;  /* 0x0000000406047291 */ /* 0x000fd2000f8ec0ff */
[----:B------:R0:W-:Y:S03]  /*1680*/  @P0 STS.U8 [UR4], R8 ;  /* 0x00000008ff000988 */ /* 0x0001e60008000004 */
.L_x_5:
[C---:B------:R-:W-:Y:S01]  /*1690*/  LOP3.LUT R16, R68.reuse, 0x20, RZ, 0x3c, !PT ;  /* 0x0000002044107812 */ /* 0x040fe200078e3cff */
[----:B-----5:R1:W-:Y:S01]  /*16a0*/  STS.U16 [R68+UR73], R5 ;  /* 0x0000000544007988 */ /* 0x0203e20008000449 */
[----:B0-----:R-:W-:Y:S01]  /*16b0*/  LOP3.LUT R8, R68, 0x40, RZ, 0x3c, !PT ;  /* 0x0000004044087812 */ /* 0x001fe200078e3cff */
[----:B------:R-:W1:Y:S01]  /*16c0*/  LDC R19, c[0x0][0x3c4] ;  /* 0x0000f100ff137b82 */ /* 0x000e620000000800 */
[----:B------:R-:W-:Y:S01]  /*16d0*/  USHF.L.U32 UR4, UR50, 0x15, URZ ;  /* 0x0000001532047899 */ /* 0x000fe200080006ff */
[----:B------:R-:W-:Y:S01]  /*16e0*/  STS.U16 [R68+UR73+0x400], R7 ;  /* 0x0004000744007988 */ /* 0x000fe20008000449 */
[----:B------:R-:W-:-:S03]  /*16f0*/  LOP3.LUT P6, RZ, R92, 0x7f, RZ, 0xc0, !PT ;  /* 0x0000007f5cff7812 */ /* 0x000fc600078cc0ff */
[----:B------:R0:W-:Y:S01]  /*1700*/  STS.U16 [R68+UR73+0x800], R17 ;  /* 0x0008001144007988 */ /* 0x0001e20008000449 */
[----:B------:R-:W-:-:S03]  /*1710*/  ULOP3.LUT UR4, UR4, 0x600000, URZ, 0xc0, !UPT ;  /* 0x0060000004047892 */ /* 0x000fc6000f8ec0ff */
[----:B------:R-:W-:Y:S01]  /*1720*/  STS.U16 [R68+UR73+0xc00], R33 ;  /* 0x000c002144007988 */ /* 0x000fe20008000449 */
[----:B------:R-:W-:-:S03]  /*1730*/  UIADD3 UR69, UPT, UPT, UR72, UR4, URZ ;  /* 0x0000000448457290 */ /* 0x000fc6000fffe0ff */
[----:B------:R-:W-:Y:S04]  /*1740*/  STS.U16 [R68+UR73+0x1000], R37 ;  /* 0x0010002544007988 */ /* 0x000fe80008000449 */
[----:B------:R-:W-:Y:S04]  /*1750*/  STS.U16 [R68+UR73+0x1400], R41 ;  /* 0x0014002944007988 */ /* 0x000fe80008000449 */
[----:B------:R-:W-:Y:S04]  /*1760*/  STS.U16 [R68+UR73+0x1800], R45 ;  /* 0x0018002d44007988 */ /* 0x000fe80008000449 */
[----:B------:R-:W-:Y:S01]  /*1770*/  STS.U16 [R68+UR73+0x1c00], R49 ;  /* 0x001c003144007988 */ /* 0x000fe20008000449 */
[----:B-1----:R-:W-:-:S03]  /*1780*/  SHF.L.U32 R5, R19, 0x4, RZ ;  /* 0x0000000413057819 */ /* 0x002fc600000006ff */
[----:B------:R-:W-:Y:S04]  /*1790*/  STS.U16 [R68+UR73+0x2000], R53 ;  /* 0x0020003544007988 */ /* 0x000fe80008000449 */
[----:B------:R-:W-:Y:S04]  /*17a0*/  STS.U16 [R68+UR73+0x2400], R57 ;  /* 0x0024003944007988 */ /* 0x000fe80008000449 */
[----:B------:R-:W-:Y:S04]  /*17b0*/  STS.U16 [R68+UR73+0x2800], R61 ;  /* 0x0028003d44007988 */ /* 0x000fe80008000449 */
[----:B------:R-:W-:Y:S04]  /*17c0*/  STS.U16 [R68+UR73+0x2c00], R65 ;  /* 0x002c004144007988 */ /* 0x000fe80008000449 */
[----:B------:R-:W-:Y:S04]  /*17d0*/  STS.U16 [R68+UR73+0x3000], R71 ;  /* 0x0030004744007988 */ /* 0x000fe80008000449 */
[----:B------:R-:W-:Y:S04]  /*17e0*/  STS.U16 [R68+UR73+0x3400], R75 ;  /* 0x0034004b44007988 */ /* 0x000fe80008000449 */
[----:B------:R-:W-:Y:S04]  /*17f0*/  STS.U16 [R68+UR73+0x3800], R79 ;  /* 0x0038004f44007988 */ /* 0x000fe80008000449 */
[----:B------:R1:W-:Y:S01]  /*1800*/  STS.U16 [R68+UR73+0x3c00], R21 ;  /* 0x003c001544007988 */ /* 0x0003e20008000449 */
[C---:B------:R-:W-:Y:S01]  /*1810*/  IMAD R109, R15.reuse, 0xc, RZ ;  /* 0x0000000c0f6d7824 */ /* 0x040fe200078e02ff */
[----:B------:R-:W-:Y:S01]  /*1820*/  VOTEU.ALL UP2, P6 ;  /* 0x0000000000ff7886 */ /* 0x000fe20003040000 */
[C---:B------:R-:W-:Y:S01]  /*1830*/  IMAD R101, R15.reuse, 0x6, RZ ;  /* 0x000000060f657824 */ /* 0x040fe200078e02ff */
[----:B------:R2:W-:Y:S01]  /*1840*/  STS.U16 [R16+UR73+0x100], R0 ;  /* 0x0001000010007988 */ /* 0x0005e20008000449 */
[C---:B------:R-:W-:Y:S01]  /*1850*/  IMAD R179, R15.reuse, 0x44, RZ ;  /* 0x000000440fb37824 */ /* 0x040fe200078e02ff */
[----:B------:R-:W-:Y:S01]  /*1860*/  UMOV UR6, 0x1 ;  /* 0x0000000100067882 */ /* 0x000fe20000000000 */
[----:B------:R-:W-:Y:S01]  /*1870*/  IMAD R123, R15, 0x16, RZ ;  /* 0x000000160f7b7824 */ /* 0x000fe200078e02ff */
[----:B------:R3:W-:Y:S01]  /*1880*/  STS.U16 [R16+UR73+0x500], R9 ;  /* 0x0005000910007988 */ /* 0x0007e20008000449 */
[----:B0-----:R-:W-:Y:S01]  /*1890*/  IMAD.SHL.U32 R17, R19, 0x8, RZ ;  /* 0x0000000813117824 */ /* 0x001fe200078e00ff */
[----:B------:R-:W-:Y:S01]  /*18a0*/  UIADD3 UR70, UPT, UPT, UR73, 0x10000, URZ ;  /* 0x0001000049467890 */ /* 0x000fe2000fffe0ff */
[----:B------:R-:W-:Y:S01]  /*18b0*/  IMAD R105, R15, 0xa, RZ ;  /* 0x0000000a0f697824 */ /* 0x000fe200078e02ff */
[----:B------:R-:W-:Y:S01]  /*18c0*/  STS.U16 [R16+UR73+0x900], R12 ;  /* 0x0009000c10007988 */ /* 0x000fe20008000449 */
[----:B-1----:R-:W-:Y:S01]  /*18d0*/  IMAD.SHL.U32 R21, R19, 0x20, RZ ;  /* 0x0000002013157824 */ /* 0x002fe200078e00ff */
[----:B--2---:R-:W-:Y:S01]  /*18e0*/  LOP3.LUT R0, R68, 0x60, RZ, 0x3c, !PT ;  /* 0x0000006044007812 */ /* 0x004fe200078e3cff */
[C---:B------:R-:W-:Y:S01]  /*18f0*/  IMAD R97, R15.reuse, 0x3, RZ ;  /* 0x000000030f617824 */ /* 0x040fe200078e02ff */
[----:B------:R-:W-:Y:S01]  /*1900*/  STS.U16 [R16+UR73+0xd00], R32 ;  /* 0x000d002010007988 */ /* 0x000fe20008000449 */
[----:B------:R-:W-:Y:S01]  /*1910*/  IMAD R115, R15, 0x12, RZ ;  /* 0x000000120f737824 */ /* 0x000fe200078e02ff */
[----:B------:R-:W-:-:S04]  /*1920*/  @!UP2 UIADD3 UR4, UPT, UPT, -UR6, 0x100000, URZ ;  /* 0x001000000604a890 */ /* 0x000fc8000fffe1ff */
[----:B------:R-:W-:Y:S02]  /*1930*/  @!UP2 USHF.L.U32 UR5, UR4, 0xb, URZ ;  /* 0x0000000b0405a899 */ /* 0x000fe400080006ff */
[----:B------:R-:W-:Y:S01]  /*1940*/  @!UP2 USHF.L.U32 UR4, UR4, 0x1, URZ ;  /* 0x000000010404a899 */ /* 0x000fe200080006ff */
[----:B---3--:R-:W-:Y:S01]  /*1950*/  IMAD.SHL.U32 R9, R19, 0x2, RZ ;  /* 0x0000000213097824 */ /* 0x008fe200078e00ff */
[----:B------:R-:W-:Y:S01]  /*1960*/  STS.U16 [R16+UR73+0x1100], R36 ;  /* 0x0011002410007988 */ /* 0x000fe20008000449 */
[C---:B------:R-:W-:Y:S01]  /*1970*/  IMAD R107, R15.reuse, 0xb, RZ ;  /* 0x0000000b0f6b7824 */ /* 0x040fe200078e02ff */
[----:B------:R-:W-:Y:S01]  /*1980*/  VOTEU.ALL UP0, P6 ;  /* 0x0000000000ff7886 */ /* 0x000fe20003000000 */
[C---:B------:R-:W-:Y:S01]  /*1990*/  IMAD R177, R15.reuse, 0x42, RZ ;  /* 0x000000420fb17824 */ /* 0x040fe200078e02ff */
[----:B------:R-:W-:Y:S01]  /*19a0*/  STS.U16 [R16+UR73+0x1500], R40 ;  /* 0x0015002810007988 */ /* 0x000fe20008000449 */
[C---:B------:R-:W-:Y:S01]  /*19b0*/  IMAD R99, R15.reuse, 0x5, RZ ;  /* 0x000000050f637824 */ /* 0x040fe200078e02ff */
[----:B------:R-:W-:Y:S01]  /*19c0*/  UIADD3 UR71, UPT, UPT, UR74, 0x40, URZ ;  /* 0x000000404a477890 */ /* 0x000fe2000fffe0ff */
[C---:B------:R-:W-:Y:S01]  /*19d0*/  IMAD R139, R15.reuse, 0x22, RZ ;  /* 0x000000220f8b7824 */ /* 0x040fe200078e02ff */
[----:B------:R-:W-:Y:S01]  /*19e0*/  STS.U16 [R16+UR73+0x1900], R44 ;  /* 0x0019002c10007988 */ /* 0x000fe20008000449 */
[----:B------:R-:W-:-:S02]  /*19f0*/  IMAD R119, R15, 0x14, RZ ;  /* 0x000000140f777824 */ /* 0x000fc400078e02ff */
[C---:B------:R-:W-:Y:S01]  /*1a00*/  IMAD R103, R15.reuse, 0x9, RZ ;  /* 0x000000090f677824 */ /* 0x040fe200078e02ff */
[----:B------:R-:W-:Y:S01]  /*1a10*/  STS.U16 [R16+UR73+0x1d00], R48 ;  /* 0x001d003010007988 */ /* 0x000fe20008000449 */
[C---:B------:R-:W-:Y:S02]  /*1a20*/  IMAD R125, R15.reuse, 0x18, RZ ;  /* 0x000000180f7d7824 */ /* 0x040fe400078e02ff */
[C---:B------:R-:W-:Y:S01]  /*1a30*/  IMAD R113, R15.reuse, 0x11, RZ ;  /* 0x000000110f717824 */ /* 0x040fe200078e02ff */
[----:B------:R-:W-:Y:S01]  /*1a40*/  STS.U16 [R16+UR73+0x2100], R52 ;  /* 0x0021003410007988 */ /* 0x000fe20008000449 */
[C---:B------:R-:W-:Y:S02]  /*1a50*/  IMAD R147, R15.reuse, 0x28, RZ ;  /* 0x000000280f937824 */ /* 0x040fe400078e02ff */
        /* <DEDUP_REMOVED lines=47> */
[C---:B------:R-:W-:Y:S01]  /*1d50*/  IMAD R153, R15.reuse, 0x2b, RZ ;  /* 0x0000002b0f997824 */ /* 0x040fe200078e02ff */
[----:B------:R-:W-:Y:S01]  /*1d60*/  PRMT R84, RZ, 0x7610, R84 ;  /* 0x00007610ff547816 */ /* 0x000fe20000000054 */
[C---:B------:R-:W-:Y:S01]  /*1d70*/  IMAD R229, R15.reuse, 0x64, RZ ;  /* 0x000000640fe57824 */ /* 0x040fe200078e02ff */
[----:B------:R-:W-:Y:S01]  /*1d80*/  STS.U16 [R8+UR73+0x2600], R58 ;  /* 0x0026003a08007988 */ /* 0x000fe20008000449 */
[----:B------:R-:W-:Y:S01]  /*1d90*/  PRMT R86, RZ, 0x7610, R86 ;  /* 0x00007610ff567816 */ /* 0x000fe20000000056 */
[C---:B------:R-:W-:Y:S01]  /*1da0*/  IMAD R215, R15.reuse, 0x72, RZ ;  /* 0x000000720fd77824 */ /* 0x040fe200078e02ff */
[----:B------:R-:W-:Y:S01]  /*1db0*/  PRMT R67, RZ, 0x7610, R67 ;  /* 0x00007610ff437816 */ /* 0x000fe20000000043 */
        /* <DEDUP_REMOVED lines=18> */
[----:B------:R0:W-:Y:S01]  /*1ee0*/  STS.U16 [R0+UR73+0x300], R6 ;  /* 0x0003000600007988 */ /* 0x0001e20008000449 */
[----:B------:R-:W-:Y:S01]  /*1ef0*/  PRMT R23, RZ, 0x7610, R23 ;  /* 0x00007610ff177816 */ /* 0x000fe20000000017 */
[----:B------:R-:W-:-:S02]  /*1f00*/  IMAD R223, R15, 0x6a, RZ ;  /* 0x0000006a0fdf7824 */ /* 0x000fc400078e02ff */
[C---:B------:R-:W-:Y:S01]  /*1f10*/  IMAD R169, R15.reuse, 0x35, RZ ;  /* 0x000000350fa97824 */ /* 0x040fe200078e02ff */
[----:B------:R1:W-:Y:S01]  /*1f20*/  STS.U16 [R0+UR73+0x700], R11 ;  /* 0x0007000b00007988 */ /* 0x0003e20008000449 */
        /* <DEDUP_REMOVED lines=17> */
[----:B------:R-:W-:Y:S01]  /*2040*/  IMAD R219, R15, 0x6e, RZ ;  /* 0x0000006e0fdb7824 */ /* 0x000fe200078e02ff */
[----:B------:R-:W-:Y:S01]  /*2050*/  STS.U16 [R0+UR73+0x1f00], R51 ;  /* 0x001f003300007988 */ /* 0x000fe20008000449 */
[-C--:B0-----:R-:W-:Y:S01]  /*2060*/  IADD3 R6, P2, PT, R9, R2.reuse, RZ ;  /* 0x0000000209067210 */ /* 0x081fe20007f5e0ff */
[C---:B------:R-:W-:Y:S01]  /*2070*/  IMAD R203, R15.reuse, 0x7e, RZ ;  /* 0x0000007e0fcb7824 */ /* 0x040fe200078e02ff */
[----:B------:R-:W-:Y:S01]  /*2080*/  PRMT R27, RZ, 0x7610, R27 ;  /* 0x00007610ff1b7816 */ /* 0x000fe2000000001b */
[----:B------:R-:W-:Y:S01]  /*2090*/  STS.U16 [R0+UR73+0x2300], R55 ;  /* 0x0023003700007988 */ /* 0x000fe20008000449 */
[----:B------:R-:W-:Y:S01]  /*20a0*/  PRMT R25, RZ, 0x7610, R25 ;  /* 0x00007610ff197816 */ /* 0x000fe20000000019 */
[C---:B------:R-:W-:Y:S01]  /*20b0*/  IMAD R251, R15.reuse, 0x4e, RZ ;  /* 0x0000004e0ffb7824 */ /* 0x040fe200078e02ff */
[----:B------:R-:W-:Y:S01]  /*20c0*/  PRMT R20, RZ, 0x7610, R20 ;  /* 0x00007610ff147816 */ /* 0x000fe20000000014 */
[----:B------:R-:W-:Y:S01]  /*20d0*/  STS.U16 [R0+UR73+0x2700], R59 ;  /* 0x0027003b00007988 */ /* 0x000fe20008000449 */
[----:B------:R-:W-:Y:S01]  /*20e0*/  PRMT R14, RZ, 0x7610, R14 ;  /* 0x00007610ff0e7816 */ /* 0x000fe2000000000e */
[----:B------:R-:W-:Y:S01]  /*20f0*/  IMAD R235, R15, 0x5e, RZ ;  /* 0x0000005e0feb7824 */ /* 0x000fe200078e02ff */
[----:B------:R-:W0:Y:S01]  /*2100*/  LDC R90, c[0x0][0x3d8] ;  /* 0x0000f600ff5a7b82 */ /* 0x000e220000000800 */
[----:B------:R-:W-:Y:S01]  /*2110*/  STS.U16 [R0+UR73+0x2b00], R63 ;  /* 0x002b003f00007988 */ /* 0x000fe20008000449 */
[CC--:B------:R-:W-:Y:S01]  /*2120*/  LEA R4, P1, R19.reuse, R2.reuse, 0x5 ;  /* 0x0000000213047211 */ /* 0x0c0fe200078228ff */
[----:B------:R-:W2:Y:S01]  /*2130*/  LDCU UR58, c[0x0][0x3a8] ;  /* 0x00007500ff3a77ac */ /* 0x000ea20008000800 */
[----:B------:R-:W-:Y:S01]  /*2140*/  STTM.16dp32bit_t0_t15.x64 tmem[UR69], RZ ;  /* 0x000000ff000079ed */ /* 0x000fe20008b00045 */
[----:B------:R-:W-:Y:S01]  /*2150*/  STTM.16dp32bit_t16_t31.x64 tmem[UR69+0x40], RZ ;  /* 0x000040ff000079ed */ /* 0x000fe20008b20045 */
[----:B------:R-:W-:Y:S01]  /*2160*/  STS.U16 [R0+UR73+0x2f00], R70 ;  /* 0x002f004600007988 */ /* 0x000fe20008000449 */
[----:B------:R-:W-:-:S02]  /*2170*/  LEA R8, P3, R19, R2, 0x2 ;  /* 0x0000000213087211 */ /* 0x000fc400078610ff */
[-C--:B------:R-:W-:Y:S01]  /*2180*/  IADD3 R188, P4, PT, R105, R2.reuse, RZ ;  /* 0x0000000269bc7210 */ /* 0x080fe20007f9e0ff */
[----:B------:R-:W-:Y:S01]  /*2190*/  STS.U16 [R0+UR73+0x3300], R74 ;  /* 0x0033004a00007988 */ /* 0x000fe20008000449 */
[-C--:B------:R-:W-:Y:S02]  /*21a0*/  LEA.HI.X.SX32 R7, R19, R3.reuse, 0x1, P2 ;  /* 0x0000000313077211 */ /* 0x080fe400010f0eff */
[-C--:B------:R-:W-:Y:S01]  /*21b0*/  IADD3 R176, P5, PT, R177, R2.reuse, RZ ;  /* 0x00000002b1b07210 */ /* 0x080fe20007fbe0ff */
[----:B------:R-:W-:Y:S01]  /*21c0*/  STS.U16 [R0+UR73+0x3700], R78 ;  /* 0x0037004e00007988 */ /* 0x000fe20008000449 */
[----:B------:R-:W-:Y:S02]  /*21d0*/  LEA R16, P2, R19, R2, 0x4 ;  /* 0x0000000213107211 */ /* 0x000fe400078420ff */
[----:B------:R-:W-:Y:S01]  /*21e0*/  ISETP.LT.AND P0, PT, RZ, UR71, PT ;  /* 0x00000047ff007c0c */ /* 0x000fe2000bf01270 */
[----:B------:R-:W-:Y:S01]  /*21f0*/  STS.U16 [R0+UR73+0x3b00], R26 ;  /* 0x003b001a00007988 */ /* 0x000fe20008000449 */
[----:B------:R-:W-:-:S02]  /*2200*/  LEA.HI.X.SX32 R5, R5, R3, 0x1, P1 ;  /* 0x0000000305057211 */ /* 0x000fc400008f0eff */
[----:B------:R-:W-:Y:S01]  /*2210*/  PRMT R48, RZ, 0x7610, R48 ;  /* 0x00007610ff307816 */ /* 0x000fe20000000030 */
[----:B------:R-:W-:Y:S01]  /*2220*/  STS.U16 [R0+UR73+0x3f00], R29 ;  /* 0x003f001d00007988 */ /* 0x000fe20008000449 */
[-C--:B------:R-:W-:Y:S01]  /*2230*/  LEA.HI.X.SX32 R9, R9, R3.reuse, 0x1, P3 ;  /* 0x0000000309097211 */ /* 0x080fe200018f0eff */
[C---:B-1----:R-:W-:Y:S01]  /*2240*/  IMAD.SHL.U32 R11, R19.reuse, 0x4, RZ ;  /* 0x00000004130b7824 */ /* 0x042fe200078e00ff */
[----:B------:R-:W1:Y:S02]  /*2250*/  FENCE.VIEW.ASYNC.T ;  /* 0x00000000000073c6 */ /* 0x000e640000000200 */
[----:B-1----:R-:W-:Y:S01]  /*2260*/  BAR.SYNC.DEFER_BLOCKING 0x0 ;  /* 0x0000000000007b1d */ /* 0x002fe20000010000 */
[CC--:B------:R-:W-:Y:S02]  /*2270*/  LEA R10, P1, R19.reuse, R2.reuse, 0x3 ;  /* 0x00000002130a7211 */ /* 0x0c0fe400078218ff */
[----:B------:R-:W-:Y:S02]  /*2280*/  LEA R18, P3, R19, R2, 0x6 ;  /* 0x0000000213127211 */ /* 0x000fe400078630ff */
[----:B------:R-:W-:-:S02]  /*2290*/  LEA.HI.X.SX32 R17, R17, R3, 0x1, P2 ;  /* 0x0000000311117211 */ /* 0x000fc400010f0eff */
[-C--:B------:R-:W-:Y:S02]  /*22a0*/  IADD3 R178, P2, PT, R109, R2.reuse, RZ ;  /* 0x000000026db27210 */ /* 0x080fe40007f5e0ff */
[-C--:B------:R-:W-:Y:S02]  /*22b0*/  LEA.HI.X.SX32 R11, R11, R3.reuse, 0x1, P1 ;  /* 0x000000030b0b7211 */ /* 0x080fe400008f0eff */
[-C--:B------:R-:W-:Y:S02]  /*22c0*/  LEA.HI.X.SX32 R19, R21, R3.reuse, 0x1, P3 ;  /* 0x0000000315137211 */ /* 0x080fe400018f0eff */
[-C--:B------:R-:W-:Y:S02]  /*22d0*/  IADD3 R200, P3, PT, R101, R2.reuse, RZ ;  /* 0x0000000265c87210 */ /* 0x080fe40007f7e0ff */
[----:B------:R-:W-:Y:S02]  /*22e0*/  IADD3 R198, P1, PT, R179, R2, RZ ;  /* 0x00000002b3c67210 */ /* 0x000fe40007f3e0ff */
[----:B------:R-:W-:-:S02]  /*22f0*/  LEA.HI.X.SX32 R179, R101, R3, 0x1, P2 ;  /* 0x0000000365b37211 */ /* 0x000fc400010f0eff */
[-C--:B------:R-:W-:Y:S02]  /*2300*/  IADD3 R96, P2, PT, R123, R2.reuse, RZ ;  /* 0x000000027b607210 */ /* 0x080fe40007f5e0ff */
[-C--:B------:R-:W-:Y:S02]  /*2310*/  LEA.HI.X.SX32 R201, R97, R3.reuse, 0x1, P3 ;  /* 0x0000000361c97211 */ /* 0x080fe400018f0eff */
[----:B------:R-:W-:Y:S02]  /*2320*/  IADD3 R190, P3, PT, R115, R2, RZ ;  /* 0x0000000273be7210 */ /* 0x000fe40007f7e0ff */
[-C--:B------:R-:W-:Y:S01]  /*2330*/  LEA.HI.X.SX32 R189, R99, R3.reuse, 0x1, P4 ;  /* 0x0000000363bd7211 */ /* 0x080fe200020f0eff */
[----:B------:R1:W-:Y:S01]  /*2340*/  STL [R1+0x28], R176 ;  /* 0x000028b001007387 */ /* 0x0003e20000100800 */
[----:B------:R-:W-:-:S03]  /*2350*/  LEA.HI.X.SX32 R97, R107, R3, 0x1, P2 ;  /* 0x000000036b617211 */ /* 0x000fc600010f0eff */
[----:B------:R-:W3:Y:S02]  /*2360*/  FENCE.VIEW.ASYNC.S ;  /* 0x00000000000073c6 */ /* 0x000ee40000000000 */
[----:B---3--:R3:W4:Y:S01]  /*2370*/  @!UP0 SYNCS.EXCH.64 URZ, [UR70], UR4 ;  /* 0x0000000446ff85b2 */ /* 0x0087220008000100 */
[-C--:B------:R-:W-:Y:S02]  /*2380*/  IADD3 R192, P2, PT, R139, R2.reuse, RZ ;  /* 0x000000028bc07210 */ /* 0x080fe40007f5e0ff */
[-C--:B------:R-:W-:Y:S02]  /*2390*/  IADD3 R194, P4, PT, R119, R2.reuse, RZ ;  /* 0x0000000277c27210 */ /* 0x080fe40007f9e0ff */
[-C--:B------:R-:W-:Y:S01]  /*23a0*/  LEA.HI.X.SX32 R191, R103, R3.reuse, 0x1, P3 ;  /* 0x0000000367bf7211 */ /* 0x080fe200018f0eff */
[----:B------:R-:W-:Y:S01]  /*23b0*/  STL [R1+0x20], R198 ;  /* 0x000020c601007387 */ /* 0x000fe20000100800 */
[----:B------:R-:W-:Y:S02]  /*23c0*/  IADD3 R196, P3, PT, R125, R2, RZ ;  /* 0x000000027dc47210 */ /* 0x000fe40007f7e0ff */
[-C--:B------:R-:W-:Y:S01]  /*23d0*/  LEA.HI.X.SX32 R193, R113, R3.reuse, 0x1, P2 ;  /* 0x0000000371c17211 */ /* 0x080fe200010f0eff */
[----:B------:R-:W-:Y:S01]  /*23e0*/  STL.64 [R1+0xf8], R200 ;  /* 0x0000f8c801007387 */ /* 0x000fe20000100a00 */
[----:B------:R-:W-:-:S02]  /*23f0*/  LEA.HI.X.SX32 R195, R105, R3, 0x1, P4 ;  /* 0x0000000369c37211 */ /* 0x000fc400020f0eff */
[----:B------:R-:W-:Y:S01]  /*2400*/  IADD3 R106, P2, PT, R147, R2, RZ ;  /* 0x00000002936a7210 */ /* 0x000fe20007f5e0ff */
[----:B------:R-:W-:Y:S01]  /*2410*/  STL.64 [R1+0xf0], R188 ;  /* 0x0000f0bc01007387 */ /* 0x000fe20000100a00 */
[-C--:B------:R-:W-:Y:S02]  /*2420*/  LEA.HI.X.SX32 R197, R109, R3.reuse, 0x1, P3 ;  /* 0x000000036dc57211 */ /* 0x080fe400018f0eff */
[----:B------:R-:W-:Y:S01]  /*2430*/  MOV R118, R198 ;  /* 0x000000c600767202 */ /* 0x000fe20000000f00 */
[----:B------:R-:W-:Y:S01]  /*2440*/  STL.64 [R1+0xe8], R178 ;  /* 0x0000e8b201007387 */ /* 0x000fe20000100a00 */
[----:B------:R-:W-:Y:S01]  /*2450*/  LEA.HI.X.SX32 R107, R119, R3, 0x1, P2 ;  /* 0x00000003776b7211 */ /* 0x000fe200010f0eff */
[----:B------:R-:W-:Y:S01]  /*2460*/  IMAD.MOV.U32 R118, RZ, RZ, R176 ;  /* 0x000000ffff767224 */ /* 0x000fe200078e00b0 */
[-C--:B-1----:R-:W-:Y:S01]  /*2470*/  IADD3 R176, P2, PT, R159, R2.reuse, RZ ;  /* 0x000000029fb07210 */ /* 0x082fe20007f5e0ff */
[----:B------:R-:W-:Y:S01]  /*2480*/  STL.64 [R1+0xd8], R190 ;  /* 0x0000d8be01007387 */ /* 0x000fe20000100a00 */
[----:B------:R-:W-:Y:S01]  /*2490*/  IADD3 R100, P4, PT, R129, R2, RZ ;  /* 0x0000000281647210 */ /* 0x000fe20007f9e0ff */
[----:B------:R-:W-:-:S02]  /*24a0*/  IMAD.MOV.U32 R108, RZ, RZ, R196 ;  /* 0x000000ffff6c7224 */ /* 0x000fc400078e00c4 */
[----:B------:R-:W-:Y:S01]  /*24b0*/  STL.64 [R1+0xd0], R194 ;  /* 0x0000d0c201007387 */ /* 0x000fe20000100a00 */
[----:B------:R-:W-:Y:S01]  /*24c0*/  IMAD.MOV.U32 R119, RZ, RZ, R199 ;  /* 0x000000ffff777224 */ /* 0x000fe200078e00c7 */
[----:B----4-:R-:W-:Y:S01]  /*24d0*/  BAR.SYNC.DEFER_BLOCKING 0x0 ;  /* 0x0000000000007b1d */ /* 0x010fe20000010000 */
[----:B------:R-:W-:Y:S01]  /*24e0*/  IMAD.MOV.U32 R119, RZ, RZ, R177 ;  /* 0x000000ffff777224 */ /* 0x000fe200078e00b1 */
[-C--:B------:R-:W-:Y:S01]  /*24f0*/  LEA.HI.X.SX32 R177, R125, R3.reuse, 0x1, P2 ;  /* 0x000000037db17211 */ /* 0x080fe200010f0eff */
[----:B------:R-:W-:Y:S01]  /*2500*/  IMAD.MOV.U32 R109, RZ, RZ, R197 ;  /* 0x000000ffff6d7224 */ /* 0x000fe200078e00c5 */
[----:B------:R-:W-:Y:S02]  /*2510*/  IADD3 R110, P2, PT, R81, R2, RZ ;  /* 0x00000002516e7210 */ /* 0x000fe40007f5e0ff */
[----:B------:R-:W-:Y:S04]  /*2520*/  STL.64 [R1+0xc8], R96 ;  /* 0x0000c86001007387 */ /* 0x000fe80000100a00 */
[----:B------:R1:W-:Y:S01]  /*2530*/  STL.64 [R1+0xc0], R196 ;  /* 0x0000c0c401007387 */ /* 0x0003e20000100a00 */
[----:B------:R-:W-:-:S02]  /*2540*/  LEA.HI.X.SX32 R101, R111, R3, 0x1, P4 ;  /* 0x000000036f657211 */ /* 0x000fc400020f0eff */
[-C--:B------:R-:W-:Y:S02]  /*2550*/  IADD3 R102, P4, PT, R85, R2.reuse, RZ ;  /* 0x0000000255667210 */ /* 0x080fe40007f9e0ff */
[-C--:B------:R-:W-:Y:S02]  /*2560*/  LEA.HI.X.SX32 R111, R131, R3.reuse, 0x1, P2 ;  /* 0x00000003836f7211 */ /* 0x080fe400010f0eff */
[-C--:B-1----:R-:W-:Y:S01]  /*2570*/  IADD3 R196, P3, PT, R143, R2.reuse, RZ ;  /* 0x000000028fc47210 */ /* 0x082fe20007f7e0ff */
[----:B------:R-:W-:Y:S02]  /*2580*/  IMAD.MOV.U32 R113, RZ, RZ, R103 ;  /* 0x000000ffff717224 */ /* 0x000fe400078e0067 */
[----:B------:R-:W-:Y:S01]  /*2590*/  IMAD.MOV.U32 R116, RZ, RZ, R200 ;  /* 0x000000ffff747224 */ /* 0x000fe200078e00c8 */
[----:B------:R-:W-:Y:S01]  /*25a0*/  LEA.HI.X.SX32 R197, R115, R3, 0x1, P3 ;  /* 0x0000000373c57211 */ /* 0x000fe200018f0eff */
[----:B------:R-:W-:Y:S01]  /*25b0*/  IMAD.MOV.U32 R136, RZ, RZ, R176 ;  /* 0x000000ffff887224 */ /* 0x000fe200078e00b0 */
[----:B------:R-:W-:-:S02]  /*25c0*/  IADD3 R98, P3, PT, R151, R2, RZ ;  /* 0x0000000297627210 */ /* 0x000fc40007f7e0ff */
[----:B------:R-:W-:Y:S01]  /*25d0*/  PRMT R74, RZ, 0x7610, R74 ;  /* 0x00007610ff4a7816 */ /* 0x000fe2000000004a */
[----:B------:R-:W-:Y:S01]  /*25e0*/  IMAD.MOV.U32 R114, RZ, RZ, R96 ;  /* 0x000000ffff727224 */ /* 0x000fe200078e0060 */
[----:B------:R-:W-:Y:S01]  /*25f0*/  IADD3 R180, P2, PT, R181, R2, RZ ;  /* 0x00000002b5b47210 */ /* 0x000fe20007f5e0ff */
[----:B------:R1:W-:Y:S01]  /*2600*/  STL [R1+0x90], R102 ;  /* 0x0000906601007387 */ /* 0x0003e20000100800 */
[----:B------:R-:W-:Y:S01]  /*2610*/  MOV R112, R102 ;  /* 0x0000006600707202 */ /* 0x000fe20000000f00 */
[----:B------:R-:W-:Y:S01]  /*2620*/  IMAD.MOV.U32 R112, RZ, RZ, R102 ;  /* 0x000000ffff707224 */ /* 0x000fe200078e0066 */
[----:B------:R-:W-:Y:S02]  /*2630*/  LEA.HI.X.SX32 R99, R121, R3, 0x1, P3 ;  /* 0x0000000379637211 */ /* 0x000fe400018f0eff */
[----:B------:R-:W-:Y:S02]  /*2640*/  PRMT R72, RZ, 0x7610, R72 ;  /* 0x00007610ff487816 */ /* 0x000fe40000000048 */
[----:B------:R-:W-:-:S02]  /*2650*/  PRMT R50, RZ, 0x7610, R50 ;  /* 0x00007610ff327816 */ /* 0x000fc40000000032 */
[----:B------:R-:W-:Y:S02]  /*2660*/  PRMT R64, RZ, 0x7610, R64 ;  /* 0x00007610ff407816 */ /* 0x000fe40000000040 */
[----:B------:R-:W-:Y:S02]  /*2670*/  PRMT R60, RZ, 0x7610, R60 ;  /* 0x00007610ff3c7816 */ /* 0x000fe4000000003c */
[----:B------:R-:W-:Y:S01]  /*2680*/  PRMT R39, RZ, 0x7610, R39 ;  /* 0x00007610ff277816 */ /* 0x000fe20000000027 */
[----:B------:R-:W-:Y:S01]  /*2690*/  IMAD.MOV.U32 R134, RZ, RZ, R190 ;  /* 0x000000ffff867224 */ /* 0x000fe200078e00be */
[-C--:B-1----:R-:W-:Y:S01]  /*26a0*/  IADD3 R102, P3, PT, R163, R2.reuse, RZ ;  /* 0x00000002a3667210 */ /* 0x082fe20007f7e0ff */
[----:B------:R-:W4:Y:S01]  /*26b0*/  @P0 LDG.E.U16 R48, desc[UR16][R2.64] ;  /* 0x0000001002300981 */ /* 0x000f22000c1e1500 */
[----:B------:R-:W-:Y:S02]  /*26c0*/  LEA.HI.X.SX32 R181, R141, R3, 0x1, P2 ;  /* 0x000000038db57211 */ /* 0x000fe400010f0eff */
[----:B------:R-:W-:-:S02]  /*26d0*/  IADD3 R244, P2, PT, R245, R2, RZ ;  /* 0x00000002f5f47210 */ /* 0x000fc40007f5e0ff */
[----:B------:R-:W-:Y:S02]  /*26e0*/  PRMT R71, RZ, 0x7610, R71 ;  /* 0x00007610ff477816 */ /* 0x000fe40000000047 */
[----:B------:R-:W-:Y:S02]  /*26f0*/  PRMT R66, RZ, 0x7610, R66 ;  /* 0x00007610ff427816 */ /* 0x000fe40000000042 */
[----:B------:R-:W-:Y:S01]  /*2700*/  MOV R130, R192 ;  /* 0x000000c000827202 */ /* 0x000fe20000000f00 */
[----:B------:R-:W-:Y:S01]  /*2710*/  IMAD.MOV.U32 R126, RZ, RZ, R118 ;  /* 0x000000ffff7e7224 */ /* 0x000fe200078e0076 */
[-C--:B------:R-:W-:Y:S01]  /*2720*/  LEA.HI.X.SX32 R113, R117, R3.reuse, 0x1, P4 ;  /* 0x0000000375717211 */ /* 0x080fe200020f0eff */
[----:B------:R-:W-:Y:S01]  /*2730*/  IMAD.MOV.U32 R115, RZ, RZ, R97 ;  /* 0x000000ffff737224 */ /* 0x000fe200078e0061 */
[-C--:B------:R-:W-:Y:S01]  /*2740*/  IADD3 R200, P4, PT, R155, R2.reuse, RZ ;  /* 0x000000029bc87210 */ /* 0x080fe20007f9e0ff */
[----:B------:R-:W-:Y:S01]  /*2750*/  IMAD.MOV.U32 R131, RZ, RZ, R193 ;  /* 0x000000ffff837224 */ /* 0x000fe200078e00c1 */
[-C--:B------:R-:W-:Y:S01]  /*2760*/  LEA.HI.X.SX32 R103, R127, R3.reuse, 0x1, P3 ;  /* 0x000000037f677211 */ /* 0x080fe200018f0eff */
[----:B------:R-:W-:Y:S01]  /*2770*/  IMAD.MOV.U32 R127, RZ, RZ, R119 ;  /* 0x000000ffff7f7224 */ /* 0x000fe200078e0077 */
[----:B------:R-:W-:Y:S01]  /*2780*/  IADD3 R104, P3, PT, R171, R2, RZ ;  /* 0x00000002ab687210 */ /* 0x000fe20007f7e0ff */
[----:B------:R-:W-:Y:S01]  /*2790*/  IMAD.MOV.U32 R117, RZ, RZ, R201 ;  /* 0x000000ffff757224 */ /* 0x000fe200078e00c9 */
[-C--:B------:R-:W-:Y:S01]  /*27a0*/  LEA.HI.X.SX32 R127, R137, R3.reuse, 0x1, P5 ;  /* 0x00000003897f7211 */ /* 0x080fe200028f0eff */
[----:B------:R-:W-:Y:S01]  /*27b0*/  IMAD.MOV.U32 R128, RZ, RZ, R102 ;  /* 0x000000ffff807224 */ /* 0x000fe200078e0066 */
[----:B------:R-:W-:Y:S01]  /*27c0*/  LEA.HI.X.SX32 R245, R151, R3, 0x1, P2 ;  /* 0x0000000397f57211 */ /* 0x000fe200010f0eff */
[----:B------:R-:W2:Y:S01]  /*27d0*/  @P0 LDG.E.U16 R50, desc[UR16][R4.64] ;  /* 0x0000001004320981 */ /* 0x000ea2000c1e1500 */
[----:B------:R-:W-:-:S02]  /*27e0*/  MOV R137, R177 ;  /* 0x000000b100897202 */ /* 0x000fc40000000f00 */
[-C--:B------:R-:W-:Y:S01]  /*27f0*/  LEA.HI.X.SX32 R119, R139, R3.reuse, 0x1, P1 ;  /* 0x000000038b777211 */ /* 0x080fe200008f0eff */
[----:B------:R-:W2:Y:S01]  /*2800*/  @P0 LDG.E.U16 R64, desc[UR16][R16.64] ;  /* 0x0000001010400981 */ /* 0x000ea2000c1e1500 */
[-C--:B------:R-:W-:Y:S02]  /*2810*/  IADD3 R230, P2, PT, R231, R2.reuse, RZ ;  /* 0x00000002e7e67210 */ /* 0x080fe40007f5e0ff */
[-C--:B------:R-:W-:Y:S01]  /*2820*/  LEA.HI.X.SX32 R201, R123, R3.reuse, 0x1, P4 ;  /* 0x000000037bc97211 */ /* 0x080fe200020f0eff */
[----:B------:R-:W2:Y:S01]  /*2830*/  @P0 LDG.E.U16 R74, desc[UR16][R136.64] ;  /* 0x00000010884a0981 */ /* 0x000ea2000c1e1500 */
[-C--:B------:R-:W-:Y:S02]  /*2840*/  IADD3 R246, P1, PT, R247, R2.reuse, RZ ;  /* 0x00000002f7f67210 */ /* 0x080fe40007f3e0ff */
[----:B------:R-:W-:Y:S01]  /*2850*/  IADD3 R120, P4, PT, R167, R2, RZ ;  /* 0x00000002a7787210 */ /* 0x000fe20007f9e0ff */
[----:B------:R1:W2:Y:S01]  /*2860*/  @P0 LDG.E.U16 R60, desc[UR16][R18.64] ;  /* 0x00000010123c0981 */ /* 0x0002a2000c1e1500 */
[----:B------:R-:W-:-:S02]  /*2870*/  LEA.HI.X.SX32 R105, R133, R3, 0x1, P3 ;  /* 0x0000000385697211 */ /* 0x000fc400018f0eff */
[-C--:B------:R-:W-:Y:S01]  /*2880*/  IADD3 R182, P3, PT, R183, R2.reuse, RZ ;  /* 0x00000002b7b67210 */ /* 0x080fe20007f7e0ff */
[----:B------:R-:W2:Y:S01]  /*2890*/  @P0 LDG.E.U16 R39, desc[UR16][R6.64] ;  /* 0x0000001006270981 */ /* 0x000ea2000c1e1500 */
[-C--:B------:R-:W-:Y:S02]  /*28a0*/  LEA.HI.X.SX32 R231, R161, R3.reuse, 0x1, P2 ;  /* 0x00000003a1e77211 */ /* 0x080fe400010f0eff */
[-C--:B------:R-:W-:Y:S01]  /*28b0*/  LEA.HI.X.SX32 R247, R149, R3.reuse, 0x1, P1 ;  /* 0x0000000395f77211 */ /* 0x080fe200008f0eff */
[----:B------:R-:W2:Y:S01]  /*28c0*/  @P0 LDG.E.U16 R66, desc[UR16][R130.64] ;  /* 0x0000001082420981 */ /* 0x000ea2000c1e1500 */
[----:B------:R-:W-:Y:S02]  /*28d0*/  IADD3 R216, P2, PT, R217, R2, RZ ;  /* 0x00000002d9d87210 */ /* 0x000fe40007f5e0ff */
[----:B------:R-:W-:Y:S02]  /*28e0*/  LEA.HI.X.SX32 R121, R129, R3, 0x1, P4 ;  /* 0x0000000381797211 */ /* 0x000fe400020f0eff */
[----:B------:R-:W-:-:S02]  /*28f0*/  PRMT R70, RZ, 0x7610, R70 ;  /* 0x00007610ff467816 */ /* 0x000fc40000000046 */
[----:B------:R-:W-:Y:S02]  /*2900*/  PRMT R63, RZ, 0x7610, R63 ;  /* 0x00007610ff3f7816 */ /* 0x000fe4000000003f */
[----:B------:R-:W-:Y:S02]  /*2910*/  PRMT R65, RZ, 0x7610, R65 ;  /* 0x00007610ff417816 */ /* 0x000fe40000000041 */
[----:B------:R-:W-:Y:S02]  /*2920*/  PRMT R61, RZ, 0x7610, R61 ;  /* 0x00007610ff3d7816 */ /* 0x000fe4000000003d */
[----:B------:R-:W-:Y:S01]  /*2930*/  PRMT R28, RZ, 0x7610, R28 ;  /* 0x00007610ff1c7816 */ /* 0x000fe2000000001c */
[----:B------:R-:W-:Y:S01]  /*2940*/  IMAD.MOV.U32 R124, RZ, RZ, R194 ;  /* 0x000000ffff7c7224 */ /* 0x000fe200078e00c2 */
[-C--:B------:R-:W-:Y:S01]  /*2950*/  IADD3 R248, P5, PT, R249, R2.reuse, RZ ;  /* 0x00000002f9f87210 */ /* 0x080fe20007fbe0ff */
[----:B------:R-:W-:Y:S01]  /*2960*/  IMAD.MOV.U32 R126, RZ, RZ, R118 ;  /* 0x000000ffff7e7224 */ /* 0x000fe200078e0076 */
[-C--:B------:R-:W-:Y:S01]  /*2970*/  IADD3 R232, P1, PT, R233, R2.reuse, RZ ;  /* 0x00000002e9e87210 */ /* 0x080fe20007f3e0ff */
[----:B------:R-:W-:Y:S01]  /*2980*/  IMAD.MOV.U32 R125, RZ, RZ, R195 ;  /* 0x000000ffff7d7224 */ /* 0x000fe200078e00c3 */
[----:B------:R-:W-:-:S02]  /*2990*/  IADD3 R96, P4, PT, R175, R2, RZ ;  /* 0x00000002af607210 */ /* 0x000fc40007f9e0ff */
[----:B------:R-:W-:Y:S01]  /*29a0*/  PRMT R62, RZ, 0x7610, R62 ;  /* 0x00007610ff3e7816 */ /* 0x000fe2000000003e */
[----:B------:R-:W-:Y:S01]  /*29b0*/  IMAD.MOV.U32 R122, RZ, RZ, R196 ;  /* 0x000000ffff7a7224 */ /* 0x000fe200078e00c4 */
[-C--:B------:R-:W-:Y:S01]  /*29c0*/  LEA.HI.X.SX32 R183, R143, R3.reuse, 0x1, P3 ;  /* 0x000000038fb77211 */ /* 0x080fe200018f0eff */
[----:B------:R-:W-:Y:S01]  /*29d0*/  IMAD.MOV.U32 R123, RZ, RZ, R197 ;  /* 0x000000ffff7b7224 */ /* 0x000fe200078e00c5 */
[-C--:B------:R-:W-:Y:S01]  /*29e0*/  IADD3 R242, P3, PT, R243, R2.reuse, RZ ;  /* 0x00000002f3f27210 */ /* 0x080fe20007f7e0ff */
[----:B------:R0:W2:Y:S01]  /*29f0*/  @P0 LDG.E.U16 R23, desc[UR16][R10.64] ;  /* 0x000000100a170981 */ /* 0x0000a2000c1e1500 */
[-C--:B------:R-:W-:Y:S02]  /*2a00*/  LEA.HI.X.SX32 R217, R171, R3.reuse, 0x1, P2 ;  /* 0x00000003abd97211 */ /* 0x080fe400010f0eff */
[-C--:B------:R-:W-:Y:S01]  /*2a10*/  LEA.HI.X.SX32 R249, R147, R3.reuse, 0x1, P5 ;  /* 0x0000000393f97211 */ /* 0x080fe200028f0eff */
[----:B------:R-:W-:Y:S01]  /*2a20*/  IMAD.MOV.U32 R129, RZ, RZ, R103 ;  /* 0x000000ffff817224 */ /* 0x000fe200078e0067 */
[-C--:B------:R-:W-:Y:S01]  /*2a30*/  LEA.HI.X.SX32 R233, R159, R3.reuse, 0x1, P1 ;  /* 0x000000039fe97211 */ /* 0x080fe200008f0eff */
[----:B------:R-:W2:Y:S01]  /*2a40*/  @P0 LDG.E.U16 R72, desc[UR16][R216.64] ;  /* 0x00000010d8480981 */ /* 0x000ea2000c1e1500 */
[-C--:B------:R-:W-:Y:S01]  /*2a50*/  LEA.HI.X.SX32 R97, R135, R3.reuse, 0x1, P4 ;  /* 0x0000000387617211 */ /* 0x080fe200020f0eff */
[----:B------:R-:W-:Y:S01]  /*2a60*/  IMAD.MOV.U32 R135, RZ, RZ, R191 ;  /* 0x000000ffff877224 */ /* 0x000fe200078e00bf */
[----:B------:R-:W-:Y:S01]  /*2a70*/  LEA.HI.X.SX32 R243, R153, R3, 0x1, P3 ;  /* 0x0000000399f37211 */ /* 0x000fe200018f0eff */
[----:B------:R-:W2:Y:S01]  /*2a80*/  @P0 LDG.E.U16 R84, desc[UR16][R248.64] ;  /* 0x00000010f8540981 */ /* 0x000ea2000c1e1500 */
[----:B------:R-:W-:-:S03]  /*2a90*/  IADD3 R228, P3, PT, R229, R2, RZ ;  /* 0x00000002e5e47210 */ /* 0x000fc60007f7e0ff */
[----:B------:R-:W2:Y:S01]  /*2aa0*/  @P0 LDG.E.U16 R86, desc[UR16][R232.64] ;  /* 0x00000010e8560981 */ /* 0x000ea2000c1e1500 */
[-C--:B------:R-:W-:Y:S02]  /*2ab0*/  LEA.HI.X.SX32 R229, R163, R3.reuse, 0x1, P3 ;  /* 0x00000003a3e57211 */ /* 0x080fe400018f0eff */
[----:B------:R-:W-:Y:S01]  /*2ac0*/  IADD3 R214, P3, PT, R215, R2, RZ ;  /* 0x00000002d7d67210 */ /* 0x000fe20007f7e0ff */
[----:B------:R-:W2:Y:S04]  /*2ad0*/  @P0 LDG.E.U16 R71, desc[UR16][R134.64] ;  /* 0x0000001086470981 */ /* 0x000ea8000c1e1500 */
[----:B------:R-:W2:Y:S01]  /*2ae0*/  @P0 LDG.E.U16 R67, desc[UR16][R128.64] ;  /* 0x0000001080430981 */ /* 0x000ea2000c1e1500 */
[----:B------:R-:W-:-:S03]  /*2af0*/  LEA.HI.X.SX32 R215, R173, R3, 0x1, P3 ;  /* 0x00000003add77211 */ /* 0x000fc600018f0eff */
[----:B------:R-:W2:Y:S01]  /*2b00*/  @P0 LDG.E.U16 R70, desc[UR16][R126.64] ;  /* 0x000000107e460981 */ /* 0x000ea2000c1e1500 */
[----:B------:R-:W-:-:S03]  /*2b10*/  IADD3 R184, P4, PT, R185, R2, RZ ;  /* 0x00000002b9b87210 */ /* 0x000fc60007f9e0ff */
[----:B------:R-:W2:Y:S04]  /*2b20*/  @P0 LDG.E.U16 R63, desc[UR16][R246.64] ;  /* 0x00000010f63f0981 */ /* 0x000ea8000c1e1500 */
[----:B------:R-:W2:Y:S04]  /*2b30*/  @P0 LDG.E.U16 R65, desc[UR16][R230.64] ;  /* 0x00000010e6410981 */ /* 0x000ea8000c1e1500 */
[----:B------:R-:W2:Y:S01]  /*2b40*/  @P0 LDG.E.U16 R61, desc[UR16][R214.64] ;  /* 0x00000010d63d0981 */ /* 0x000ea2000c1e1500 */
[-C--:B------:R-:W-:Y:S02]  /*2b50*/  LEA.HI.X.SX32 R185, R145, R3.reuse, 0x1, P4 ;  /* 0x0000000391b97211 */ /* 0x080fe400020f0eff */
[-C--:B------:R-:W-:Y:S01]  /*2b60*/  IADD3 R240, P4, PT, R241, R2.reuse, RZ ;  /* 0x00000002f1f07210 */ /* 0x080fe20007f9e0ff */
[----:B------:R0:W2:Y:S03]  /*2b70*/  @P0 LDG.E.U16 R28, desc[UR16][R8.64] ;  /* 0x00000010081c0981 */ /* 0x0000a6000c1e1500 */
[----:B------:R-:W-:Y:S01]  /*2b80*/  LEA.HI.X.SX32 R241, R155, R3, 0x1, P4 ;  /* 0x000000039bf17211 */ /* 0x000fe200020f0eff */
[----:B------:R-:W2:Y:S01]  /*2b90*/  @P0 LDG.E.U16 R62, desc[UR16][R124.64] ;  /* 0x000000107c3e0981 */ /* 0x000ea2000c1e1500 */
[----:B------:R-:W-:-:S02]  /*2ba0*/  IADD3 R226, P4, PT, R227, R2, RZ ;  /* 0x00000002e3e27210 */ /* 0x000fc40007f9e0ff */
[----:B------:R-:W-:Y:S02]  /*2bb0*/  PRMT R57, RZ, 0x7610, R57 ;  /* 0x00007610ff397816 */ /* 0x000fe40000000039 */
[----:B------:R-:W-:Y:S02]  /*2bc0*/  PRMT R58, RZ, 0x7610, R58 ;  /* 0x00007610ff3a7816 */ /* 0x000fe4000000003a */
[----:B------:R-:W-:Y:S02]  /*2bd0*/  PRMT R59, RZ, 0x7610, R59 ;  /* 0x00007610ff3b7816 */ /* 0x000fe4000000003b */
[----:B------:R-:W-:Y:S01]  /*2be0*/  PRMT R55, RZ, 0x7610, R55 ;  /* 0x00007610ff377816 */ /* 0x000fe20000000037 */
[----:B------:R-:W4:Y:S01]  /*2bf0*/  @P0 LDG.E.U16 R57, desc[UR16][R122.64] ;  /* 0x000000107a390981 */ /* 0x000f22000c1e1500 */
[-C--:B------:R-:W-:Y:S02]  /*2c00*/  IADD3 R238, P5, PT, R239, R2.reuse, RZ ;  /* 0x00000002efee7210 */ /* 0x080fe40007fbe0ff */
[----:B------:R-:W-:Y:S01]  /*2c10*/  LEA.HI.X.SX32 R227, R165, R3, 0x1, P4 ;  /* 0x00000003a5e37211 */ /* 0x000fe200020f0eff */
[----:B------:R-:W4:Y:S01]  /*2c20*/  @P0 LDG.E.U16 R58, desc[UR16][R120.64] ;  /* 0x00000010783a0981 */ /* 0x000f22000c1e1500 */
[----:B------:R-:W-:-:S02]  /*2c30*/  IADD3 R212, P4, PT, R213, R2, RZ ;  /* 0x00000002d5d47210 */ /* 0x000fc40007f9e0ff */
[----:B------:R-:W-:Y:S01]  /*2c40*/  MOV R118, R198 ;  /* 0x000000c600767202 */ /* 0x000fe20000000f00 */
[----:B------:R-:W4:Y:S01]  /*2c50*/  @P0 LDG.E.U16 R55, desc[UR16][R244.64] ;  /* 0x00000010f4370981 */ /* 0x000f22000c1e1500 */
[----:B------:R-:W-:Y:S02]  /*2c60*/  PRMT R56, RZ, 0x7610, R56 ;  /* 0x00007610ff387816 */ /* 0x000fe40000000038 */
[----:B------:R-:W-:Y:S01]  /*2c70*/  LEA.HI.X.SX32 R239, R157, R3, 0x1, P5 ;  /* 0x000000039def7211 */ /* 0x000fe200028f0eff */
[----:B------:R-:W4:Y:S01]  /*2c80*/  @P0 LDG.E.U16 R59, desc[UR16][R118.64] ;  /* 0x00000010763b0981 */ /* 0x000f22000c1e1500 */
[----:B------:R-:W-:Y:S02]  /*2c90*/  PRMT R52, RZ, 0x7610, R52 ;  /* 0x00007610ff347816 */ /* 0x000fe40000000034 */
[----:B------:R-:W-:Y:S01]  /*2ca0*/  IADD3 R224, P5, PT, R225, R2, RZ ;  /* 0x00000002e1e07210 */ /* 0x000fe20007fbe0ff */
[----:B------:R-:W4:Y:S01]  /*2cb0*/  @P0 LDG.E.U16 R56, desc[UR16][R228.64] ;  /* 0x00000010e4380981 */ /* 0x000f22000c1e1500 */
[----:B------:R-:W-:-:S02]  /*2cc0*/  PRMT R53, RZ, 0x7610, R53 ;  /* 0x00007610ff357816 */ /* 0x000fc40000000035 */
[-C--:B------:R-:W-:Y:S02]  /*2cd0*/  LEA.HI.X.SX32 R213, R175, R3.reuse, 0x1, P4 ;  /* 0x00000003afd57211 */ /* 0x080fe400020f0eff */
[----:B------:R-:W-:Y:S02]  /*2ce0*/  PRMT R54, RZ, 0x7610, R54 ;  /* 0x00007610ff367816 */ /* 0x000fe40000000036 */
[----:B------:R-:W-:Y:S01]  /*2cf0*/  PRMT R47, RZ, 0x7610, R47 ;  /* 0x00007610ff2f7816 */ /* 0x000fe2000000002f */
[----:B------:R-:W4:Y:S01]  /*2d00*/  @P0 LDG.E.U16 R52, desc[UR16][R212.64] ;  /* 0x00000010d4340981 */ /* 0x000f22000c1e1500 */
[----:B------:R-:W-:Y:S02]  /*2d10*/  PRMT R49, RZ, 0x7610, R49 ;  /* 0x00007610ff317816 */ /* 0x000fe40000000031 */
[----:B------:R-:W-:Y:S01]  /*2d20*/  LEA.HI.X.SX32 R225, R167, R3, 0x1, P5 ;  /* 0x00000003a7e17211 */ /* 0x000fe200028f0eff */
[----:B------:R-:W4:Y:S01]  /*2d30*/  @P0 LDG.E.U16 R53, desc[UR16][R116.64] ;  /* 0x0000001074350981 */ /* 0x000f22000c1e1500 */
[----:B------:R-:W-:-:S02]  /*2d40*/  PRMT R51, RZ, 0x7610, R51 ;  /* 0x00007610ff337816 */ /* 0x000fc40000000033 */
[-C--:B------:R-:W-:Y:S01]  /*2d50*/  IADD3 R210, P5, PT, R211, R2.reuse, RZ ;  /* 0x00000002d3d27210 */ /* 0x080fe20007fbe0ff */
[----:B------:R-:W4:Y:S01]  /*2d60*/  @P0 LDG.E.U16 R54, desc[UR16][R114.64] ;  /* 0x0000001072360981 */ /* 0x000f22000c1e1500 */
[----:B------:R-:W-:Y:S02]  /*2d70*/  PRMT R45, RZ, 0x7610, R45 ;  /* 0x00007610ff2d7816 */ /* 0x000fe4000000002d */
[----:B------:R-:W-:Y:S01]  /*2d80*/  PRMT R46, RZ, 0x7610, R46 ;  /* 0x00007610ff2e7816 */ /* 0x000fe2000000002e */
[----:B------:R-:W4:Y:S01]  /*2d90*/  @P0 LDG.E.U16 R47, desc[UR16][R112.64] ;  /* 0x00000010702f0981 */ /* 0x000f22000c1e1500 */
[----:B------:R-:W-:Y:S02]  /*2da0*/  PRMT R43, RZ, 0x7610, R43 ;  /* 0x00007610ff2b7816 */ /* 0x000fe4000000002b */
[----:B------:R-:W-:Y:S01]  /*2db0*/  LEA.HI.X.SX32 R211, R95, R3, 0x1, P5 ;  /* 0x000000035fd37211 */ /* 0x000fe200028f0eff */
[----:B------:R-:W4:Y:S01]  /*2dc0*/  @P0 LDG.E.U16 R49, desc[UR16][R110.64] ;  /* 0x000000106e310981 */ /* 0x000f22000c1e1500 */
[----:B------:R-:W-:-:S02]  /*2dd0*/  IADD3 R222, P1, PT, R223, R2, RZ ;  /* 0x00000002dfde7210 */ /* 0x000fc40007f3e0ff */
[----:B------:R-:W-:Y:S01]  /*2de0*/  PRMT R44, RZ, 0x7610, R44 ;  /* 0x00007610ff2c7816 */ /* 0x000fe2000000002c */
[----:B------:R-:W4:Y:S01]  /*2df0*/  @P0 LDG.E.U16 R51, desc[UR16][R180.64] ;  /* 0x00000010b4330981 */ /* 0x000f22000c1e1500 */
[----:B------:R-:W-:Y:S02]  /*2e00*/  PRMT R40, RZ, 0x7610, R40 ;  /* 0x00007610ff287816 */ /* 0x000fe40000000028 */
[----:B------:R-:W-:Y:S01]  /*2e10*/  PRMT R41, RZ, 0x7610, R41 ;  /* 0x00007610ff297816 */ /* 0x000fe20000000029 */
[----:B------:R-:W4:Y:S01]  /*2e20*/  @P0 LDG.E.U16 R45, desc[UR16][R242.64] ;  /* 0x00000010f22d0981 */ /* 0x000f22000c1e1500 */
[----:B------:R-:W-:Y:S02]  /*2e30*/  PRMT R42, RZ, 0x7610, R42 ;  /* 0x00007610ff2a7816 */ /* 0x000fe4000000002a */
[----:B------:R-:W-:Y:S01]  /*2e40*/  PRMT R37, RZ, 0x7610, R37 ;  /* 0x00007610ff257816 */ /* 0x000fe20000000025 */
[----:B------:R-:W4:Y:S01]  /*2e50*/  @P0 LDG.E.U16 R46, desc[UR16][R226.64] ;  /* 0x00000010e22e0981 */ /* 0x000f22000c1e1500 */
[----:B------:R-:W-:-:S02]  /*2e60*/  PRMT R38, RZ, 0x7610, R38 ;  /* 0x00007610ff267816 */ /* 0x000fc40000000026 */
[----:B------:R-:W-:Y:S01]  /*2e70*/  PRMT R34, RZ, 0x7610, R34 ;  /* 0x00007610ff227816 */ /* 0x000fe20000000022 */
[----:B------:R-:W4:Y:S01]  /*2e80*/  @P0 LDG.E.U16 R43, desc[UR16][R210.64] ;  /* 0x00000010d22b0981 */ /* 0x000f22000c1e1500 */
[-C--:B------:R-:W-:Y:S02]  /*2e90*/  LEA.HI.X.SX32 R223, R169, R3.reuse, 0x1, P1 ;  /* 0x00000003a9df7211 */ /* 0x080fe400008f0eff */
[----:B------:R-:W-:Y:S01]  /*2ea0*/  PRMT R30, RZ, 0x7610, R30 ;  /* 0x00007610ff1e7816 */ /* 0x000fe2000000001e */
[----:B------:R-:W4:Y:S01]  /*2eb0*/  @P0 LDG.E.U16 R44, desc[UR16][R108.64] ;  /* 0x000000106c2c0981 */ /* 0x000f22000c1e1500 */
[-C--:B------:R-:W-:Y:S02]  /*2ec0*/  IADD3 R208, P1, PT, R209, R2.reuse, RZ ;  /* 0x00000002d1d07210 */ /* 0x080fe40007f3e0ff */
[----:B------:R-:W-:Y:S01]  /*2ed0*/  IADD3 R206, P2, PT, R207, R2, RZ ;  /* 0x00000002cfce7210 */ /* 0x000fe20007f5e0ff */
[----:B------:R-:W4:Y:S01]  /*2ee0*/  @P0 LDG.E.U16 R40, desc[UR16][R106.64] ;  /* 0x000000106a280981 */ /* 0x000f22000c1e1500 */
[----:B------:R-:W-:-:S02]  /*2ef0*/  LEA.HI.X.SX32 R209, R93, R3, 0x1, P1 ;  /* 0x000000035dd17211 */ /* 0x000fc400008f0eff */
[----:B------:R-:W-:Y:S01]  /*2f00*/  PRMT R26, RZ, 0x7610, R26 ;  /* 0x00007610ff1a7816 */ /* 0x000fe2000000001a */
[----:B------:R-:W4:Y:S04]  /*2f10*/  @P0 LDG.E.U16 R41, desc[UR16][R104.64] ;  /* 0x0000001068290981 */ /* 0x000f28000c1e1500 */
[----:B------:R-:W-:Y:S01]  /*2f20*/  STL.64 [R1+0xb8], R100 ;  /* 0x0000b86401007387 */ /* 0x000fe20000100a00 */
[----:B------:R-:W-:Y:S01]  /*2f30*/  IMAD R79, R15, 0x3e, RZ ;  /* 0x0000003e0f4f7824 */ /* 0x000fe200078e02ff */
[----:B------:R-:W-:Y:S02]  /*2f40*/  PRMT R35, RZ, 0x7610, R35 ;  /* 0x00007610ff237816 */ /* 0x000fe40000000023 */
[----:B------:R-:W-:Y:S01]  /*2f50*/  PRMT R36, RZ, 0x7610, R36 ;  /* 0x00007610ff247816 */ /* 0x000fe20000000024 */
[----:B------:R-:W4:Y:S01]  /*2f60*/  @P0 LDG.E.U16 R42, desc[UR16][R182.64] ;  /* 0x00000010b62a0981 */ /* 0x000f22000c1e1500 */
[----:B------:R-:W-:-:S02]  /*2f70*/  LEA.HI.X.SX32 R207, R91, R3, 0x1, P2 ;  /* 0x000000035bcf7211 */ /* 0x000fc400010f0eff */
[----:B------:R-:W-:Y:S01]  /*2f80*/  PRMT R32, RZ, 0x7610, R32 ;  /* 0x00007610ff207816 */ /* 0x000fe20000000020 */
[----:B------:R-:W4:Y:S01]  /*2f90*/  @P0 LDG.E.U16 R37, desc[UR16][R240.64] ;  /* 0x00000010f0250981 */ /* 0x000f22000c1e1500 */
[----:B------:R-:W-:Y:S02]  /*2fa0*/  PRMT R33, RZ, 0x7610, R33 ;  /* 0x00007610ff217816 */ /* 0x000fe40000000021 */
[----:B------:R-:W-:Y:S01]  /*2fb0*/  PRMT R29, RZ, 0x7610, R29 ;  /* 0x00007610ff1d7816 */ /* 0x000fe2000000001d */
[----:B------:R-:W4:Y:S01]  /*2fc0*/  @P0 LDG.E.U16 R38, desc[UR16][R224.64] ;  /* 0x00000010e0260981 */ /* 0x000f22000c1e1500 */
[----:B------:R-:W-:Y:S01]  /*2fd0*/  IMAD R77, R15, 0x7, RZ ;  /* 0x000000070f4d7824 */ /* 0x000fe200078e02ff */
[----:B------:R-:W-:Y:S02]  /*2fe0*/  PRMT R24, RZ, 0x7610, R24 ;  /* 0x00007610ff187816 */ /* 0x000fe40000000018 */
[----:B------:R-:W-:Y:S01]  /*2ff0*/  PRMT R21, RZ, 0x7610, R21 ;  /* 0x00007610ff157816 */ /* 0x000fe20000000015 */
[----:B------:R-:W4:Y:S01]  /*3000*/  @P0 LDG.E.U16 R34, desc[UR16][R208.64] ;  /* 0x00000010d0220981 */ /* 0x000f22000c1e1500 */
[----:B------:R-:W-:-:S02]  /*3010*/  PRMT R22, RZ, 0x7610, R22 ;  /* 0x00007610ff167816 */ /* 0x000fc40000000016 */
[----:B-1----:R-:W-:Y:S01]  /*3020*/  PRMT R18, RZ, 0x7610, R18 ;  /* 0x00007610ff127816 */ /* 0x002fe20000000012 */
[----:B------:R-:W4:Y:S01]  /*3030*/  @P0 LDG.E.U16 R30, desc[UR16][R222.64] ;  /* 0x00000010de1e0981 */ /* 0x000f22000c1e1500 */
[----:B------:R-:W-:Y:S02]  /*3040*/  PRMT R19, RZ, 0x7610, R19 ;  /* 0x00007610ff137816 */ /* 0x000fe40000000013 */
[----:B------:R-:W-:Y:S01]  /*3050*/  PRMT R16, RZ, 0x7610, R16 ;  /* 0x00007610ff107816 */ /* 0x000fe20000000010 */
[----:B------:R-:W-:Y:S04]  /*3060*/  STL.64 [R1+0xa0], R192 ;  /* 0x0000a0c001007387 */ /* 0x000fe80000100a00 */
[----:B------:R-:W4:Y:S04]  /*3070*/  @P0 LDG.E.U16 R31, desc[UR16][R98.64] ;  /* 0x00000010621f0981 */ /* 0x000f28000c1e1500 */
[----:B------:R-:W4:Y:S04]  /*3080*/  @P0 LDG.E.U16 R27, desc[UR16][R178.64] ;  /* 0x00000010b21b0981 */ /* 0x000f28000c1e1500 */
[----:B------:R-:W4:Y:S01]  /*3090*/  @P0 LDG.E.U16 R25, desc[UR16][R200.64] ;  /* 0x00000010c8190981 */ /* 0x000f22000c1e1500 */
[----:B------:R-:W-:-:S02]  /*30a0*/  IMAD R75, R15, 0xf, RZ ;  /* 0x0000000f0f4b7824 */ /* 0x000fc400078e02ff */
[C---:B------:R-:W-:Y:S01]  /*30b0*/  IMAD R73, R15.reuse, 0x17, RZ ;  /* 0x000000170f497824 */ /* 0x040fe200078e02ff */
[----:B------:R1:W-:Y:S01]  /*30c0*/  STL.64 [R1+0x98], R196 ;  /* 0x000098c401007387 */ /* 0x0003e20000100a00 */
[C---:B0-----:R-:W-:Y:S01]  /*30d0*/  IMAD R11, R15.reuse, 0x37, RZ ;  /* 0x000000370f0b7824 */ /* 0x041fe200078e02ff */
[----:B------:R-:W-:Y:S01]  /*30e0*/  PRMT R6, RZ, 0x7610, R6 ;  /* 0x00007610ff067816 */ /* 0x000fe20000000006 */
[C---:B------:R-:W-:Y:S01]  /*30f0*/  IMAD R5, R15.reuse, 0x1f, RZ ;  /* 0x0000001f0f057824 */ /* 0x040fe200078e02ff */
[----:B------:R-:W-:Y:S01]  /*3100*/  STL [R1+0x94], R113 ;  /* 0x0000947101007387 */ /* 0x000fe20000100800 */
[C---:B------:R-:W-:Y:S02]  /*3110*/  IMAD R7, R15.reuse, 0x27, RZ ;  /* 0x000000270f077824 */ /* 0x040fe400078e02ff */
[----:B------:R-:W-:Y:S01]  /*3120*/  IMAD R9, R15, 0x2f, RZ ;  /* 0x0000002f0f097824 */ /* 0x000fe200078e02ff */
[----:B------:R-:W-:Y:S01]  /*3130*/  STL.64 [R1+0x88], R106 ;  /* 0x0000886a01007387 */ /* 0x000fe20000100a00 */
[----:B------:R-:W-:-:S02]  /*3140*/  PRMT R4, RZ, 0x7610, R4 ;  /* 0x00007610ff047816 */ /* 0x000fc40000000004 */
[----:B------:R-:W-:Y:S01]  /*3150*/  PRMT R12, RZ, 0x7610, R12 ;  /* 0x00007610ff0c7816 */ /* 0x000fe2000000000c */
[----:B------:R-:W-:Y:S01]  /*3160*/  STL.64 [R1+0x80], R98 ;  /* 0x0000806201007387 */ /* 0x000fe20000100a00 */
[----:B------:R-:W-:Y:S01]  /*3170*/  PRMT R17, RZ, 0x7610, R17 ;  /* 0x00007610ff117816 */ /* 0x000fe20000000011 */
[----:B------:R-:W-:Y:S01]  /*3180*/  IMAD R13, R13, R90, RZ ;  /* 0x0000005a0d0d7224 */ /* 0x000fe200078e02ff */
[----:B------:R-:W-:Y:S01]  /*3190*/  PRMT R8, RZ, 0x7610, R8 ;  /* 0x00007610ff087816 */ /* 0x000fe20000000008 */
[----:B------:R-:W4:Y:S01]  /*31a0*/  @P0 LDG.E.U16 R26, desc[UR16][R206.64] ;  /* 0x00000010ce1a0981 */ /* 0x000f22000c1e1500 */
[----:B------:R-:W-:Y:S02]  /*31b0*/  PRMT R10, RZ, 0x7610, R10 ;  /* 0x00007610ff0a7816 */ /* 0x000fe4000000000a */
[C---:B------:R-:W-:Y:S01]  /*31c0*/  LOP3.LUT R0, R92.reuse, 0xf, RZ, 0xc0, !PT ;  /* 0x0000000f5c007812 */ /* 0x040fe200078ec0ff */
[----:B------:R-:W-:Y:S01]  /*31d0*/  STL.64 [R1+0x78], R200 ;  /* 0x000078c801007387 */ /* 0x000fe20000100a00 */
[----:B------:R-:W-:-:S02]  /*31e0*/  LOP3.LUT R88, R92, 0x10, RZ, 0xc0, !PT ;  /* 0x000000105c587812 */ /* 0x000fc400078ec0ff */
[----:B------:R-:W-:Y:S01]  /*31f0*/  LOP3.LUT R76, R92, 0x40, RZ, 0xc0, !PT ;  /* 0x000000405c4c7812 */ /* 0x000fe200078ec0ff */
[----:B------:R0:W-:Y:S01]  /*3200*/  STL.64 [R1+0x68], R176 ;  /* 0x000068b001007387 */ /* 0x0001e20000100a00 */
[----:B------:R-:W-:Y:S01]  /*3210*/  IADD3 R198, P5, PT, R93, R2, RZ ;  /* 0x000000025dc67210 */ /* 0x000fe20007fbe0ff */
[----:B---3--:R-:W-:-:S04]  /*3220*/  @!UP2 UIADD3 UR4, UPT, UPT, -UR6, 0x100000, URZ ;  /* 0x001000000604a890 */ /* 0x008fc8000fffe1ff */
[----:B------:R-:W-:Y:S02]  /*3230*/  @!UP2 USHF.L.U32 UR5, UR4, 0xb, URZ ;  /* 0x0000000b0405a899 */ /* 0x000fe400080006ff */
[----:B------:R-:W-:Y:S01]  /*3240*/  @!UP2 USHF.L.U32 UR4, UR4, 0x1, URZ ;  /* 0x000000010404a899 */ /* 0x000fe200080006ff */
[----:B------:R3:W-:Y:S01]  /*3250*/  STL.64 [R1+0x60], R102 ;  /* 0x0000606601007387 */ /* 0x0007e20000100a00 */
[-C--:B-1----:R-:W-:Y:S01]  /*3260*/  IADD3 R196, P4, PT, R187, R2.reuse, RZ ;  /* 0x00000002bbc47210 */ /* 0x082fe20007f9e0ff */
[----:B------:R-:W-:Y:S01]  /*3270*/  VOTEU.ALL UP0, P6 ;  /* 0x0000000000ff7886 */ /* 0x000fe20003000000 */
[-C--:B------:R-:W-:Y:S01]  /*3280*/  IADD3 R236, P1, PT, R237, R2.reuse, RZ ;  /* 0x00000002edec7210 */ /* 0x080fe20007f3e0ff */
[----:B------:R1:W4:Y:S01]  /*3290*/  @P0 LDG.E.U16 R36, desc[UR16][R100.64] ;  /* 0x0000001064240981 */ /* 0x000322000c1e1500 */
[----:B------:R-:W1:Y:S01]  /*32a0*/  LDC R95, c[0x0][0x3d8] ;  /* 0x0000f600ff5f7b82 */ /* 0x000e620000000800 */
[-C--:B0-----:R-:W-:Y:S02]  /*32b0*/  IADD3 R176, P3, PT, R133, R2.reuse, RZ ;  /* 0x0000000285b07210 */ /* 0x081fe40007f7e0ff */
[----:B------:R-:W4:Y:S01]  /*32c0*/  @P0 LDG.E.U16 R32, desc[UR16][R96.64] ;  /* 0x0000001060200981 */ /* 0x000f22000c1e1500 */
[----:B------:R-:W-:-:S02]  /*32d0*/  IADD3 R220, P2, PT, R221, R2, RZ ;  /* 0x00000002dddc7210 */ /* 0x000fc40007f5e0ff */
[-C--:B------:R-:W-:Y:S01]  /*32e0*/  LEA.HI.X.SX32 R177, R89, R3.reuse, 0x1, P3 ;  /* 0x0000000359b17211 */ /* 0x080fe200018f0eff */
[----:B---3--:R-:W-:Y:S01]  /*32f0*/  IMAD.MOV.U32 R102, RZ, RZ, R188 ;  /* 0x000000ffff667224 */ /* 0x008fe200078e00bc */
[-C--:B------:R-:W-:Y:S01]  /*3300*/  IADD3 R204, P3, PT, R205, R2.reuse, RZ ;  /* 0x00000002cdcc7210 */ /* 0x080fe20007f7e0ff */
[----:B------:R-:W-:Y:S01]  /*3310*/  IMAD.MOV.U32 R103, RZ, RZ, R189 ;  /* 0x000000ffff677224 */ /* 0x000fe200078e00bd */
[----:B------:R-:W-:Y:S01]  /*3320*/  LEA.HI.X.SX32 R199, R87, R3, 0x1, P5 ;  /* 0x0000000357c77211 */ /* 0x000fe200028f0eff */
[----:B------:R-:W3:Y:S01]  /*3330*/  @P0 LDG.E.U16 R33, desc[UR16][R184.64] ;  /* 0x00000010b8210981 */ /* 0x000ee2000c1e1500 */
[----:B------:R-:W-:-:S03]  /*3340*/  IADD3 R194, P5, PT, R89, R2, RZ ;  /* 0x0000000259c27210 */ /* 0x000fc60007fbe0ff */
[----:B------:R-:W3:Y:S01]  /*3350*/  @P0 LDG.E.U16 R29, desc[UR16][R238.64] ;  /* 0x00000010ee1d0981 */ /* 0x000ee2000c1e1500 */
[-C--:B------:R-:W-:Y:S01]  /*3360*/  LEA.HI.X.SX32 R197, R85, R3.reuse, 0x1, P4 ;  /* 0x0000000355c57211 */ /* 0x080fe200020f0eff */
[----:B------:R-:W-:Y:S01]  /*3370*/  IMAD R15, R15, 0x3f, RZ ;  /* 0x0000003f0f0f7824 */ /* 0x000fe200078e02ff */
[-C--:B------:R-:W-:Y:S01]  /*3380*/  LEA.HI.X.SX32 R237, R83, R3.reuse, 0x1, P1 ;  /* 0x0000000353ed7211 */ /* 0x080fe200008f0eff */
[----:B------:R0:W3:Y:S01]  /*3390*/  @P0 LDG.E.U16 R35, desc[UR16][R102.64] ;  /* 0x0000001066230981 */ /* 0x0000e2000c1e1500 */
[-C--:B------:R-:W-:Y:S01]  /*33a0*/  LEA.HI.X.SX32 R221, R81, R3.reuse, 0x1, P2 ;  /* 0x0000000351dd7211 */ /* 0x080fe200010f0eff */
[----:B------:R-:W-:Y:S01]  /*33b0*/  IMAD.SHL.U32 R88, R88, 0x2, RZ ;  /* 0x0000000258587824 */ /* 0x000fe200078e00ff */
[-C--:B------:R-:W-:Y:S01]  /*33c0*/  LEA.HI.X.SX32 R205, R79, R3.reuse, 0x1, P3 ;  /* 0x000000034fcd7211 */ /* 0x080fe200018f0eff */
[----:B------:R-:W3:Y:S01]  /*33d0*/  @P0 LDG.E.U16 R24, desc[UR16][R176.64] ;  /* 0x00000010b0180981 */ /* 0x000ee2000c1e1500 */
[-C--:B------:R-:W-:Y:S01]  /*33e0*/  LEA.HI.X.SX32 R195, R77, R3.reuse, 0x1, P5 ;  /* 0x000000034dc37211 */ /* 0x080fe200028f0eff */
[----:B------:R-:W-:Y:S01]  /*33f0*/  IMAD R69, R76, 0x80, R69 ;  /* 0x000000804c457824 */ /* 0x000fe200078e0245 */
[----:B------:R0:W1:Y:S01]  /*3400*/  @!UP0 SYNCS.EXCH.64 URZ, [UR73+0x10008], UR4 ;  /* 0x0100080449ff85b2 */ /* 0x0000620008000100 */
[----:B------:R-:W3:Y:S04]  /*3410*/  @P0 LDG.E.U16 R21, desc[UR16][R198.64] ;  /* 0x00000010c6150981 */ /* 0x000ee8000c1e1500 */
[----:B------:R-:W3:Y:S04]  /*3420*/  @P0 LDG.E.U16 R22, desc[UR16][R196.64] ;  /* 0x00000010c4160981 */ /* 0x000ee8000c1e1500 */
[----:B------:R-:W3:Y:S04]  /*3430*/  @P0 LDG.E.U16 R20, desc[UR16][R236.64] ;  /* 0x00000010ec140981 */ /* 0x000ee8000c1e1500 */
[----:B------:R-:W3:Y:S01]  /*3440*/  @P0 LDG.E.U16 R18, desc[UR16][R220.64] ;  /* 0x00000010dc120981 */ /* 0x000ee2000c1e1500 */
[-C--:B------:R-:W-:Y:S01]  /*3450*/  IADD3 R192, P4, PT, R87, R2.reuse, RZ ;  /* 0x0000000257c07210 */ /* 0x080fe20007f9e0ff */
[----:B0-----:R-:W0:Y:S01]  /*3460*/  LDCU.64 UR4, c[0x0][0x3d0] ;  /* 0x00007a00ff0477ac */ /* 0x001e220008000a00 */
[----:B------:R-:W-:Y:S01]  /*3470*/  IADD3 R190, P1, PT, R83, R2, RZ ;  /* 0x0000000253be7210 */ /* 0x000fe20007f3e0ff */
[----:B------:R-:W3:Y:S01]  /*3480*/  @P0 LDG.E.U16 R19, desc[UR16][R204.64] ;  /* 0x00000010cc130981 */ /* 0x000ee2000c1e1500 */
[----:B------:R-:W0:Y:S03]  /*3490*/  LDC R93, c[0x0][0x3d8] ;  /* 0x0000f600ff5d7b82 */ /* 0x000e260000000800 */
[----:B------:R-:W3:Y:S01]  /*34a0*/  @P0 LDG.E.U16 R16, desc[UR16][R194.64] ;  /* 0x00000010c2100981 */ /* 0x000ee2000c1e1500 */
[----:B------:R-:W-:-:S02]  /*34b0*/  LEA.HI.X.SX32 R193, R75, R3, 0x1, P4 ;  /* 0x000000034bc17211 */ /* 0x000fc400020f0eff */
[-C--:B------:R-:W-:Y:S02]  /*34c0*/  IADD3 R218, P4, PT, R219, R2.reuse, RZ ;  /* 0x00000002dbda7210 */ /* 0x080fe40007f9e0ff */
[-C--:B------:R-:W-:Y:S01]  /*34d0*/  LEA.HI.X.SX32 R191, R73, R3.reuse, 0x1, P1 ;  /* 0x0000000349bf7211 */ /* 0x080fe200008f0eff */
[----:B------:R-:W3:Y:S01]  /*34e0*/  @P0 LDG.E.U16 R17, desc[UR16][R192.64] ;  /* 0x00000010c0110981 */ /* 0x000ee2000c1e1500 */
[----:B------:R-:W-:Y:S01]  /*34f0*/  IADD3 R202, P1, PT, R203, R2, RZ ;  /* 0x00000002cbca7210 */ /* 0x000fe20007f3e0ff */
[----:B-1----:R-:W1:Y:S01]  /*3500*/  LDC R101, c[0x0][0x3d8] ;  /* 0x0000f600ff657b82 */ /* 0x002e620000000800 */
[-C--:B------:R-:W-:Y:S01]  /*3510*/  LEA.HI.X.SX32 R219, R11, R3.reuse, 0x1, P4 ;  /* 0x000000030bdb7211 */ /* 0x080fe200020f0eff */
[----:B------:R-:W3:Y:S01]  /*3520*/  @P0 LDG.E.U16 R14, desc[UR16][R190.64] ;  /* 0x00000010be0e0981 */ /* 0x000ee2000c1e1500 */
[----:B------:R-:W-:-:S03]  /*3530*/  LEA.HI.X.SX32 R203, R15, R3, 0x1, P1 ;  /* 0x000000030fcb7211 */ /* 0x000fc600008f0eff */
[----:B------:R-:W3:Y:S02]  /*3540*/  @P0 LDG.E.U16 R6, desc[UR16][R218.64] ;  /* 0x00000010da060981 */ /* 0x000ee4000c1e1500 */
[----:B------:R-:W0:Y:S02]  /*3550*/  LDC R103, c[0x0][0x3d8] ;  /* 0x0000f600ff677b82 */ /* 0x000e240000000800 */
[----:B------:R-:W3:Y:S01]  /*3560*/  @P0 LDG.E.U16 R4, desc[UR16][R202.64] ;  /* 0x00000010ca040981 */ /* 0x000ee2000c1e1500 */
[----:B------:R-:W-:-:S04]  /*3570*/  IADD3 R250, P3, PT, R251, R2, RZ ;  /* 0x00000002fbfa7210 */ /* 0x000fc80007f7e0ff */
[----:B------:R-:W-:-:S05]  /*3580*/  LEA.HI.X.SX32 R251, R7, R3, 0x1, P3 ;  /* 0x0000000307fb7211 */ /* 0x000fca00018f0eff */
[----:B------:R-:W3:Y:S01]  /*3590*/  @P0 LDG.E.U16 R8, desc[UR16][R250.64] ;  /* 0x00000010fa080981 */ /* 0x000ee2000c1e1500 */
[-C--:B------:R-:W-:Y:S02]  /*35a0*/  IADD3 R188, P2, PT, R79, R2.reuse, RZ ;  /* 0x000000024fbc7210 */ /* 0x080fe40007f5e0ff */
[----:B------:R-:W-:Y:S02]  /*35b0*/  IADD3 R234, P5, PT, R235, R2, RZ ;  /* 0x00000002ebea7210 */ /* 0x000fe40007fbe0ff */
[-C--:B------:R-:W-:Y:S02]  /*35c0*/  LEA.HI.X.SX32 R189, R5, R3.reuse, 0x1, P2 ;  /* 0x0000000305bd7211 */ /* 0x080fe400010f0eff */
[----:B------:R-:W-:-:S03]  /*35d0*/  LEA.HI.X.SX32 R235, R9, R3, 0x1, P5 ;  /* 0x0000000309eb7211 */ /* 0x000fc600028f0eff */
[----:B------:R-:W3:Y:S04]  /*35e0*/  @P0 LDG.E.U16 R12, desc[UR16][R188.64] ;  /* 0x00000010bc0c0981 */ /* 0x000ee8000c1e1500 */
[----:B------:R-:W3:Y:S01]  /*35f0*/  @P0 LDG.E.U16 R10, desc[UR16][R234.64] ;  /* 0x00000010ea0a0981 */ /* 0x000ee2000c1e1500 */
[----:B------:R-:W-:-:S04]  /*3600*/  IMAD R11, R90, 0x2, R13 ;  /* 0x000000025a0b7824 */ /* 0x000fc800078e020d */
[----:B------:R-:W-:-:S04]  /*3610*/  IMAD R82, R90, 0x2, R11 ;  /* 0x000000025a527824 */ /* 0x000fc800078e020b */
[----:B------:R-:W-:-:S04]  /*3620*/  IMAD R100, R90, 0x2, R82 ;  /* 0x000000025a647824 */ /* 0x000fc800078e0252 */
[----:B------:R-:W-:-:S04]  /*3630*/  IMAD R9, R90, 0x2, R100 ;  /* 0x000000025a097824 */ /* 0x000fc800078e0264 */
[----:B------:R-:W-:-:S04]  /*3640*/  IMAD R81, R90, 0x2, R9 ;  /* 0x000000025a517824 */ /* 0x000fc800078e0209 */
[----:B------:R-:W-:Y:S01]  /*3650*/  IMAD R80, R90, 0x2, R81 ;  /* 0x000000025a507824 */ /* 0x000fe200078e0251 */
[----:B------:R-:W-:-:S04]  /*3660*/  LOP3.LUT R5, R92, 0x60, RZ, 0xc0, !PT ;  /* 0x000000605c057812 */ /* 0x000fc800078ec0ff */
[----:B------:R-:W-:Y:S02]  /*3670*/  LEA R79, R90, R80, 0x1 ;  /* 0x000000505a4f7211 */ /* 0x000fe400078e08ff */
[----:B------:R-:W-:-:S03]  /*3680*/  LEA.HI R0, R5, R0, RZ, 0x1f ;  /* 0x0000000005007211 */ /* 0x000fc600078ff8ff */
[----:B------:R-:W-:-:S04]  /*3690*/  IMAD R5, R90, 0x2, R79 ;  /* 0x000000025a057824 */ /* 0x000fc800078e024f */
[----:B------:R-:W-:Y:S02]  /*36a0*/  IMAD R78, R90, 0x2, R5 ;  /* 0x000000025a4e7824 */ /* 0x000fe400078e0205 */
[----:B------:R-:W-:-:S03]  /*36b0*/  VIADD R0, R0, UR74 ;  /* 0x0000004a00007c36 */ /* 0x000fc60008000000 */
[----:B------:R-:W-:Y:S01]  /*36c0*/  LEA R77, R90, R78, 0x1 ;  /* 0x0000004e5a4d7211 */ /* 0x000fe200078e08ff */
[----:B------:R-:W-:-:S04]  /*36d0*/  VIADD R7, R88, 0xa ;  /* 0x0000000a58077836 */ /* 0x000fc80000000000 */
[----:B------:R-:W-:Y:S01]  /*36e0*/  IMAD R76, R90, 0x2, R77 ;  /* 0x000000025a4c7824 */ /* 0x000fe200078e024d */
[----:B------:R-:W-:-:S03]  /*36f0*/  ISETP.GE.AND P3, PT, R0, R7, PT ;  /* 0x000000070000720c */ /* 0x000fc60003f66270 */
[----:B------:R-:W-:-:S04]  /*3700*/  IMAD R7, R90, 0x2, R76 ;  /* 0x000000025a077824 */ /* 0x000fc800078e024c */
[C---:B------:R-:W-:Y:S01]  /*3710*/  IMAD R73, R90.reuse, 0x2, R7 ;  /* 0x000000025a497824 */ /* 0x040fe200078e0207 */
[----:B--2---:R2:W-:Y:S03]  /*3720*/  STS.U16 [R69+UR73+0x4c00], R74 ;  /* 0x004c004a45007988 */ /* 0x0045e60008000449 */
[----:B------:R-:W-:Y:S01]  /*3730*/  IMAD R75, R90, 0x2, R73 ;  /* 0x000000025a4b7824 */ /* 0x000fe200078e0249 */
[----:B------:R-:W-:-:S03]  /*3740*/  LOP3.LUT R85, R69, 0x10, RZ, 0x3c, !PT ;  /* 0x0000001045557812 */ /* 0x000fc600078e3cff */
[----:B--2---:R-:W-:-:S04]  /*3750*/  IMAD R74, R90, 0x2, R75 ;  /* 0x000000025a4a7824 */ /* 0x004fc800078e024b */
[C---:B------:R-:W-:Y:S01]  /*3760*/  IMAD R15, R90.reuse, 0x2, R74 ;  /* 0x000000025a0f7824 */ /* 0x040fe200078e024a */
[----:B------:R2:W-:Y:S04]  /*3770*/  STS.U16 [R69+UR73+0x5c00], R72 ;  /* 0x005c004845007988 */ /* 0x0005e80008000449 */
[----:B------:R-:W-:Y:S04]  /*3780*/  STS.U16 [R69+UR73+0x4800], R50 ;  /* 0x0048003245007988 */ /* 0x000fe80008000449 */
[----:B------:R-:W-:Y:S01]  /*3790*/  STS.U16 [R69+UR73+0x4400], R64 ;  /* 0x0044004045007988 */ /* 0x000fe20008000449 */
[----:B--2---:R-:W-:-:S03]  /*37a0*/  LEA R72, R90, R15, 0x1 ;  /* 0x0000000f5a487211 */ /* 0x004fc600078e08ff */
[----:B------:R2:W-:Y:S04]  /*37b0*/  STS.U16 [R69+UR73+0x5000], R60 ;  /* 0x0050003c45007988 */ /* 0x0005e80008000449 */
[----:B----4-:R-:W-:Y:S04]  /*37c0*/  STS.U16 [R69+UR73+0x4000], R48 ;  /* 0x0040003045007988 */ /* 0x010fe80008000449 */
[----:B------:R-:W-:Y:S04]  /*37d0*/  STS.U16 [R69+UR73+0x5400], R84 ;  /* 0x0054005445007988 */ /* 0x000fe80008000449 */
[----:B------:R-:W-:Y:S01]  /*37e0*/  STS.U16 [R69+UR73+0x5800], R86 ;  /* 0x0058005645007988 */ /* 0x000fe20008000449 */
[----:B------:R-:W-:Y:S01]  /*37f0*/  LOP3.LUT R83, R69, 0x20, RZ, 0x3c, !PT ;  /* 0x0000002045537812 */ /* 0x000fe200078e3cff */
[----:B0-----:R-:W-:Y:S01]  /*3800*/  UIMAD UR4, UR75, UR4, URZ ;  /* 0x000000044b0472a4 */ /* 0x001fe2000f8e02ff */
[----:B--2---:R-:W0:Y:S01]  /*3810*/  LDC R60, c[0x0][0x3d8] ;  /* 0x0000f600ff3c7b82 */ /* 0x004e220000000800 */
[----:B------:R-:W-:Y:S04]  /*3820*/  STS.U16 [R85+UR73+0x4080], R39 ;  /* 0x0040802755007988 */ /* 0x000fe80008000449 */
[----:B------:R-:W-:Y:S04]  /*3830*/  STS.U16 [R85+UR73+0x4480], R71 ;  /* 0x0044804755007988 */ /* 0x000fe80008000449 */
[----:B------:R-:W-:Y:S04]  /*3840*/  STS.U16 [R85+UR73+0x4880], R66 ;  /* 0x0048804255007988 */ /* 0x000fe80008000449 */
[----:B------:R2:W-:Y:S04]  /*3850*/  STS.U16 [R85+UR73+0x4c80], R67 ;  /* 0x004c804355007988 */ /* 0x0005e80008000449 */
[----:B------:R-:W-:Y:S01]  /*3860*/  STS.U16 [R85+UR73+0x5080], R70 ;  /* 0x0050804655007988 */ /* 0x000fe20008000449 */
[----:B--2---:R-:W-:-:S03]  /*3870*/  IMAD R67, R90, 0x2, R72 ;  /* 0x000000025a437824 */ /* 0x004fc600078e0248 */
[----:B------:R-:W-:Y:S01]  /*3880*/  STS.U16 [R85+UR73+0x5480], R63 ;  /* 0x0054803f55007988 */ /* 0x000fe20008000449 */
[----:B------:R-:W-:-:S03]  /*3890*/  IMAD R71, R90, 0x2, R67 ;  /* 0x000000025a477824 */ /* 0x000fc600078e0243 */
[----:B------:R-:W-:Y:S04]  /*38a0*/  STS.U16 [R85+UR73+0x5880], R65 ;  /* 0x0058804155007988 */ /* 0x000fe80008000449 */
[----:B------:R2:W-:Y:S02]  /*38b0*/  STS.U16 [R85+UR73+0x5c80], R61 ;  /* 0x005c803d55007988 */ /* 0x0005e40008000449 */
[----:B--2---:R-:W-:-:S04]  /*38c0*/  IMAD R61, R90, 0x2, R71 ;  /* 0x000000025a3d7824 */ /* 0x004fc800078e0247 */
[----:B------:R-:W-:-:S04]  /*38d0*/  IMAD R66, R90, 0x2, R61 ;  /* 0x000000025a427824 */ /* 0x000fc800078e023d */
[----:B------:R-:W-:-:S04]  /*38e0*/  IMAD R64, R90, 0x2, R66 ;  /* 0x000000025a407824 */ /* 0x000fc800078e0242 */
[----:B------:R-:W-:Y:S01]  /*38f0*/  IMAD R65, R90, 0x2, R64 ;  /* 0x000000025a417824 */ /* 0x000fe200078e0240 */
[----:B------:R-:W-:Y:S01]  /*3900*/  STS.U16 [R83+UR73+0x4100], R28 ;  /* 0x0041001c53007988 */ /* 0x000fe20008000449 */
[----:B------:R-:W-:-:S03]  /*3910*/  LOP3.LUT R48, R69, 0x30, RZ, 0x3c, !PT ;  /* 0x0000003045307812 */ /* 0x000fc600078e3cff */
[C---:B------:R-:W-:Y:S01]  /*3920*/  LEA R99, R90.reuse, R65, 0x1 ;  /* 0x000000415a637211 */ /* 0x040fe200078e08ff */
[----:B------:R-:W-:Y:S04]  /*3930*/  STS.U16 [R83+UR73+0x4500], R62 ;  /* 0x0045003e53007988 */ /* 0x000fe80008000449 */
[----:B------:R-:W-:Y:S01]  /*3940*/  STS.U16 [R83+UR73+0x4900], R57 ;  /* 0x0049003953007988 */ /* 0x000fe20008000449 */
[----:B------:R-:W-:-:S03]  /*3950*/  IMAD R63, R90, 0x2, R99 ;  /* 0x000000025a3f7824 */ /* 0x000fc600078e0263 */
[----:B------:R2:W-:Y:S04]  /*3960*/  STS.U16 [R83+UR73+0x4d00], R58 ;  /* 0x004d003a53007988 */ /* 0x0005e80008000449 */
[----:B------:R-:W-:Y:S04]  /*3970*/  STS.U16 [R83+UR73+0x5100], R59 ;  /* 0x0051003b53007988 */ /* 0x000fe80008000449 */
[----:B------:R4:W-:Y:S04]  /*3980*/  STS.U16 [R83+UR73+0x5500], R55 ;  /* 0x0055003753007988 */ /* 0x0009e80008000449 */
[----:B------:R0:W-:Y:S01]  /*3990*/  STS.U16 [R83+UR73+0x5900], R56 ;  /* 0x0059003853007988 */ /* 0x0001e20008000449 */
[----:B--2---:R-:W-:-:S03]  /*39a0*/  IMAD R58, R90, 0x2, R63 ;  /* 0x000000025a3a7824 */ /* 0x004fc600078e023f */
[----:B------:R-:W-:Y:S01]  /*39b0*/  STS.U16 [R83+UR73+0x5d00], R52 ;  /* 0x005d003453007988 */ /* 0x000fe20008000449 */
[C---:B------:R-:W-:Y:S01]  /*39c0*/  LOP3.LUT R39, R69.reuse, 0x40, RZ, 0x3c, !PT ;  /* 0x0000004045277812 */ /* 0x040fe200078e3cff */
[----:B------:R-:W-:Y:S01]  /*39d0*/  USHF.L.U32 UR7, UR4, 0x1, URZ ;  /* 0x0000000104077899 */ /* 0x000fe200080006ff */
[----:B------:R-:W-:Y:S01]  /*39e0*/  LOP3.LUT R28, R69, 0x50, RZ, 0x3c, !PT ;  /* 0x00000050451c7812 */ /* 0x000fe200078e3cff */
[----:B------:R-:W-:Y:S01]  /*39f0*/  STS.U16 [R48+UR73+0x4180], R53 ;  /* 0x0041803530007988 */ /* 0x000fe20008000449 */
[----:B----4-:R-:W2:Y:S03]  /*3a00*/  LDC R55, c[0x0][0x3d8] ;  /* 0x0000f600ff377b82 */ /* 0x010ea60000000800 */
[----:B------:R4:W-:Y:S01]  /*3a10*/  STS.U16 [R48+UR73+0x4580], R54 ;  /* 0x0045803630007988 */ /* 0x0009e20008000449 */
[----:B------:R-:W-:-:S03]  /*3a20*/  IMAD R59, R90, 0x2, R58 ;  /* 0x000000025a3b7824 */ /* 0x000fc600078e023a */
[----:B------:R-:W-:Y:S01]  /*3a30*/  STS.U16 [R48+UR73+0x4980], R47 ;  /* 0x0049802f30007988 */ /* 0x000fe20008000449 */
[----:B0-----:R-:W0:Y:S03]  /*3a40*/  LDC R56, c[0x0][0x3d8] ;  /* 0x0000f600ff387b82 */ /* 0x001e260000000800 */
[----:B------:R-:W-:Y:S04]  /*3a50*/  STS.U16 [R48+UR73+0x4d80], R49 ;  /* 0x004d803130007988 */ /* 0x000fe80008000449 */
[----:B------:R-:W-:Y:S01]  /*3a60*/  STS.U16 [R48+UR73+0x5180], R51 ;  /* 0x0051803330007988 */ /* 0x000fe20008000449 */
[----:B----4-:R-:W4:Y:S03]  /*3a70*/  LDC R54, c[0x0][0x3d8] ;  /* 0x0000f600ff367b82 */ /* 0x010f260000000800 */
[----:B------:R-:W-:Y:S04]  /*3a80*/  STS.U16 [R48+UR73+0x5580], R45 ;  /* 0x0055802d30007988 */ /* 0x000fe80008000449 */
[----:B------:R1:W-:Y:S01]  /*3a90*/  STS.U16 [R48+UR73+0x5980], R46 ;  /* 0x0059802e30007988 */ /* 0x0003e20008000449 */
[----:B------:R-:W0:Y:S03]  /*3aa0*/  LDC R83, c[0x0][0x3d8] ;  /* 0x0000f600ff537b82 */ /* 0x000e260000000800 */
[----:B------:R-:W-:Y:S04]  /*3ab0*/  STS.U16 [R48+UR73+0x5d80], R43 ;  /* 0x005d802b30007988 */ /* 0x000fe80008000449 */
[----:B------:R2:W-:Y:S01]  /*3ac0*/  STS.U16 [R39+UR73+0x4200], R23 ;  /* 0x0042001727007988 */ /* 0x0005e20008000449 */
[----:B-1----:R-:W1:Y:S03]  /*3ad0*/  LDC R46, c[0x0][0x3d8] ;  /* 0x0000f600ff2e7b82 */ /* 0x002e660000000800 */
[----:B------:R-:W-:Y:S01]  /*3ae0*/  STS.U16 [R39+UR73+0x4600], R44 ;  /* 0x0046002c27007988 */ /* 0x000fe20008000449 */
[----:B--2---:R-:W-:-:S03]  /*3af0*/  IMAD R23, R90, 0x2, R59 ;  /* 0x000000025a177824 */ /* 0x004fc600078e023b */
[----:B------:R2:W-:Y:S01]  /*3b00*/  STS.U16 [R39+UR73+0x4a00], R40 ;  /* 0x004a002827007988 */ /* 0x0005e20008000449 */
[----:B------:R-:W0:Y:S01]  /*3b10*/  LDC R48, c[0x0][0x3d8] ;  /* 0x0000f600ff307b82 */ /* 0x000e220000000800 */
[C---:B------:R-:W-:Y:S02]  /*3b20*/  IMAD R57, R90.reuse, 0x2, R23 ;  /* 0x000000025a397824 */ /* 0x040fe400078e0217 */
[----:B------:R-:W-:Y:S02]  /*3b30*/  STS.U16 [R39+UR73+0x4e00], R41 ;  /* 0x004e002927007988 */ /* 0x000fe40008000449 */
[C---:B------:R-:W-:Y:S02]  /*3b40*/  IMAD R53, R90.reuse, 0x2, R57 ;  /* 0x000000025a357824 */ /* 0x040fe400078e0239 */
[----:B------:R4:W-:Y:S01]  /*3b50*/  STS.U16 [R39+UR73+0x5200], R42 ;  /* 0x0052002a27007988 */ /* 0x0009e20008000449 */
[----:B--2---:R-:W2:Y:S03]  /*3b60*/  LDC R40, c[0x0][0x3d8] ;  /* 0x0000f600ff287b82 */ /* 0x004ea60000000800 */
[----:B------:R4:W-:Y:S01]  /*3b70*/  STS.U16 [R39+UR73+0x5600], R37 ;  /* 0x0056002527007988 */ /* 0x0009e20008000449 */
[----:B------:R-:W-:-:S03]  /*3b80*/  LEA R52, R90, R53, 0x1 ;  /* 0x000000355a347211 */ /* 0x000fc600078e08ff */
[----:B------:R4:W-:Y:S02]  /*3b90*/  STS.U16 [R39+UR73+0x5a00], R38 ;  /* 0x005a002627007988 */ /* 0x0009e40008000449 */
[----:B----4-:R-:W4:Y:S02]  /*3ba0*/  LDC R42, c[0x0][0x3d8] ;  /* 0x0000f600ff2a7b82 */ /* 0x010f240000000800 */
[----:B------:R-:W-:Y:S04]  /*3bb0*/  STS.U16 [R39+UR73+0x5e00], R34 ;  /* 0x005e002227007988 */ /* 0x000fe80008000449 */
[----:B------:R1:W-:Y:S01]  /*3bc0*/  STS.U16 [R28+UR73+0x5a80], R30 ;  /* 0x005a801e1c007988 */ /* 0x0003e20008000449 */
[C---:B------:R-:W-:Y:S01]  /*3bd0*/  IMAD R87, R90.reuse, 0x2, R52 ;  /* 0x000000025a577824 */ /* 0x040fe200078e0234 */
[----:B------:R-:W-:Y:S01]  /*3be0*/  LOP3.LUT R37, R69, 0x60, RZ, 0x3c, !PT ;  /* 0x0000006045257812 */ /* 0x000fe200078e3cff */
[----:B------:R-:W0:Y:S01]  /*3bf0*/  LDC R38, c[0x0][0x3d8] ;  /* 0x0000f600ff267b82 */ /* 0x000e220000000800 */
[----:B------:R1:W-:Y:S07]  /*3c00*/  STS.U16 [R28+UR73+0x5e80], R26 ;  /* 0x005e801a1c007988 */ /* 0x0003ee0008000449 */
[----:B-1----:R-:W1:Y:S01]  /*3c10*/  LDC R30, c[0x0][0x3d8] ;  /* 0x0000f600ff1e7b82 */ /* 0x002e620000000800 */
[----:B------:R-:W-:-:S07]  /*3c20*/  IMAD R51, R90, 0x2, R87 ;  /* 0x000000025a337824 */ /* 0x000fce00078e0257 */
[----:B------:R-:W0:Y:S01]  /*3c30*/  LDC R26, c[0x0][0x3d8] ;  /* 0x0000f600ff1a7b82 */ /* 0x000e220000000800 */
[----:B------:R-:W-:Y:S01]  /*3c40*/  IMAD R47, R90, 0x2, R51 ;  /* 0x000000025a2f7824 */ /* 0x000fe200078e0233 */
[----:B---3--:R-:W-:Y:S03]  /*3c50*/  STS.U16 [R28+UR73+0x4280], R35 ;  /* 0x004280231c007988 */ /* 0x008fe60008000449 */
[----:B------:R-:W-:Y:S01]  /*3c60*/  IMAD R46, R46, 0x2, R47 ;  /* 0x000000022e2e7824 */ /* 0x000fe200078e022f */
[----:B------:R-:W-:Y:S02]  /*3c70*/  STS.U16 [R28+UR73+0x4680], R36 ;  /* 0x004680241c007988 */ /* 0x000fe40008000449 */
[----:B------:R-:W3:Y:S02]  /*3c80*/  LDC R39, c[0x0][0x3d8] ;  /* 0x0000f600ff277b82 */ /* 0x000ee40000000800 */
[----:B------:R-:W-:Y:S01]  /*3c90*/  STS.U16 [R28+UR73+0x4a80], R31 ;  /* 0x004a801f1c007988 */ /* 0x000fe20008000449 */
[----:B------:R-:W-:-:S03]  /*3ca0*/  IMAD R93, R93, 0x2, R46 ;  /* 0x000000025d5d7824 */ /* 0x000fc600078e022e */
[----:B------:R-:W-:Y:S04]  /*3cb0*/  STS.U16 [R28+UR73+0x4e80], R32 ;  /* 0x004e80201c007988 */ /* 0x000fe80008000449 */
[----:B------:R-:W-:Y:S04]  /*3cc0*/  STS.U16 [R28+UR73+0x5280], R33 ;  /* 0x005280211c007988 */ /* 0x000fe80008000449 */
[----:B------:R-:W-:Y:S04]  /*3cd0*/  STS.U16 [R28+UR73+0x5680], R29 ;  /* 0x0056801d1c007988 */ /* 0x000fe80008000449 */
[----:B------:R0:W-:Y:S01]  /*3ce0*/  STS.U16 [R37+UR73+0x4300], R27 ;  /* 0x0043001b25007988 */ /* 0x0001e20008000449 */
[----:B-1----:R-:W-:-:S03]  /*3cf0*/  IMAD R45, R30, 0x2, R93 ;  /* 0x000000021e2d7824 */ /* 0x002fc600078e025d */
[----:B------:R-:W-:Y:S04]  /*3d00*/  STS.U16 [R37+UR73+0x4700], R24 ;  /* 0x0047001825007988 */ /* 0x000fe80008000449 */
[----:B------:R-:W-:Y:S01]  /*3d10*/  STS.U16 [R37+UR73+0x4b00], R25 ;  /* 0x004b001925007988 */ /* 0x000fe20008000449 */
[----:B0-----:R-:W-:-:S03]  /*3d20*/  LOP3.LUT R27, R69, 0x70, RZ, 0x3c, !PT ;  /* 0x00000070451b7812 */ /* 0x001fc600078e3cff */
[----:B------:R-:W-:Y:S04]  /*3d30*/  STS.U16 [R37+UR73+0x4f00], R21 ;  /* 0x004f001525007988 */ /* 0x000fe80008000449 */
[----:B------:R-:W-:Y:S04]  /*3d40*/  STS.U16 [R37+UR73+0x5300], R22 ;  /* 0x0053001625007988 */ /* 0x000fe80008000449 */
[----:B------:R0:W-:Y:S04]  /*3d50*/  STS.U16 [R37+UR73+0x5700], R20 ;  /* 0x0057001425007988 */ /* 0x0001e80008000449 */
[----:B------:R-:W-:Y:S04]  /*3d60*/  STS.U16 [R37+UR73+0x5b00], R18 ;  /* 0x005b001225007988 */ /* 0x000fe80008000449 */
[----:B------:R1:W-:Y:S01]  /*3d70*/  STS.U16 [R37+UR73+0x5f00], R19 ;  /* 0x005f001325007988 */ /* 0x0003e20008000449 */
[----:B------:R-:W-:Y:S01]  /*3d80*/  LEA R41, R26, R45, 0x1 ;  /* 0x0000002d1a297211 */ /* 0x000fe200078e08ff */
[----:B0-----:R-:W0:Y:S02]  /*3d90*/  LDC R20, c[0x0][0x3d8] ;  /* 0x0000f600ff147b82 */ /* 0x001e240000000800 */
[----:B------:R2:W-:Y:S06]  /*3da0*/  STS.U16 [R27+UR73+0x4380], R16 ;  /* 0x004380101b007988 */ /* 0x0005ec0008000449 */
[----:B-1----:R-:W1:Y:S08]  /*3db0*/  LDC R37, c[0x0][0x3d8] ;  /* 0x0000f600ff257b82 */ /* 0x002e700000000800 */
[----:B--2---:R-:W2:Y:S01]  /*3dc0*/  LDC R16, c[0x0][0x3d8] ;  /* 0x0000f600ff107b82 */ /* 0x004ea20000000800 */
[----:B------:R-:W-:-:S07]  /*3dd0*/  IMAD R40, R40, 0x2, R41 ;  /* 0x0000000228287824 */ /* 0x000fce00078e0229 */
[----:B------:R-:W0:Y:S01]  /*3de0*/  LDC.64 R18, c[0x0][0x390] ;  /* 0x0000e400ff127b82 */ /* 0x000e220000000a00 */
[----:B------:R-:W-:Y:S01]  /*3df0*/  IMAD R101, R101, 0x2, R40 ;  /* 0x0000000265657824 */ /* 0x000fe200078e0228 */
[----:B------:R3:W-:Y:S03]  /*3e00*/  STS.U16 [R27+UR73+0x4b80], R14 ;  /* 0x004b800e1b007988 */ /* 0x0007e60008000449 */
[----:B------:R-:W-:Y:S01]  /*3e10*/  IMAD R38, R38, 0x2, R101 ;  /* 0x0000000226267824 */ /* 0x000fe200078e0265 */
[----:B------:R1:W-:Y:S02]  /*3e20*/  STS.U16 [R27+UR73+0x5b80], R6 ;  /* 0x005b80061b007988 */ /* 0x0003e40008000449 */
[----:B------:R-:W4:Y:S01]  /*3e30*/  LDC R21, c[0x0][0x3d8] ;  /* 0x0000f600ff157b82 */ /* 0x000f220000000800 */
[----:B---3--:R-:W-:Y:S01]  /*3e40*/  LOP3.LUT R14, R92, 0x3f, RZ, 0xc0, !PT ;  /* 0x0000003f5c0e7812 */ /* 0x008fe200078ec0ff */
[----:B-1----:R-:W-:-:S06]  /*3e50*/  IMAD R37, R37, 0x2, R38 ;  /* 0x0000000225257824 */ /* 0x002fcc00078e0226 */
[----:B------:R-:W1:Y:S01]  /*3e60*/  LDC R6, c[0x0][0x3d8] ;  /* 0x0000f600ff067b82 */ /* 0x000e620000000800 */
[----:B------:R3:W-:Y:S01]  /*3e70*/  STS.U16 [R27+UR73+0x5f80], R4 ;  /* 0x005f80041b007988 */ /* 0x0007e20008000449 */
[----:B------:R-:W-:Y:S02]  /*3e80*/  IMAD R14, R14, UR5, RZ ;  /* 0x000000050e0e7c24 */ /* 0x000fe4000f8e02ff */
[----:B--2---:R-:W-:Y:S01]  /*3e90*/  IMAD R43, R16, 0x2, R37 ;  /* 0x00000002102b7824 */ /* 0x004fe200078e0225 */
[----:B------:R2:W-:Y:S03]  /*3ea0*/  STS.U16 [R27+UR73+0x4780], R17 ;  /* 0x004780111b007988 */ /* 0x0005e60008000449 */
[----:B---3--:R-:W3:Y:S01]  /*3eb0*/  LDC R4, c[0x0][0x3d8] ;  /* 0x0000f600ff047b82 */ /* 0x008ee20000000800 */
[----:B--2---:R-:W-:Y:S01]  /*3ec0*/  IMAD.SHL.U32 R17, R14, 0x2, RZ ;  /* 0x000000020e117824 */ /* 0x004fe200078e00ff */
[----:B0-----:R-:W-:-:S04]  /*3ed0*/  LEA R91, R20, R43, 0x1 ;  /* 0x0000002b145b7211 */ /* 0x001fc800078e08ff */
[----:B------:R-:W-:Y:S02]  /*3ee0*/  IADD3 R70, P1, P2, R17, UR7, R18 ;  /* 0x0000000711467c10 */ /* 0x000fe4000fa3e012 */
[----:B------:R-:W0:Y:S01]  /*3ef0*/  LDC R17, c[0x0][0x3d8] ;  /* 0x0000f600ff117b82 */ /* 0x000e220000000800 */
[----:B----4-:R-:W-:Y:S01]  /*3f00*/  IMAD R42, R42, 0x2, R91 ;  /* 0x000000022a2a7824 */ /* 0x010fe200078e025b */
[----:B------:R2:W-:Y:S01]  /*3f10*/  STS.U16 [R27+UR73+0x5380], R8 ;  /* 0x005380081b007988 */ /* 0x0005e20008000449 */
[----:B------:R-:W-:Y:S02]  /*3f20*/  UIMAD.WIDE UR4, UR4, 0x2, URZ ;  /* 0x00000002040478a5 */ /* 0x000fe4000f8e02ff */
[----:B------:R-:W-:Y:S01]  /*3f30*/  IMAD R39, R39, 0x2, R42 ;  /* 0x0000000227277824 */ /* 0x000fe200078e022a */
[----:B------:R-:W-:Y:S01]  /*3f40*/  STL.64 [R1+0x58], R120 ;  /* 0x0000587801007387 */ /* 0x000fe20000100a00 */
[----:B------:R-:W-:-:S03]  /*3f50*/  IMAD.HI R36, R14, 0x2, RZ ;  /* 0x000000020e247827 */ /* 0x000fc600078e02ff */
[----:B------:R-:W-:Y:S01]  /*3f60*/  STL.64 [R1+0x50], R110 ;  /* 0x0000506e01007387 */ /* 0x000fe20000100a00 */
[----:B--2---:R-:W2:Y:S01]  /*3f70*/  LDC R8, c[0x0][0x3d8] ;  /* 0x0000f600ff087b82 */ /* 0x004ea20000000800 */
[----:B-1----:R-:W-:Y:S02]  /*3f80*/  IMAD R49, R6, 0x2, R39 ;  /* 0x0000000206317824 */ /* 0x002fe400078e0227 */
[----:B------:R-:W-:Y:S01]  /*3f90*/  STL.64 [R1+0x48], R104 ;  /* 0x0000486801007387 */ /* 0x000fe20000100a00 */
[----:B------:R-:W-:-:S03]  /*3fa0*/  IADD3.X R36, PT, PT, R36, UR5, R19, P1, P2 ;  /* 0x0000000524247c10 */ /* 0x000fc60008fe4413 */
[----:B------:R-:W-:Y:S01]  /*3fb0*/  STL.64 [R1+0x40], R96 ;  /* 0x0000406001007387 */ /* 0x000fe20000100a00 */
[----:B---3--:R-:W-:Y:S01]  /*3fc0*/  IMAD R89, R4, 0x2, R49 ;  /* 0x0000000204597824 */ /* 0x008fe200078e0231 */
[----:B------:R-:W1:Y:S02]  /*3fd0*/  LDC R19, c[0x0][0x3d8] ;  /* 0x0000f600ff137b82 */ /* 0x000e640000000800 */
[----:B------:R-:W-:Y:S01]  /*3fe0*/  STL [R1+0x2c], R127 ;  /* 0x00002c7f01007387 */ /* 0x000fe20000100800 */
[----:B------:R-:W-:-:S03]  /*3ff0*/  LEA R24, P2, R13, R70, 0x1 ;  /* 0x000000460d187211 */ /* 0x000fc600078408ff */
[----:B------:R-:W-:Y:S04]  /*4000*/  STL [R1+0x24], R119 ;  /* 0x0000247701007387 */ /* 0x000fe80000100800 */
[----:B------:R-:W-:Y:S01]  /*4010*/  STL.64 [R1+0x18], R180 ;  /* 0x000018b401007387 */ /* 0x000fe20000100a00 */
[----:B------:R-:W-:-:S03]  /*4020*/  IMAD R48, R48, 0x2, R89 ;  /* 0x0000000230307824 */ /* 0x000fc600078e0259 */
[----:B------:R-:W-:Y:S01]  /*4030*/  STL.64 [R1+0x10], R182 ;  /* 0x000010b601007387 */ /* 0x000fe20000100a00 */
[----:B------:R-:W-:-:S03]  /*4040*/  LEA.HI.X.SX32 R25, R13, R36, 0x1, P2 ;  /* 0x000000240d197211 */ /* 0x000fc600010f0eff */
[----:B------:R-:W-:Y:S04]  /*4050*/  STL.64 [R1+0x8], R184 ;  /* 0x000008b801007387 */ /* 0x000fe80000100a00 */
[----:B------:R-:W-:Y:S04]  /*4060*/  STL.64 [R1+0xb0], R176 ;  /* 0x0000b0b001007387 */ /* 0x000fe80000100a00 */
[----:B------:R3:W-:Y:S04]  /*4070*/  STL.64 [R1+0x38], R198 ;  /* 0x000038c601007387 */ /* 0x0007e80000100a00 */
[----:B------:R4:W-:Y:S01]  /*4080*/  STL.64 [R1], R196 ;  /* 0x000000c401007387 */ /* 0x0009e20000100a00 */
[----:B0-----:R-:W-:-:S03]  /*4090*/  LEA R44, R17, R48, 0x1 ;  /* 0x00000030112c7211 */ /* 0x001fc600078e08ff */
[----:B------:R0:W-:Y:S04]  /*40a0*/  STL.64 [R1+0xe0], R194 ;  /* 0x0000e0c201007387 */ /* 0x0001e80000100a00 */
[----:B------:R0:W-:Y:S04]  /*40b0*/  STL.64 [R1+0xa8], R192 ;  /* 0x0000a8c001007387 */ /* 0x0001e80000100a00 */
[----:B------:R0:W-:Y:S04]  /*40c0*/  STL.64 [R1+0x70], R190 ;  /* 0x000070be01007387 */ /* 0x0001e80000100a00 */
[----:B------:R0:W-:Y:S04]  /*40d0*/  STL.64 [R1+0x30], R188 ;  /* 0x000030bc01007387 */ /* 0x0001e80000100a00 */
[----:B------:R0:W-:Y:S01]  /*40e0*/  STL.64 [R1+0x100], R24 ;  /* 0x0001001801007387 */ /* 0x0001e20000100a00 */
[----:B------:R-:W-:-:S04]  /*40f0*/  @!UP2 UIADD3 UR4, UPT, UPT, -UR6, 0x100000, URZ ;  /* 0x001000000604a890 */ /* 0x000fc8000fffe1ff */
[----:B------:R-:W-:Y:S02]  /*4100*/  @!UP2 USHF.L.U32 UR5, UR4, 0xb, URZ ;  /* 0x0000000b0405a899 */ /* 0x000fe400080006ff */
[----:B------:R-:W-:Y:S01]  /*4110*/  @!UP2 USHF.L.U32 UR4, UR4, 0x1, URZ ;  /* 0x000000010404a899 */ /* 0x000fe200080006ff */
[----:B------:R-:W-:Y:S01]  /*4120*/  IMAD R55, R55, 0x2, R44 ;  /* 0x0000000237377824 */ /* 0x000fe200078e022c */
[----:B------:R-:W-:Y:S02]  /*4130*/  ISETP.EQ.U32.AND P1, PT, RZ, UR50, P0 ;  /* 0x00000032ff007c0c */ /* 0x000fe40008722070 */
[-C--:B---3--:R-:W-:Y:S02]  /*4140*/  LEA R198, P2, R9, R70.reuse, 0x1 ;  /* 0x0000004609c67211 */ /* 0x088fe400078408ff */
[----:B------:R-:W-:Y:S01]  /*4150*/  LEA R200, P4, R11, R70, 0x1 ;  /* 0x000000460bc87211 */ /* 0x000fe200078808ff */
[----:B--2---:R-:W-:Y:S01]  /*4160*/  IMAD R85, R8, 0x2, R55 ;  /* 0x0000000208557824 */ /* 0x004fe200078e0237 */
[-C--:B------:R-:W-:Y:S01]  /*4170*/  LEA.HI.X.SX32 R199, R9, R36.reuse, 0x1, P2 ;  /* 0x0000002409c77211 */ /* 0x080fe200010f0eff */
[----:B------:R-:W-:Y:S01]  /*4180*/  VOTEU.ALL UP0, P6 ;  /* 0x0000000000ff7886 */ /* 0x000fe20003000000 */
[----:B------:R-:W-:-:S02]  /*4190*/  LEA.HI.X.SX32 R201, R11, R36, 0x1, P4 ;  /* 0x000000240bc97211 */ /* 0x000fc400020f0eff */
[-C--:B----4-:R-:W-:Y:S01]  /*41a0*/  LEA R196, P2, R5, R70.reuse, 0x1 ;  /* 0x0000004605c47211 */ /* 0x090fe200078408ff */
[----:B------:R-:W-:Y:S01]  /*41b0*/  IMAD R54, R54, 0x2, R85 ;  /* 0x0000000236367824 */ /* 0x000fe200078e0255 */
[-C--:B0-----:R-:W-:Y:S02]  /*41c0*/  LEA R194, P4, R7, R70.reuse, 0x1 ;  /* 0x0000004607c27211 */ /* 0x081fe400078808ff */
[----:B------:R-:W-:Y:S01]  /*41d0*/  LEA R192, P5, R15, R70, 0x1 ;  /* 0x000000460fc07211 */ /* 0x000fe200078a08ff */
[----:B------:R0:W-:Y:S01]  /*41e0*/  STS.U16 [R27+UR73+0x4f80], R12 ;  /* 0x004f800c1b007988 */ /* 0x0001e20008000449 */
[-C--:B------:R-:W-:Y:S01]  /*41f0*/  LEA.HI.X.SX32 R197, R5, R36.reuse, 0x1, P2 ;  /* 0x0000002405c57211 */ /* 0x080fe200010f0eff */
[----:B-1----:R-:W-:Y:S01]  /*4200*/  IMAD R50, R19, 0x2, R54 ;  /* 0x0000000213327824 */ /* 0x002fe200078e0236 */
[-C--:B------:R-:W-:Y:S01]  /*4210*/  LEA.HI.X.SX32 R195, R7, R36.reuse, 0x1, P4 ;  /* 0x0000002407c37211 */ /* 0x080fe200020f0eff */
[----:B------:R0:W-:Y:S01]  /*4220*/  STS.U16 [R27+UR73+0x5780], R10 ;  /* 0x0057800a1b007988 */ /* 0x0001e20008000449 */
[----:B------:R-:W-:-:S02]  /*4230*/  LEA.HI.X.SX32 R193, R15, R36, 0x1, P5 ;  /* 0x000000240fc17211 */ /* 0x000fc400028f0eff */
[-C--:B------:R-:W-:Y:S01]  /*4240*/  LEA R190, P2, R61, R70.reuse, 0x1 ;  /* 0x000000463dbe7211 */ /* 0x080fe200078408ff */
[----:B------:R1:W-:Y:S06]  /*4250*/  MEMBAR.ALL.CTA ;  /* 0x0000000000007992 */ /* 0x0003ec0000008000 */
[----:B-1----:R-:W-:Y:S01]  /*4260*/  FENCE.VIEW.ASYNC.S ;  /* 0x00000000000073c6 */ /* 0x002fe20000000000 */
[----:B------:R-:W-:-:S03]  /*4270*/  LEA R188, P4, R99, R70, 0x1 ;  /* 0x0000004663bc7211 */ /* 0x000fc600078808ff */
[----:B------:R-:W1:Y:S02]  /*4280*/  FENCE.VIEW.ASYNC.S ;  /* 0x00000000000073c6 */ /* 0x000e640000000000 */
[----:B-1----:R0:W1:Y:S02]  /*4290*/  @!UP0 SYNCS.EXCH.64 URZ, [UR73+0x8000], UR4 ;  /* 0x0080000449ff85b2 */ /* 0x0020640008000100 */
[----:B-1----:R-:W-:Y:S01]  /*42a0*/  BAR.SYNC.DEFER_BLOCKING 0x0 ;  /* 0x0000000000007b1d */ /* 0x002fe20000010000 */
[----:B------:R-:W-:Y:S01]  /*42b0*/  LEA R186, P5, R23, R70, 0x1 ;  /* 0x0000004617ba7211 */ /* 0x000fe200078a08ff */
[----:B------:R-:W-:Y:S02]  /*42c0*/  UIADD3 UR7, UPT, UPT, UR73, 0x8000, URZ ;  /* 0x0000800049077890 */ /* 0x000fe4000fffe0ff */
[----:B------:R-:W-:Y:S01]  /*42d0*/  UIADD3 UR68, UPT, UPT, UR72, 0x100000, URZ ;  /* 0x0010000048447890 */ /* 0x000fe2000fffe0ff */
[-C--:B------:R-:W-:Y:S01]  /*42e0*/  LEA.HI.X.SX32 R191, R61, R36.reuse, 0x1, P2 ;  /* 0x000000243dbf7211 */ /* 0x080fe200010f0eff */
[----:B------:R-:W-:Y:S01]  /*42f0*/  VIADD R97, R88, 0xb ;  /* 0x0000000b58617836 */ /* 0x000fe20000000000 */
[-C--:B------:R-:W-:Y:S01]  /*4300*/  LEA.HI.X.SX32 R189, R99, R36.reuse, 0x1, P4 ;  /* 0x0000002463bd7211 */ /* 0x080fe200020f0eff */
[----:B------:R-:W-:Y:S01]  /*4310*/  IMAD R61, R21, 0x2, R50 ;  /* 0x00000002153d7824 */ /* 0x000fe200078e0232 */
[----:B------:R-:W-:Y:S01]  /*4320*/  LEA.HI.X.SX32 R187, R23, R36, 0x1, P5 ;  /* 0x0000002417bb7211 */ /* 0x000fe200028f0eff */
[----:B0-----:R-:W-:Y:S06]  /*4330*/  @!P1 BRA `(.L_x_6) ;  /* 0x0000000000d89947 */ /* 0x001fec0003800000 */
[----:B------:R-:W-:Y:S02]  /*4340*/  USHF.R.U32.HI UR8, URZ, 0x4, UR73 ;  /* 0x00000004ff087899 */ /* 0x000fe40008011649 */
[----:B------:R-:W-:Y:S02]  /*4350*/  UIADD3 UR5, UPT, UPT, UR73, 0x4000, URZ ;  /* 0x0000400049057890 */ /* 0x000fe4000fffe0ff */
[----:B------:R-:W-:Y:S02]  /*4360*/  USGXT.U32 UR8, UR8, 0xe ;  /* 0x0000000e0808789a */ /* 0x000fe40008000000 */
[----:B------:R-:W-:Y:S02]  /*4370*/  USHF.R.U32.HI UR5, URZ, 0x4, UR5 ;  /* 0x00000004ff057899 */ /* 0x000fe40008011605 */
[----:B------:R-:W-:Y:S02]  /*4380*/  UIADD3 UR24, UP0, UPT, UR8, 0x80, URZ ;  /* 0x0000008008187890 */ /* 0x000fe4000ff1e0ff */
[----:B------:R-:W-:Y:S01]  /*4390*/  USGXT.U32 UR10, UR5, 0xe ;  /* 0x0000000e050a789a */ /* 0x000fe20008000000 */
[----:B------:R-:W-:Y:S01]  /*43a0*/  UMOV UR4, URZ ;  /* 0x000000ff00047c82 */ /* 0x000fe20008000000 */
[----:B------:R-:W-:Y:S01]  /*43b0*/  UMOV UR6, URZ ;  /* 0x000000ff00067c82 */ /* 0x000fe20008000000 */
[----:B------:R-:W-:-:S02]  /*43c0*/  UIADD3.X UR25, UPT, UPT, UR4, 0x40004040, URZ, UP0, !UPT ;  /* 0x4000404004197890 */ /* 0x000fc400087fe4ff */
[----:B------:R-:W-:Y:S01]  /*43d0*/  UIADD3 UR32, UP0, UPT, UR10, 0x2, URZ ;  /* 0x000000020a207890 */ /* 0x000fe2000ff1e0ff */
[----:B------:R-:W-:Y:S01]  /*43e0*/  UMOV UR4, UR7 ;  /* 0x0000000700047c82 */ /* 0x000fe20008000000 */
[----:B------:R-:W-:Y:S02]  /*43f0*/  UMOV UR5, URZ ;  /* 0x000000ff00057c82 */ /* 0x000fe40008000000 */
[----:B------:R-:W-:Y:S01]  /*4400*/  UIADD3.X UR33, UPT, UPT, UR6, 0x40004040, URZ, UP0, !UPT ;  /* 0x4000404006217890 */ /* 0x000fe200087fe4ff */
[----:B------:R-:W-:Y:S01]  /*4410*/  UMOV UR51, UR4 ;  /* 0x0000000400337c82 */ /* 0x000fe20008000000 */
[----:B------:R-:W-:Y:S02]  /*4420*/  UIADD3.64 UR4, UPT, UPT, UR24, 0x80, URZ ;  /* 0x0000008018047897 */ /* 0x000fe4000fffe0ff */
[----:B------:R-:W-:Y:S02]  /*4430*/  UIADD3.64 UR44, UPT, UPT, UR32, 0x2, URZ ;  /* 0x00000002202c7897 */ /* 0x000fe4000fffe0ff */
[----:B------:R-:W-:-:S02]  /*4440*/  UIADD3.64 UR34, UPT, UPT, UR24, 0x100, URZ ;  /* 0x0000010018227897 */ /* 0x000fc4000fffe0ff */
[----:B------:R-:W-:Y:S02]  /*4450*/  UIADD3.64 UR46, UPT, UPT, UR32, 0x4, URZ ;  /* 0x00000004202e7897 */ /* 0x000fe4000fffe0ff */
[----:B------:R-:W-:Y:S02]  /*4460*/  UIADD3.64 UR36, UPT, UPT, UR24, 0x180, URZ ;  /* 0x0000018018247897 */ /* 0x000fe4000fffe0ff */
[----:B------:R-:W-:Y:S02]  /*4470*/  UIADD3.64 UR48, UPT, UPT, UR32, 0x1fe, URZ ;  /* 0x000001fe20307897 */ /* 0x000fe4000fffe0ff */
[----:B------:R-:W-:Y:S02]  /*4480*/  UIADD3.64 UR38, UPT, UPT, UR24, 0x200, URZ ;  /* 0x0000020018267897 */ /* 0x000fe4000fffe0ff */
[----:B------:R-:W-:Y:S02]  /*4490*/  UIADD3.64 UR52, UPT, UPT, UR32, 0x200, URZ ;  /* 0x0000020020347897 */ /* 0x000fe4000fffe0ff */
[----:B------:R-:W-:-:S02]  /*44a0*/  UIADD3.64 UR40, UPT, UPT, UR24, 0x280, URZ ;  /* 0x0000028018287897 */ /* 0x000fc4000fffe0ff */
[----:B------:R-:W-:Y:S01]  /*44b0*/  UIADD3.64 UR54, UPT, UPT, UR32, 0x202, URZ ;  /* 0x0000020220367897 */ /* 0x000fe2000fffe0ff */
[----:B------:R-:W-:Y:S01]  /*44c0*/  UMOV UR12, 0x0 ;  /* 0x00000000000c7882 */ /* 0x000fe20000000000 */
[----:B------:R-:W-:Y:S01]  /*44d0*/  UMOV UR13, 0x4108010 ;  /* 0x04108010000d7882 */ /* 0x000fe20000000000 */
[----:B------:R-:W-:Y:S01]  /*44e0*/  UIADD3.64 UR42, UPT, UPT, UR24, 0x300, URZ ;  /* 0x00000300182a7897 */ /* 0x000fe2000fffe0ff */
[----:B------:R-:W-:Y:S01]  /*44f0*/  UMOV UR9, 0x40004040 ;  /* 0x4000404000097882 */ /* 0x000fe20000000000 */
[----:B------:R-:W-:Y:S01]  /*4500*/  UIADD3.64 UR56, UPT, UPT, UR32, 0x204, URZ ;  /* 0x0000020420387897 */ /* 0x000fe2000fffe0ff */
[----:B------:R-:W-:Y:S01]  /*4510*/  UMOV UR11, 0x40004040 ;  /* 0x40004040000b7882 */ /* 0x000fe20000000000 */
[----:B------:R-:W-:Y:S01]  /*4520*/  UMOV UR14, 0x0 ;  /* 0x00000000000e7882 */ /* 0x000fe20000000000 */
[----:B------:R-:W-:Y:S01]  /*4530*/  UMOV UR15, 0x4108010 ;  /* 0x04108010000f7882 */ /* 0x000fe20000000000 */
[----:B------:R-:W-:Y:S01]  /*4540*/  UMOV UR18, 0x0 ;  /* 0x0000000000127882 */ /* 0x000fe20000000000 */
[----:B------:R-:W-:Y:S01]  /*4550*/  UMOV UR19, 0x4108010 ;  /* 0x0410801000137882 */ /* 0x000fe20000000000 */
[----:B------:R0:W-:Y:S01]  /*4560*/  UTCHMMA gdesc[UR8], gdesc[UR10], tmem[UR68], tmem[UR12], idesc[UR13], !UPT ;  /* 0x00ff0c0a080075ea */ /* 0x0001e2000f800044 */
[----:B------:R-:W-:Y:S01]  /*4570*/  UMOV UR22, 0x0 ;  /* 0x0000000000167882 */ /* 0x000fe20000000000 */
[----:B------:R-:W-:Y:S01]  /*4580*/  UMOV UR23, 0x4108010 ;  /* 0x0410801000177882 */ /* 0x000fe20000000000 */
[----:B------:R0:W-:Y:S01]  /*4590*/  UTCHMMA gdesc[UR24], gdesc[UR32], tmem[UR68], tmem[UR14], idesc[UR15], UPT ;  /* 0x00ff0e20180075ea */ /* 0x0001e2000b800044 */
        /* <DEDUP_REMOVED lines=12> */
[----:B------:R0:W-:Y:S01]  /*4660*/  UTCHMMA gdesc[UR40], gdesc[UR54], tmem[UR68], tmem[UR26], idesc[UR27], UPT ;  /* 0x00ff1a36280075ea */ /* 0x0001e2000b800044 */
[----:B------:R0:W-:Y:S01]  /*4670*/  UTCHMMA gdesc[UR42], gdesc[UR56], tmem[UR68], tmem[UR30], idesc[UR31], UPT ;  /* 0x00ff1e382a0075ea */ /* 0x0001e2000b800044 */
[----:B------:R0:W-:Y:S01]  /*4680*/  UTCBAR [UR51], URZ ;  /* 0x000000ff330073e9 */ /* 0x0001e200080000ff */
[----:B------:R-:W-:Y:S01]  /*4690*/  NOP ;  /* 0x0000000000007918 */ /* 0x000fe20000000000 */
.L_x_6:
[----:B------:R-:W-:Y:S05]  /*46a0*/  @!P0 BRA `(.L_x_7) ;  /* 0x0000000000088947 */ /* 0x000fea0003800000 */
[----:B------:R-:W1:Y:S02]  /*46b0*/  SYNCS.PHASECHK.TRANS64.TRYWAIT P2, [UR73+0x8000], RZ ;  /* 0x008000ffff0075a7 */ /* 0x000e640008041149 */
[----:B-1----:R-:W-:Y:S05]  /*46c0*/  @!P2 BRA `(.L_x_8) ;  /* 0x0000009800f8a947 */ /* 0x002fea0003800000 */
.L_x_7:
[----:B------:R-:W2:Y:S01]  /*46d0*/  LDL.64 R108, [R1+0x100] ;  /* 0x00010000016c7983 */ /* 0x000ea20000100a00 */
[----:B------:R-:W-:Y:S01]  /*46e0*/  PRMT R106, RZ, 0x7610, R106 ;  /* 0x00007610ff6a7816 */ /* 0x000fe2000000006a */
[----:B------:R-:W-:Y:S01]  /*46f0*/  IMAD R99, R56, 0x2, R61 ;  /* 0x0000000238637824 */ /* 0x000fe200078e023d */
[----:B------:R-:W-:Y:S01]  /*4700*/  PRMT R102, RZ, 0x7610, R102 ;  /* 0x00007610ff667816 */ /* 0x000fe20000000066 */
[----:B------:R-:W-:Y:S01]  /*4710*/  BAR.SYNC.DEFER_BLOCKING 0x0 ;  /* 0x0000000000007b1d */ /* 0x000fe20000010000 */
[C---:B------:R-:W-:Y:S02]  /*4720*/  LEA R184, P2, R87.reuse, R70, 0x1 ;  /* 0x0000004657b87211 */ /* 0x040fe400078408ff */
[----:B------:R-:W-:Y:S02]  /*4730*/  LEA R60, R60, R99, 0x1 ;  /* 0x000000633c3c7211 */ /* 0x000fe400078e08ff */
[----:B------:R-:W-:Y:S01]  /*4740*/  LEA.HI.X.SX32 R185, R87, R36, 0x1, P2 ;  /* 0x0000002457b97211 */ /* 0x000fe200010f0eff */
[----:B------:R-:W-:Y:S01]  /*4750*/  VIADD R87, R88, 0x2 ;  /* 0x0000000258577836 */ /* 0x000fe20000000000 */
[-C--:B------:R-:W-:Y:S01]  /*4760*/  LEA R180, P5, R101, R70.reuse, 0x1 ;  /* 0x0000004665b47211 */ /* 0x080fe200078a08ff */
[----:B------:R-:W-:Y:S01]  /*4770*/  LDTM.16dp32bit_t0_t15.x32 R4, tmem[UR69+0x100000] ;  /* 0x10000045000479ee */ /* 0x000fe20008a80000 */
[----:B------:R-:W1:Y:S01]  /*4780*/  LDTM.16dp32bit_t16_t31.x32 R4, tmem[UR69+0x100020] ;  /* 0x10002045000479ee */ /* 0x000e620008aa0000 */
[----:B------:R-:W-:Y:S01]  /*4790*/  LEA R178, P2, R91, R70, 0x1 ;  /* 0x000000465bb27211 */ /* 0x000fe200078408ff */
[----:B------:R-:W-:Y:S01]  /*47a0*/  IMAD R56, R103, 0x2, R60 ;  /* 0x0000000267387824 */ /* 0x000fe200078e023c */
[-C--:B------:R-:W-:Y:S01]  /*47b0*/  LEA.HI.X.SX32 R181, R101, R36.reuse, 0x1, P5 ;  /* 0x0000002465b57211 */ /* 0x080fe200028f0eff */
[----:B------:R3:W-:Y:S01]  /*47c0*/  STL [R1+0x144], R214 ;  /* 0x000144d601007387 */ /* 0x0007e20000100800 */
[----:B------:R-:W-:Y:S01]  /*47d0*/  LEA.HI.X.SX32 R179, R91, R36, 0x1, P2 ;  /* 0x000000245bb37211 */ /* 0x000fe200010f0eff */
[----:B------:R-:W-:Y:S01]  /*47e0*/  IMAD R62, R95, 0x2, R56 ;  /* 0x000000025f3e7824 */ /* 0x000fe200078e0238 */
[-C--:B------:R-:W-:Y:S01]  /*47f0*/  LEA R176, P5, R89, R70.reuse, 0x1 ;  /* 0x0000004659b07211 */ /* 0x080fe200078a08ff */
[----:B------:R4:W-:Y:S01]  /*4800*/  STL [R1+0x140], R213 ;  /* 0x000140d501007387 */ /* 0x0009e20000100800 */
[----:B------:R-:W-:Y:S01]  /*4810*/  LEA R170, P2, R99, R70, 0x1 ;  /* 0x0000004663aa7211 */ /* 0x000fe200078408ff */
[----:B------:R-:W-:Y:S01]  /*4820*/  IMAD R83, R83, 0x2, R62 ;  /* 0x0000000253537824 */ /* 0x000fe200078e023e */
[-C--:B------:R-:W-:Y:S01]  /*4830*/  LEA.HI.X.SX32 R177, R89, R36.reuse, 0x1, P5 ;  /* 0x0000002459b17211 */ /* 0x080fe200028f0eff */
[----:B------:R0:W-:Y:S01]  /*4840*/  STL [R1+0x13c], R212 ;  /* 0x00013cd401007387 */ /* 0x0001e20000100800 */
[----:B------:R-:W-:-:S02]  /*4850*/  LEA.HI.X.SX32 R171, R99, R36, 0x1, P2 ;  /* 0x0000002463ab7211 */ /* 0x000fc400010f0eff */
[----:B---3--:R-:W-:Y:S01]  /*4860*/  PRMT R214, RZ, 0x7610, R214 ;  /* 0x00007610ffd67816 */ /* 0x008fe200000000d6 */
[----:B------:R-:W3:Y:S01]  /*4870*/  @!P6 SYNCS.CCTL.IV [UR73+0x8000] ;  /* 0x00800000ff00e9b1 */ /* 0x000ee20008000049 */
[----:B------:R-:W-:Y:S01]  /*4880*/  NOP ;  /* 0x0000000000007918 */ /* 0x000fe20000000000 */
[----:B------:R-:W3:Y:S01]  /*4890*/  @P0 LDG.E.U16 R106, desc[UR16][R194.64] ;  /* 0x00000010c26a0981 */ /* 0x000ee2000c1e1500 */
[----:B----4-:R-:W-:Y:S02]  /*48a0*/  PRMT R213, RZ, 0x7610, R213 ;  /* 0x00007610ffd57816 */ /* 0x010fe400000000d5 */
[-C--:B------:R-:W-:Y:S01]  /*48b0*/  LEA R182, P4, R93, R70.reuse, 0x1 ;  /* 0x000000465db67211 */ /* 0x080fe200078808ff */
[----:B------:R4:W-:Y:S01]  /*48c0*/  STL [R1+0x138], R211 ;  /* 0x000138d301007387 */ /* 0x0009e20000100800 */
[----:B------:R-:W-:Y:S01]  /*48d0*/  LEA R174, P5, R85, R70, 0x1 ;  /* 0x0000004655ae7211 */ /* 0x000fe200078a08ff */
[----:B-1----:R-:W-:Y:S01]  /*48e0*/  FMUL R4, R4, UR58 ;  /* 0x0000003a04047c20 */ /* 0x002fe20008400000 */
[----:B------:R-:W-:Y:S01]  /*48f0*/  ISETP.GE.AND P2, PT, R0, R88, PT ;  /* 0x000000580000720c */ /* 0x000fe20003f46270 */
[----:B------:R1:W-:Y:S01]  /*4900*/  STL [R1+0x134], R210 ;  /* 0x000134d201007387 */ /* 0x0003e20000100800 */
[----:B0-----:R-:W-:Y:S01]  /*4910*/  PRMT R212, RZ, 0x7610, R212 ;  /* 0x00007610ffd47816 */ /* 0x001fe200000000d4 */
[----:B------:R-:W-:Y:S01]  /*4920*/  FMUL R5, R5, UR58 ;  /* 0x0000003a05057c20 */ /* 0x000fe20008400000 */
[-C--:B------:R-:W-:Y:S01]  /*4930*/  LEA.HI.X.SX32 R183, R93, R36.reuse, 0x1, P4 ;  /* 0x000000245db77211 */ /* 0x080fe200020f0eff */
[----:B------:R0:W-:Y:S01]  /*4940*/  STL [R1+0x130], R209 ;  /* 0x000130d101007387 */ /* 0x0001e20000100800 */
[----:B------:R-:W-:Y:S01]  /*4950*/  LEA.HI.X.SX32 R175, R85, R36, 0x1, P5 ;  /* 0x0000002455af7211 */ /* 0x000fe200028f0eff */
[----:B------:R-:W-:Y:S01]  /*4960*/  VIADD R85, R88, 0x3 ;  /* 0x0000000358557836 */ /* 0x000fe20000000000 */
[----:B----4-:R-:W-:Y:S01]  /*4970*/  PRMT R211, RZ, 0x7610, R211 ;  /* 0x00007610ffd37816 */ /* 0x010fe200000000d3 */
[----:B------:R4:W-:Y:S01]  /*4980*/  STL [R1+0x12c], R208 ;  /* 0x00012cd001007387 */ /* 0x0009e20000100800 */
[----:B------:R-:W-:Y:S01]  /*4990*/  FSEL R4, R4, -INF , P2 ;  /* 0xff80000004047808 */ /* 0x000fe20001000000 */
[----:B------:R-:W-:Y:S01]  /*49a0*/  FMUL R7, R7, UR58 ;  /* 0x0000003a07077c20 */ /* 0x000fe20008400000 */
[----:B-1----:R-:W-:Y:S01]  /*49b0*/  PRMT R210, RZ, 0x7610, R210 ;  /* 0x00007610ffd27816 */ /* 0x002fe200000000d2 */
[----:B------:R1:W-:Y:S01]  /*49c0*/  STL [R1+0x128], R207 ;  /* 0x000128cf01007387 */ /* 0x0003e20000100800 */
[----:B------:R-:W-:Y:S01]  /*49d0*/  PRMT R104, RZ, 0x7610, R104 ;  /* 0x00007610ff687816 */ /* 0x000fe20000000068 */
[----:B------:R-:W-:Y:S01]  /*49e0*/  FMUL R6, R6, UR58 ;  /* 0x0000003a06067c20 */ /* 0x000fe20008400000 */
[----:B0-----:R-:W-:Y:S01]  /*49f0*/  PRMT R209, RZ, 0x7610, R209 ;  /* 0x00007610ffd17816 */ /* 0x001fe200000000d1 */
[----:B------:R-:W3:Y:S01]  /*4a00*/  @P0 LDG.E.U16 R214, desc[UR16][R192.64] ;  /* 0x00000010c0d60981 */ /* 0x000ee2000c1e1500 */
[----:B------:R-:W-:Y:S01]  /*4a10*/  PRMT R105, RZ, 0x7610, R105 ;  /* 0x00007610ff697816 */ /* 0x000fe20000000069 */
[----:B------:R-:W-:Y:S01]  /*4a20*/  FMUL R8, R8, UR58 ;  /* 0x0000003a08087c20 */ /* 0x000fe20008400000 */
[----:B----4-:R-:W-:Y:S01]  /*4a30*/  PRMT R208, RZ, 0x7610, R208 ;  /* 0x00007610ffd07816 */ /* 0x010fe200000000d0 */
[----:B------:R0:W-:Y:S01]  /*4a40*/  STL [R1+0x124], R206 ;  /* 0x000124ce01007387 */ /* 0x0001e20000100800 */
[----:B------:R-:W-:Y:S01]  /*4a50*/  LEA R168, P5, R83, R70, 0x1 ;  /* 0x0000004653a87211 */ /* 0x000fe200078a08ff */
[----:B------:R-:W-:Y:S01]  /*4a60*/  FMUL R10, R10, UR58 ;  /* 0x0000003a0a0a7c20 */ /* 0x000fe20008400000 */
[----:B------:R-:W-:Y:S01]  /*4a70*/  ISETP.GT.AND P2, PT, R0, R88, PT ;  /* 0x000000580000720c */ /* 0x000fe20003f44270 */
[----:B------:R-:W4:Y:S01]  /*4a80*/  @P0 LDG.E.U16 R213, desc[UR16][R190.64] ;  /* 0x00000010bed50981 */ /* 0x000f22000c1e1500 */
[----:B-1----:R-:W-:Y:S01]  /*4a90*/  PRMT R207, RZ, 0x7610, R207 ;  /* 0x00007610ffcf7816 */ /* 0x002fe200000000cf */
[----:B------:R-:W-:Y:S01]  /*4aa0*/  FMUL R9, R9, UR58 ;  /* 0x0000003a09097c20 */ /* 0x000fe20008400000 */
[----:B------:R-:W-:Y:S01]  /*4ab0*/  LEA.HI.X.SX32 R169, R83, R36, 0x1, P5 ;  /* 0x0000002453a97211 */ /* 0x000fe200028f0eff */
[----:B------:R1:W-:Y:S01]  /*4ac0*/  STL [R1+0x120], R205 ;  /* 0x000120cd01007387 */ /* 0x0003e20000100800 */
[----:B------:R-:W-:Y:S01]  /*4ad0*/  FSEL R84, R5, -INF , P2 ;  /* 0xff80000005547808 */ /* 0x000fe20001000000 */
[----:B------:R-:W-:Y:S01]  /*4ae0*/  FMUL R12, R12, UR58 ;  /* 0x0000003a0c0c7c20 */ /* 0x000fe20008400000 */
[----:B0-----:R-:W-:Y:S01]  /*4af0*/  PRMT R206, RZ, 0x7610, R206 ;  /* 0x00007610ffce7816 */ /* 0x001fe200000000ce */
[----:B------:R-:W3:Y:S01]  /*4b00*/  @P0 LDG.E.U16 R212, desc[UR16][R188.64] ;  /* 0x00000010bcd40981 */ /* 0x000ee2000c1e1500 */
[----:B------:R-:W-:Y:S01]  /*4b10*/  ISETP.GE.AND P5, PT, R0, R87, PT ;  /* 0x000000570000720c */ /* 0x000fe20003fa6270 */
[----:B------:R-:W-:Y:S01]  /*4b20*/  VIADD R87, R88, 0x4 ;  /* 0x0000000458577836 */ /* 0x000fe20000000000 */
[----:B------:R-:W-:Y:S01]  /*4b30*/  ISETP.GE.AND P2, PT, R0, R85, PT ;  /* 0x000000550000720c */ /* 0x000fe20003f46270 */
[----:B------:R0:W-:Y:S01]  /*4b40*/  STL [R1+0x11c], R204 ;  /* 0x00011ccc01007387 */ /* 0x0001e20000100800 */
[----:B------:R-:W-:Y:S01]  /*4b50*/  IADD3 R5, PT, PT, R88, 0x5, RZ ;  /* 0x0000000558057810 */ /* 0x000fe20007ffe0ff */
[----:B------:R-:W-:Y:S01]  /*4b60*/  FMUL R14, R14, UR58 ;  /* 0x0000003a0e0e7c20 */ /* 0x000fe20008400000 */
[----:B-1----:R-:W-:Y:S01]  /*4b70*/  PRMT R205, RZ, 0x7610, R205 ;  /* 0x00007610ffcd7816 */ /* 0x002fe200000000cd */
[----:B------:R-:W3:Y:S01]  /*4b80*/  @P0 LDG.E.U16 R211, desc[UR16][R186.64] ;  /* 0x00000010bad30981 */ /* 0x000ee2000c1e1500 */
[----:B------:R-:W-:Y:S01]  /*4b90*/  FSEL R85, R7, -INF , P2 ;  /* 0xff80000007557808 */ /* 0x000fe20001000000 */
[----:B------:R-:W-:Y:S01]  /*4ba0*/  VIADD R7, R88, 0x7 ;  /* 0x0000000758077836 */ /* 0x000fe20000000000 */
[----:B------:R-:W-:Y:S01]  /*4bb0*/  FSEL R86, R6, -INF , P5 ;  /* 0xff80000006567808 */ /* 0x000fe20002800000 */
[----:B------:R1:W-:Y:S01]  /*4bc0*/  STL [R1+0x118], R203 ;  /* 0x000118cb01007387 */ /* 0x0003e20000100800 */
[----:B------:R-:W-:Y:S01]  /*4bd0*/  ISETP.GE.AND P2, PT, R0, R5, PT ;  /* 0x000000050000720c */ /* 0x000fe20003f46270 */
[----:B------:R-:W-:Y:S01]  /*4be0*/  VIADD R5, R88, 0x6 ;  /* 0x0000000658057836 */ /* 0x000fe20000000000 */
[----:B0-----:R-:W-:Y:S01]  /*4bf0*/  PRMT R204, RZ, 0x7610, R204 ;  /* 0x00007610ffcc7816 */ /* 0x001fe200000000cc */
[----:B------:R-:W3:Y:S01]  /*4c00*/  @P0 LDG.E.U16 R210, desc[UR16][R184.64] ;  /* 0x00000010b8d20981 */ /* 0x000ee2000c1e1500 */
[----:B------:R-:W-:Y:S01]  /*4c10*/  ISETP.GE.AND P5, PT, R0, R87, PT ;  /* 0x000000570000720c */ /* 0x000fe20003fa6270 */
[----:B------:R-:W-:Y:S01]  /*4c20*/  FMUL R11, R11, UR58 ;  /* 0x0000003a0b0b7c20 */ /* 0x000fe20008400000 */
[----:B------:R-:W-:Y:S01]  /*4c30*/  FSEL R91, R9, -INF , P2 ;  /* 0xff800000095b7808 */ /* 0x000fe20001000000 */
[----:B------:R0:W-:Y:S01]  /*4c40*/  STL [R1+0x114], R202 ;  /* 0x000114ca01007387 */ /* 0x0001e20000100800 */
[----:B------:R-:W-:Y:S01]  /*4c50*/  FSEL R89, R8, -INF , P5 ;  /* 0xff80000008597808 */ /* 0x000fe20002800000 */
[----:B------:R-:W-:Y:S01]  /*4c60*/  FMUL R16, R16, UR58 ;  /* 0x0000003a10107c20 */ /* 0x000fe20008400000 */
[----:B-1----:R-:W-:Y:S01]  /*4c70*/  PRMT R203, RZ, 0x7610, R203 ;  /* 0x00007610ffcb7816 */ /* 0x002fe200000000cb */
[----:B------:R-:W3:Y:S01]  /*4c80*/  @P0 LDG.E.U16 R209, desc[UR16][R182.64] ;  /* 0x00000010b6d10981 */ /* 0x000ee2000c1e1500 */
[----:B------:R-:W-:Y:S01]  /*4c90*/  ISETP.GE.AND P5, PT, R0, R5, PT ;  /* 0x000000050000720c */ /* 0x000fe20003fa6270 */
[----:B------:R-:W-:Y:S01]  /*4ca0*/  VIADD R5, R88, 0x8 ;  /* 0x0000000858057836 */ /* 0x000fe20000000000 */
[----:B------:R-:W-:Y:S01]  /*4cb0*/  ISETP.GE.AND P2, PT, R0, R7, PT ;  /* 0x000000070000720c */ /* 0x000fe20003f46270 */
[----:B------:R-:W3:Y:S01]  /*4cc0*/  @P0 LDG.E.U16 R104, desc[UR16][R198.64] ;  /* 0x00000010c6680981 */ /* 0x000ee2000c1e1500 */
[----:B------:R-:W-:Y:S01]  /*4cd0*/  FSEL R90, R10, -INF , P5 ;  /* 0xff8000000a5a7808 */ /* 0x000fe20002800000 */
[----:B------:R-:W-:Y:S01]  /*4ce0*/  VIADD R7, R88, 0x9 ;  /* 0x0000000958077836 */ /* 0x000fe20000000000 */
[----:B0-----:R-:W-:Y:S01]  /*4cf0*/  PRMT R202, RZ, 0x7610, R202 ;  /* 0x00007610ffca7816 */ /* 0x001fe200000000ca */
[----:B------:R-:W3:Y:S01]  /*4d00*/  @P0 LDG.E.U16 R105, desc[UR16][R196.64] ;  /* 0x00000010c4690981 */ /* 0x000ee2000c1e1500 */
[----:B------:R-:W-:Y:S01]  /*4d10*/  ISETP.GE.AND P5, PT, R0, R5, PT ;  /* 0x000000050000720c */ /* 0x000fe20003fa6270 */
[----:B------:R-:W-:Y:S01]  /*4d20*/  VIADD R5, R88, 0xc ;  /* 0x0000000c58057836 */ /* 0x000fe20000000000 */
[----:B------:R-:W-:Y:S01]  /*4d30*/  FSEL R98, R14, -INF , P3 ;  /* 0xff8000000e627808 */ /* 0x000fe20001800000 */
[----:B------:R-:W3:Y:S01]  /*4d40*/  @P0 LDG.E.U16 R208, desc[UR16][R180.64] ;  /* 0x00000010b4d00981 */ /* 0x000ee2000c1e1500 */
[----:B------:R-:W-:Y:S01]  /*4d50*/  FSEL R92, R12, -INF , P5 ;  /* 0xff8000000c5c7808 */ /* 0x000fe20002800000 */
[----:B------:R-:W-:Y:S01]  /*4d60*/  FMUL R13, R13, UR58 ;  /* 0x0000003a0d0d7c20 */ /* 0x000fe20008400000 */
[----:B------:R-:W-:Y:S01]  /*4d70*/  ISETP.GE.AND P5, PT, R0, R5, PT ;  /* 0x000000050000720c */ /* 0x000fe20003fa6270 */
[----:B------:R-:W3:Y:S01]  /*4d80*/  @P0 LDG.E.U16 R207, desc[UR16][R178.64] ;  /* 0x00000010b2cf0981 */ /* 0x000ee2000c1e1500 */
[----:B------:R-:W-:Y:S01]  /*4d90*/  IADD3 R5, PT, PT, R88, 0xe, RZ ;  /* 0x0000000e58057810 */ /* 0x000fe20007ffe0ff */
[----:B------:R-:W-:Y:S01]  /*4da0*/  FMUL R17, R17, UR58 ;  /* 0x0000003a11117c20 */ /* 0x000fe20008400000 */
[----:B------:R-:W-:Y:S01]  /*4db0*/  FSEL R94, R11, -INF , P2 ;  /* 0xff8000000b5e7808 */ /* 0x000fe20001000000 */
[----:B------:R-:W3:Y:S01]  /*4dc0*/  @P0 LDG.E.U16 R206, desc[UR16][R176.64] ;  /* 0x00000010b0ce0981 */ /* 0x000ee2000c1e1500 */
[----:B------:R-:W-:Y:S01]  /*4dd0*/  ISETP.GE.AND P3, PT, R0, R5, PT ;  /* 0x000000050000720c */ /* 0x000fe20003f66270 */
[----:B------:R-:W-:Y:S01]  /*4de0*/  VIADD R5, R88, 0x1f ;  /* 0x0000001f58057836 */ /* 0x000fe20000000000 */
[----:B------:R-:W-:Y:S01]  /*4df0*/  ISETP.GE.AND P2, PT, R0, R7, PT ;  /* 0x000000070000720c */ /* 0x000fe20003f46270 */
[----:B------:R-:W3:Y:S01]  /*4e00*/  @P0 LDG.E.U16 R205, desc[UR16][R174.64] ;  /* 0x00000010aecd0981 */ /* 0x000ee2000c1e1500 */
[----:B------:R-:W-:Y:S01]  /*4e10*/  VIADD R7, R88, 0xd ;  /* 0x0000000d58077836 */ /* 0x000fe20000000000 */
[----:B------:R-:W-:Y:S01]  /*4e20*/  FSEL R95, R16, -INF , P5 ;  /* 0xff800000105f7808 */ /* 0x000fe20002800000 */
[----:B------:R-:W-:Y:S01]  /*4e30*/  FMUL R15, R15, UR58 ;  /* 0x0000003a0f0f7c20 */ /* 0x000fe20008400000 */
[----:B------:R-:W3:Y:S01]  /*4e40*/  @P0 LDG.E.U16 R204, desc[UR16][R170.64] ;  /* 0x00000010aacc0981 */ /* 0x000ee2000c1e1500 */
[----:B------:R-:W-:Y:S01]  /*4e50*/  FSEL R93, R13, -INF , P2 ;  /* 0xff8000000d5d7808 */ /* 0x000fe20001000000 */
[----:B------:R-:W-:Y:S01]  /*4e60*/  FMUL R19, R19, UR58 ;  /* 0x0000003a13137c20 */ /* 0x000fe20008400000 */
[C---:B------:R-:W-:Y:S01]  /*4e70*/  ISETP.GE.AND P5, PT, R0.reuse, R5, PT ;  /* 0x000000050000720c */ /* 0x040fe20003fa6270 */
        /* <DEDUP_REMOVED lines=8> */
[----:B------:R-:W-:Y:S01]  /*4f00*/  FSEL R97, R15, -INF , P4 ;  /* 0xff8000000f617808 */ /* 0x000fe20002000000 */
[----:B------:R-:W-:Y:S01]  /*4f10*/  FMUL R20, R20, UR58 ;  /* 0x0000003a14147c20 */ /* 0x000fe20008400000 */
[----:B------:R-:W-:Y:S01]  /*4f20*/  ISETP.GE.AND P2, PT, R0, R5, PT ;  /* 0x000000050000720c */ /* 0x000fe20003f46270 */
[----:B------:R-:W-:Y:S01]  /*4f30*/  VIADD R5, R88, 0x12 ;  /* 0x0000001258057836 */ /* 0x000fe20000000000 */
[----:B------:R-:W-:Y:S01]  /*4f40*/  ISETP.GE.AND P4, PT, R0, R7, PT ;  /* 0x000000070000720c */ /* 0x000fe20003f86270 */
[----:B------:R-:W-:Y:S01]  /*4f50*/  VIADD R7, R88, 0x11 ;  /* 0x0000001158077836 */ /* 0x000fe20000000000 */
[----:B------:R-:W-:Y:S01]  /*4f60*/  FSEL R96, R18, -INF , P3 ;  /* 0xff80000012607808 */ /* 0x000fe20001800000 */
[----:B------:R-:W-:Y:S01]  /*4f70*/  FMUL R18, R22, UR58 ;  /* 0x0000003a16127c20 */ /* 0x000fe20008400000 */
[----:B------:R-:W-:Y:S01]  /*4f80*/  FSEL R87, R19, -INF , P4 ;  /* 0xff80000013577808 */ /* 0x000fe20002000000 */
[----:B------:R-:W-:Y:S01]  /*4f90*/  FMUL R19, R21, UR58 ;  /* 0x0000003a15137c20 */ /* 0x000fe20008400000 */
[----:B------:R-:W-:Y:S01]  /*4fa0*/  ISETP.GE.AND P4, PT, R0, R5, PT ;  /* 0x000000050000720c */ /* 0x000fe20003f86270 */
[----:B------:R-:W-:Y:S01]  /*4fb0*/  VIADD R5, R88, 0x13 ;  /* 0x0000001358057836 */ /* 0x000fe20000000000 */
[----:B------:R-:W-:Y:S01]  /*4fc0*/  FSEL R20, R20, -INF , P2 ;  /* 0xff80000014147808 */ /* 0x000fe20001000000 */
[----:B------:R-:W-:Y:S01]  /*4fd0*/  FMUL R13, R24, UR58 ;  /* 0x0000003a180d7c20 */ /* 0x000fe20008400000 */
[C---:B------:R-:W-:Y:S01]  /*4fe0*/  ISETP.GE.AND P3, PT, R0.reuse, R7, PT ;  /* 0x000000070000720c */ /* 0x040fe20003f66270 */
[----:B------:R-:W-:Y:S01]  /*4ff0*/  FMUL R17, R23, UR58 ;  /* 0x0000003a17117c20 */ /* 0x000fe20008400000 */
[----:B------:R-:W-:Y:S01]  /*5000*/  ISETP.GE.AND P2, PT, R0, R5, PT ;  /* 0x000000050000720c */ /* 0x000fe20003f46270 */
[C---:B------:R-:W-:Y:S01]  /*5010*/  VIADD R5, R88.reuse, 0x15 ;  /* 0x0000001558057836 */ /* 0x040fe20000000000 */
[----:B------:R-:W-:Y:S01]  /*5020*/  IADD3 R7, PT, PT, R88, 0x14, RZ ;  /* 0x0000001458077810 */ /* 0x000fe20007ffe0ff */
[----:B------:R-:W-:Y:S01]  /*5030*/  FMUL R15, R27, UR58 ;  /* 0x0000003a1b0f7c20 */ /* 0x000fe20008400000 */
[----:B------:R-:W-:Y:S01]  /*5040*/  FSEL R19, R19, -INF , P3 ;  /* 0xff80000013137808 */ /* 0x000fe20001800000 */
[----:B------:R-:W-:Y:S01]  /*5050*/  FMUL R10, R30, UR58 ;  /* 0x0000003a1e0a7c20 */ /* 0x000fe20008400000 */
[----:B------:R-:W-:Y:S01]  /*5060*/  ISETP.GE.AND P3, PT, R0, R7, PT ;  /* 0x000000070000720c */ /* 0x000fe20003f66270 */
[----:B------:R-:W-:Y:S01]  /*5070*/  VIADD R7, R88, 0x18 ;  /* 0x0000001858077836 */ /* 0x000fe20000000000 */
[----:B------:R-:W-:Y:S01]  /*5080*/  FSEL R18, R18, -INF , P4 ;  /* 0xff80000012127808 */ /* 0x000fe20002000000 */
[----:B------:R-:W-:Y:S01]  /*5090*/  FMUL R16, R25, UR58 ;  /* 0x0000003a19107c20 */ /* 0x000fe20008400000 */
        /* <DEDUP_REMOVED lines=10> */
[----:B------:R-:W-:Y:S01]  /*5140*/  FMNMX3 R22, R4, R84, R86, !PT ;  /* 0x0000005404167276 */ /* 0x000fe20007800056 */
[----:B------:R-:W-:Y:S01]  /*5150*/  FMUL R12, R29, UR58 ;  /* 0x0000003a1d0c7c20 */ /* 0x000fe20008400000 */
[----:B------:R-:W-:Y:S01]  /*5160*/  FSEL R15, R15, -INF , P2 ;  /* 0xff8000000f0f7808 */ /* 0x000fe20001000000 */
[----:B------:R-:W-:Y:S01]  /*5170*/  FMUL R9, R31, UR58 ;  /* 0x0000003a1f097c20 */ /* 0x000fe20008400000 */
[----:B------:R-:W-:Y:S01]  /*5180*/  ISETP.GE.AND P2, PT, R0, R7, PT ;  /* 0x000000070000720c */ /* 0x000fe20003f46270 */
[----:B------:R-:W-:Y:S01]  /*5190*/  VIADD R7, R88, 0x1d ;  /* 0x0000001d58077836 */ /* 0x000fe20000000000 */
[----:B------:R-:W-:Y:S01]  /*51a0*/  FMNMX3 R22, R22, R85, R89, !PT ;  /* 0x0000005516167276 */ /* 0x000fe20007800059 */
[----:B------:R-:W-:Y:S01]  /*51b0*/  FMUL R8, R32, UR58 ;  /* 0x0000003a20087c20 */ /* 0x000fe20008400000 */
[----:B------:R-:W-:Y:S01]  /*51c0*/  FSEL R10, R10, -INF , P2 ;  /* 0xff8000000a0a7808 */ /* 0x000fe20001000000 */
[----:B------:R-:W-:Y:S01]  /*51d0*/  FMUL R33, R33, UR58 ;  /* 0x0000003a21217c20 */ /* 0x000fe20008400000 */
[----:B------:R-:W-:Y:S01]  /*51e0*/  ISETP.GE.AND P2, PT, R0, R7, PT ;  /* 0x000000070000720c */ /* 0x000fe20003f46270 */
[----:B------:R-:W-:Y:S01]  /*51f0*/  FMUL R6, R34, UR58 ;  /* 0x0000003a22067c20 */ /* 0x000fe20008400000 */
[----:B------:R-:W-:Y:S01]  /*5200*/  FMNMX3 R7, R22, R91, R90, !PT ;  /* 0x0000005b16077276 */ /* 0x000fe2000780005a */
[----:B------:R-:W-:Y:S01]  /*5210*/  STL [R1+0x110], R69 ;  /* 0x0001104501007387 */ /* 0x000fe20000100800 */
[----:B------:R-:W-:-:S02]  /*5220*/  FSEL R16, R16, -INF , P4 ;  /* 0xff80000010107808 */ /* 0x000fc40002000000 */
[----:B------:R-:W-:Y:S01]  /*5230*/  FMNMX3 R7, R7, R94, R92, !PT ;  /* 0x0000005e07077276 */ /* 0x000fe2000780005c */
[----:B------:R-:W-:Y:S01]  /*5240*/  STL [R1+0x10c], R3 ;  /* 0x00010c0301007387 */ /* 0x000fe20000100800 */
[----:B------:R-:W-:Y:S01]  /*5250*/  ISETP.GE.AND P4, PT, R0, R5, PT ;  /* 0x000000050000720c */ /* 0x000fe20003f86270 */
[----:B------:R-:W-:Y:S01]  /*5260*/  VIADD R5, R88, 0x19 ;  /* 0x0000001958057836 */ /* 0x000fe20000000000 */
[----:B------:R-:W-:Y:S01]  /*5270*/  FMNMX3 R7, R7, R93, R98, !PT ;  /* 0x0000005d07077276 */ /* 0x000fe20007800062 */
[----:B------:R-:W-:Y:S01]  /*5280*/  STL [R1+0x108], R2 ;  /* 0x0001080201007387 */ /* 0x000fe20000100800 */
[----:B------:R-:W-:Y:S02]  /*5290*/  FSEL R14, R14, -INF , P4 ;  /* 0xff8000000e0e7808 */ /* 0x000fe40002000000 */
[----:B------:R-:W-:Y:S02]  /*52a0*/  FMNMX3 R7, R7, R97, R95, !PT ;  /* 0x0000006107077276 */ /* 0x000fe4000780005f */
[----:B------:R-:W-:-:S02]  /*52b0*/  ISETP.GE.AND P4, PT, R0, R5, PT ;  /* 0x000000050000720c */ /* 0x000fc40003f86270 */
[----:B------:R-:W-:Y:S02]  /*52c0*/  FMNMX3 R7, R7, R99, R96, !PT ;  /* 0x0000006307077276 */ /* 0x000fe40007800060 */
[----:B------:R-:W-:Y:S02]  /*52d0*/  IADD3 R5, PT, PT, R88, 0x1b, RZ ;  /* 0x0000001b58057810 */ /* 0x000fe40007ffe0ff */
[----:B------:R-:W-:Y:S02]  /*52e0*/  FMNMX3 R7, R7, R87, R20, !PT ;  /* 0x0000005707077276 */ /* 0x000fe40007800014 */
[----:B------:R-:W-:Y:S02]  /*52f0*/  FSEL R11, R11, -INF , P3 ;  /* 0xff8000000b0b7808 */ /* 0x000fe40001800000 */
[----:B------:R-:W-:Y:S02]  /*5300*/  FMNMX3 R7, R7, R19, R18, !PT ;  /* 0x0000001307077276 */ /* 0x000fe40007800012 */
[----:B------:R-:W-:Y:S01]  /*5310*/  ISETP.GE.AND P3, PT, R0, R5, PT ;  /* 0x000000050000720c */ /* 0x000fe20003f66270 */
[----:B------:R-:W-:Y:S01]  /*5320*/  VIADD R5, R88, 0x1c ;  /* 0x0000001c58057836 */ /* 0x000fe20000000000 */
[----:B------:R-:W-:-:S02]  /*5330*/  FMNMX3 R7, R7, R17, R13, !PT ;  /* 0x0000001107077276 */ /* 0x000fc4000780000d */
[----:B------:R-:W-:Y:S02]  /*5340*/  FSEL R12, R12, -INF , P4 ;  /* 0xff8000000c0c7808 */ /* 0x000fe40002000000 */
[----:B------:R-:W-:Y:S02]  /*5350*/  FMNMX3 R7, R7, R16, R14, !PT ;  /* 0x0000001007077276 */ /* 0x000fe4000780000e */
[----:B------:R-:W-:Y:S01]  /*5360*/  ISETP.GE.AND P4, PT, R0, R5, PT ;  /* 0x000000050000720c */ /* 0x000fe20003f86270 */
[----:B------:R-:W-:Y:S01]  /*5370*/  VIADD R5, R88, 0x1e ;  /* 0x0000001e58057836 */ /* 0x000fe20000000000 */
[----:B------:R-:W-:Y:S02]  /*5380*/  FMNMX3 R21, R7, R15, R11, !PT ;  /* 0x0000000f07157276 */ /* 0x000fe4000780000b */
[----:B------:R-:W-:Y:S02]  /*5390*/  FSEL R9, R9, -INF , P3 ;  /* 0xff80000009097808 */ /* 0x000fe40001800000 */
[----:B------:R-:W-:Y:S01]  /*53a0*/  ISETP.GE.AND P3, PT, R0, R5, PT ;  /* 0x000000050000720c */ /* 0x000fe20003f66270 */
[----:B------:R-:W-:Y:S01]  /*53b0*/  FMUL R5, R35, UR58 ;  /* 0x0000003a23057c20 */ /* 0x000fe20008400000 */
[----:B------:R-:W-:-:S02]  /*53c0*/  FSEL R8, R8, -INF , P4 ;  /* 0xff80000008087808 */ /* 0x000fc40002000000 */
[----:B------:R-:W-:Y:S02]  /*53d0*/  FMNMX3 R21, R21, R12, R10, !PT ;  /* 0x0000000c15157276 */ /* 0x000fe4000780000a */
[----:B------:R-:W-:Y:S02]  /*53e0*/  FSEL R7, R33, -INF , P2 ;  /* 0xff80000021077808 */ /* 0x000fe40001000000 */
[----:B------:R-:W-:Y:S02]  /*53f0*/  FSEL R6, R6, -INF , P3 ;  /* 0xff80000006067808 */ /* 0x000fe40001800000 */
[----:B------:R-:W-:Y:S02]  /*5400*/  FMNMX3 R21, R21, R9, R8, !PT ;  /* 0x0000000915157276 */ /* 0x000fe40007800008 */
[----:B------:R-:W-:Y:S01]  /*5410*/  FSEL R5, R5, -INF , P5 ;  /* 0xff80000005057808 */ /* 0x000fe20002800000 */
[----:B--2---:R0:W2:Y:S01]  /*5420*/  @P0 LDG.E.U16 R102, desc[UR16][R108.64] ;  /* 0x000000106c660981 */ /* 0x0040a2000c1e1500 */
[----:B------:R-:W-:-:S04]  /*5430*/  FMNMX3 R21, R21, R7, R6, !PT ;  /* 0x0000000715157276 */ /* 0x000fc80007800006 */
[----:B0-----:R-:W-:-:S05]  /*5440*/  FMNMX R108, R5, R21, !PT ;  /* 0x00000015056c7209 */ /* 0x001fca0007800000 */
[----:B------:R-:W0:Y:S02]  /*5450*/  SHFL.BFLY PT, R21, R108, 0x10, 0x1f ;  /* 0x0e001f006c157f89 */ /* 0x000e2400000e0000 */
[----:B0-----:R-:W-:-:S05]  /*5460*/  FMNMX3 R108, R108, -INF , R21, !PT ;  /* 0xff8000006c6c7876 */ /* 0x001fca0007800015 */
[--C-:B------:R-:W-:Y:S01]  /*5470*/  FADD R4, R4, -R108.reuse ;  /* 0x8000006c04047221 */ /* 0x100fe20000000000 */
[--C-:B------:R-:W-:Y:S01]  /*5480*/  FADD R84, R84, -R108.reuse ;  /* 0x8000006c54547221 */ /* 0x100fe20000000000 */
[--C-:B------:R-:W-:Y:S02]  /*5490*/  FADD R86, R86, -R108.reuse ;  /* 0x8000006c56567221 */ /* 0x100fe40000000000 */
[----:B------:R-:W-:Y:S01]  /*54a0*/  FMUL R4, R4, 1.4426950216293334961 ;  /* 0x3fb8aa3b04047820 */ /* 0x000fe20000400000 */
[----:B------:R-:W-:Y:S01]  /*54b0*/  FMUL R84, R84, 1.4426950216293334961 ;  /* 0x3fb8aa3b54547820 */ /* 0x000fe20000400000 */
[----:B------:R-:W-:Y:S01]  /*54c0*/  FMUL R86, R86, 1.4426950216293334961 ;  /* 0x3fb8aa3b56567820 */ /* 0x000fe20000400000 */
[--C-:B------:R-:W-:Y:S01]  /*54d0*/  FADD R85, R85, -R108.reuse ;  /* 0x8000006c55557221 */ /* 0x100fe20000000000 */
[----:B------:R-:W-:Y:S01]  /*54e0*/  MUFU.EX2 R3, R4 ;  /* 0x0000000400037308 */ /* 0x000fe20000000800 */
[----:B------:R-:W-:Y:S02]  /*54f0*/  FADD R89, R89, -R108 ;  /* 0x8000006c59597221 */ /* 0x000fe40000000000 */
[----:B------:R-:W-:-:S05]  /*5500*/  FMUL R85, R85, 1.4426950216293334961 ;  /* 0x3fb8aa3b55557820 */ /* 0x000fca0000400000 */
[----:B------:R-:W0:Y:S01]  /*5510*/  MUFU.EX2 R69, R84 ;  /* 0x0000005400457308 */ /* 0x000e220000000800 */
[----:B------:R-:W-:Y:S01]  /*5520*/  FMUL R89, R89, 1.4426950216293334961 ;  /* 0x3fb8aa3b59597820 */ /* 0x000fe20000400000 */
[--C-:B------:R-:W-:Y:S01]  /*5530*/  FADD R91, R91, -R108.reuse ;  /* 0x8000006c5b5b7221 */ /* 0x100fe20000000000 */
[--C-:B------:R-:W-:Y:S01]  /*5540*/  FADD R90, R90, -R108.reuse ;  /* 0x8000006c5a5a7221 */ /* 0x100fe20000000000 */
[--C-:B------:R-:W-:Y:S01]  /*5550*/  FADD R26, R18, -R108.reuse ;  /* 0x8000006c121a7221 */ /* 0x100fe20000000000 */
[--C-:B------:R-:W-:Y:S01]  /*5560*/  FADD R94, R94, -R108.reuse ;  /* 0x8000006c5e5e7221 */ /* 0x100fe20000000000 */
[--C-:B------:R-:W-:Y:S01]  /*5570*/  FADD R92, R92, -R108.reuse ;  /* 0x8000006c5c5c7221 */ /* 0x100fe20000000000 */
[--C-:B------:R-:W-:Y:S01]  /*5580*/  FADD R93, R93, -R108.reuse ;  /* 0x8000006c5d5d7221 */ /* 0x100fe20000000000 */
[----:B------:R-:W1:Y:S01]  /*5590*/  MUFU.EX2 R2, R86 ;  /* 0x0000005600027308 */ /* 0x000e620000000800 */
[----:B------:R-:W-:Y:S01]  /*55a0*/  FMUL R91, R91, 1.4426950216293334961 ;  /* 0x3fb8aa3b5b5b7820 */ /* 0x000fe20000400000 */
[--C-:B------:R-:W-:Y:S01]  /*55b0*/  FADD R98, R98, -R108.reuse ;  /* 0x8000006c62627221 */ /* 0x100fe20000000000 */
[--C-:B------:R-:W-:Y:S01]  /*55c0*/  FADD R97, R97, -R108.reuse ;  /* 0x8000006c61617221 */ /* 0x100fe20000000000 */
[--C-:B------:R-:W-:Y:S01]  /*55d0*/  FADD R16, R16, -R108.reuse ;  /* 0x8000006c10107221 */ /* 0x100fe20000000000 */
[--C-:B------:R-:W-:Y:S01]  /*55e0*/  FADD R95, R95, -R108.reuse ;  /* 0x8000006c5f5f7221 */ /* 0x100fe20000000000 */
[--C-:B------:R-:W-:Y:S01]  /*55f0*/  FADD R33, R99, -R108.reuse ;  /* 0x8000006c63217221 */ /* 0x100fe20000000000 */
[--C-:B------:R-:W-:Y:S01]  /*5600*/  FADD R24, R14, -R108.reuse ;  /* 0x8000006c0e187221 */ /* 0x100fe20000000000 */
[----:B------:R-:W4:Y:S01]  /*5610*/  MUFU.EX2 R252, R85 ;  /* 0x0000005500fc7308 */ /* 0x000f220000000800 */
[----:B------:R-:W-:Y:S01]  /*5620*/  FMUL R90, R90, 1.4426950216293334961 ;  /* 0x3fb8aa3b5a5a7820 */ /* 0x000fe20000400000 */
[--C-:B------:R-:W-:Y:S01]  /*5630*/  FADD R18, R17, -R108.reuse ;  /* 0x8000006c11127221 */ /* 0x100fe20000000000 */
[----:B0-----:R-:W-:Y:S01]  /*5640*/  FADD R17, R3, R69 ;  /* 0x0000004503117221 */ /* 0x001fe20000000000 */
[--C-:B------:R-:W-:Y:S01]  /*5650*/  FADD R35, R96, -R108.reuse ;  /* 0x8000006c60237221 */ /* 0x100fe20000000000 */
[--C-:B------:R-:W-:Y:S01]  /*5660*/  FADD R31, R87, -R108.reuse ;  /* 0x8000006c571f7221 */ /* 0x100fe20000000000 */
[--C-:B------:R-:W-:Y:S01]  /*5670*/  FADD R30, R20, -R108.reuse ;  /* 0x8000006c141e7221 */ /* 0x100fe20000000000 */
[-C--:B------:R-:W-:Y:S01]  /*5680*/  LEA R164, P3, R100, R70.reuse, 0x1 ;  /* 0x0000004664a47211 */ /* 0x080fe200078608ff */
[----:B------:R-:W0:Y:S01]  /*5690*/  MUFU.EX2 R173, R89 ;  /* 0x0000005900ad7308 */ /* 0x000e220000000800 */
[----:B------:R-:W-:Y:S01]  /*56a0*/  FMUL R94, R94, 1.4426950216293334961 ;  /* 0x3fb8aa3b5e5e7820 */ /* 0x000fe20000400000 */
[----:B-1----:R-:W-:Y:S01]  /*56b0*/  FADD R17, R2, R17 ;  /* 0x0000001102117221 */ /* 0x002fe20000000000 */
[--C-:B------:R-:W-:Y:S01]  /*56c0*/  FADD R28, R19, -R108.reuse ;  /* 0x8000006c131c7221 */ /* 0x100fe20000000000 */
[--C-:B------:R-:W-:Y:S01]  /*56d0*/  FADD R23, R11, -R108.reuse ;  /* 0x8000006c0b177221 */ /* 0x100fe20000000000 */
[----:B------:R-:W-:Y:S01]  /*56e0*/  LEA R166, P2, R82, R70, 0x1 ;  /* 0x0000004652a67211 */ /* 0x000fe200078408ff */
[--C-:B------:R-:W-:Y:S01]  /*56f0*/  FADD R25, R13, -R108.reuse ;  /* 0x8000006c0d197221 */ /* 0x100fe20000000000 */
[--C-:B------:R-:W-:Y:S01]  /*5700*/  FADD R22, R10, -R108.reuse ;  /* 0x8000006c0a167221 */ /* 0x100fe20000000000 */
[----:B------:R-:W1:Y:S01]  /*5710*/  MUFU.EX2 R172, R91 ;  /* 0x0000005b00ac7308 */ /* 0x000e620000000800 */
[----:B------:R-:W-:Y:S01]  /*5720*/  FMUL R92, R92, 1.4426950216293334961 ;  /* 0x3fb8aa3b5c5c7820 */ /* 0x000fe20000400000 */
[----:B----4-:R-:W-:Y:S01]  /*5730*/  FADD R17, R252, R17 ;  /* 0x00000011fc117221 */ /* 0x010fe20000000000 */
[----:B------:R-:W-:Y:S01]  /*5740*/  FADD R15, R15, -R108 ;  /* 0x8000006c0f0f7221 */ /* 0x000fe20000000000 */
[----:B------:R-:W4:Y:S04]  /*5750*/  LDC R4, c[0x0][0x3d8] ;  /* 0x0000f600ff047b82 */ /* 0x000f280000000800 */
[----:B------:R-:W1:Y:S01]  /*5760*/  MUFU.EX2 R139, R90 ;  /* 0x0000005a008b7308 */ /* 0x000e620000000800 */
[----:B------:R-:W-:Y:S01]  /*5770*/  FMUL R27, R93, 1.4426950216293334961 ;  /* 0x3fb8aa3b5d1b7820 */ /* 0x000fe20000400000 */
[----:B0-----:R-:W-:-:S06]  /*5780*/  FADD R17, R173, R17 ;  /* 0x00000011ad117221 */ /* 0x001fcc0000000000 */
[----:B------:R-:W0:Y:S01]  /*5790*/  MUFU.EX2 R138, R94 ;  /* 0x0000005e008a7308 */ /* 0x000e220000000800 */
[----:B------:R-:W-:Y:S01]  /*57a0*/  FMUL R32, R98, 1.4426950216293334961 ;  /* 0x3fb8aa3b62207820 */ /* 0x000fe20000400000 */
[----:B-1----:R-:W-:-:S06]  /*57b0*/  FADD R17, R172, R17 ;  /* 0x00000011ac117221 */ /* 0x002fcc0000000000 */
[----:B------:R-:W1:Y:S01]  /*57c0*/  MUFU.EX2 R109, R92 ;  /* 0x0000005c006d7308 */ /* 0x000e620000000800 */
[----:B------:R-:W-:Y:S01]  /*57d0*/  FMUL R29, R97, 1.4426950216293334961 ;  /* 0x3fb8aa3b611d7820 */ /* 0x000fe20000400000 */
[----:B------:R-:W-:Y:S01]  /*57e0*/  FMUL R16, R16, 1.4426950216293334961 ;  /* 0x3fb8aa3b10107820 */ /* 0x000fe20000400000 */
[----:B------:R-:W-:-:S05]  /*57f0*/  FADD R17, R139, R17 ;  /* 0x000000118b117221 */ /* 0x000fca0000000000 */
[----:B------:R-:W0:Y:S01]  /*5800*/  MUFU.EX2 R27, R27 ;  /* 0x0000001b001b7308 */ /* 0x000e220000000800 */
[----:B------:R-:W-:Y:S01]  /*5810*/  FMUL R34, R95, 1.4426950216293334961 ;  /* 0x3fb8aa3b5f227820 */ /* 0x000fe20000400000 */
[----:B------:R-:W-:-:S06]  /*5820*/  FMUL R33, R33, 1.4426950216293334961 ;  /* 0x3fb8aa3b21217820 */ /* 0x000fcc0000400000 */
[----:B------:R-:W0:Y:S01]  /*5830*/  MUFU.EX2 R32, R32 ;  /* 0x0000002000207308 */ /* 0x000e220000000800 */
[----:B------:R-:W-:-:S07]  /*5840*/  FMUL R35, R35, 1.4426950216293334961 ;  /* 0x3fb8aa3b23237820 */ /* 0x000fce0000400000 */
[----:B------:R-:W0:Y:S08]  /*5850*/  MUFU.EX2 R29, R29 ;  /* 0x0000001d001d7308 */ /* 0x000e300000000800 */
[----:B------:R0:W-:Y:S02]  /*5860*/  MUFU.EX2 R14, R16 ;  /* 0x00000010000e7308 */ /* 0x0001e40000000800 */
[----:B0-----:R-:W-:-:S06]  /*5870*/  FADD R16, R138, R17 ;  /* 0x000000118a107221 */ /* 0x001fcc0000000000 */
[----:B------:R-:W0:Y:S01]  /*5880*/  MUFU.EX2 R34, R34 ;  /* 0x0000002200227308 */ /* 0x000e220000000800 */
[----:B-1----:R-:W-:Y:S01]  /*5890*/  FADD R16, R109, R16 ;  /* 0x000000106d107221 */ /* 0x002fe20000000000 */
[----:B------:R-:W-:-:S03]  /*58a0*/  FMUL R31, R31, 1.4426950216293334961 ;  /* 0x3fb8aa3b1f1f7820 */ /* 0x000fc60000400000 */
[----:B------:R-:W-:-:S03]  /*58b0*/  FADD R16, R27, R16 ;  /* 0x000000101b107221 */ /* 0x000fc60000000000 */
[----:B------:R-:W1:Y:S01]  /*58c0*/  MUFU.EX2 R33, R33 ;  /* 0x0000002100217308 */ /* 0x000e620000000800 */
[----:B------:R-:W-:Y:S01]  /*58d0*/  FMUL R30, R30, 1.4426950216293334961 ;  /* 0x3fb8aa3b1e1e7820 */ /* 0x000fe20000400000 */
[----:B------:R-:W-:Y:S01]  /*58e0*/  FADD R16, R32, R16 ;  /* 0x0000001020107221 */ /* 0x000fe20000000000 */
[----:B------:R-:W-:-:S05]  /*58f0*/  LEA.HI.X.SX32 R165, R100, R36, 0x1, P3 ;  /* 0x0000002464a57211 */ /* 0x000fca00018f0eff */
[----:B------:R-:W1:Y:S01]  /*5900*/  MUFU.EX2 R35, R35 ;  /* 0x0000002300237308 */ /* 0x000e620000000800 */
[----:B------:R-:W-:Y:S01]  /*5910*/  LEA R158, P3, R79, R70, 0x1 ;  /* 0x000000464f9e7211 */ /* 0x000fe200078608ff */
[----:B------:R-:W-:Y:S01]  /*5920*/  FADD R11, R29, R16 ;  /* 0x000000101d0b7221 */ /* 0x000fe20000000000 */
[----:B------:R-:W-:-:S05]  /*5930*/  FMUL R28, R28, 1.4426950216293334961 ;  /* 0x3fb8aa3b1c1c7820 */ /* 0x000fca0000400000 */
[----:B------:R-:W3:Y:S01]  /*5940*/  MUFU.EX2 R31, R31 ;  /* 0x0000001f001f7308 */ /* 0x000ee20000000800 */
[----:B------:R-:W-:Y:S01]  /*5950*/  LEA.HI.X.SX32 R159, R79, R36, 0x1, P3 ;  /* 0x000000244f9f7211 */ /* 0x000fe200018f0eff */
[----:B0-----:R-:W-:Y:S01]  /*5960*/  FADD R11, R34, R11 ;  /* 0x0000000b220b7221 */ /* 0x001fe20000000000 */
[----:B------:R-:W-:Y:S01]  /*5970*/  LEA R154, P3, R77, R70, 0x1 ;  /* 0x000000464d9a7211 */ /* 0x000fe200078608ff */
[----:B------:R-:W-:-:S04]  /*5980*/  FMUL R26, R26, 1.4426950216293334961 ;  /* 0x3fb8aa3b1a1a7820 */ /* 0x000fc80000400000 */
[----:B------:R-:W0:Y:S01]  /*5990*/  MUFU.EX2 R30, R30 ;  /* 0x0000001e001e7308 */ /* 0x000e220000000800 */
[----:B------:R-:W-:Y:S01]  /*59a0*/  LEA.HI.X.SX32 R155, R77, R36, 0x1, P3 ;  /* 0x000000244d9b7211 */ /* 0x000fe200018f0eff */
[----:B-1----:R-:W-:Y:S01]  /*59b0*/  FADD R11, R33, R11 ;  /* 0x0000000b210b7221 */ /* 0x002fe20000000000 */
[----:B------:R-:W-:Y:S01]  /*59c0*/  LEA R148, P3, R75, R70, 0x1 ;  /* 0x000000464b947211 */ /* 0x000fe200078608ff */
[----:B------:R-:W-:Y:S01]  /*59d0*/  FMUL R18, R18, 1.4426950216293334961 ;  /* 0x3fb8aa3b12127820 */ /* 0x000fe20000400000 */
[----:B------:R-:W-:-:S03]  /*59e0*/  LEA.HI.X.SX32 R167, R82, R36, 0x1, P2 ;  /* 0x0000002452a77211 */ /* 0x000fc600010f0eff */
[----:B------:R-:W1:Y:S01]  /*59f0*/  MUFU.EX2 R28, R28 ;  /* 0x0000001c001c7308 */ /* 0x000e620000000800 */
[----:B------:R-:W-:Y:S01]  /*5a00*/  FADD R11, R35, R11 ;  /* 0x0000000b230b7221 */ /* 0x000fe20000000000 */
[----:B------:R-:W-:Y:S01]  /*5a10*/  LEA R160, P2, R80, R70, 0x1 ;  /* 0x0000004650a07211 */ /* 0x000fe200078408ff */
[----:B------:R-:W-:Y:S01]  /*5a20*/  FMUL R25, R25, 1.4426950216293334961 ;  /* 0x3fb8aa3b19197820 */ /* 0x000fe20000400000 */
[----:B------:R-:W-:Y:S01]  /*5a30*/  LEA.HI.X.SX32 R149, R75, R36, 0x1, P3 ;  /* 0x000000244b957211 */ /* 0x000fe200018f0eff */
[----:B------:R-:W-:-:S03]  /*5a40*/  FMUL R24, R24, 1.4426950216293334961 ;  /* 0x3fb8aa3b18187820 */ /* 0x000fc60000400000 */
[----:B------:R-:W1:Y:S01]  /*5a50*/  MUFU.EX2 R26, R26 ;  /* 0x0000001a001a7308 */ /* 0x000e620000000800 */
[----:B------:R-:W-:Y:S01]  /*5a60*/  LEA R140, P3, R71, R70, 0x1 ;  /* 0x00000046478c7211 */ /* 0x000fe200078608ff */
[----:B---3--:R-:W-:Y:S01]  /*5a70*/  FADD R10, R31, R11 ;  /* 0x0000000b1f0a7221 */ /* 0x008fe20000000000 */
[----:B------:R-:W-:Y:S01]  /*5a80*/  LEA.HI.X.SX32 R161, R80, R36, 0x1, P2 ;  /* 0x0000002450a17211 */ /* 0x000fe200010f0eff */
[----:B------:R-:W-:Y:S01]  /*5a90*/  FMUL R15, R15, 1.4426950216293334961 ;  /* 0x3fb8aa3b0f0f7820 */ /* 0x000fe20000400000 */
[----:B------:R-:W-:Y:S01]  /*5aa0*/  LEA R156, P2, R78, R70, 0x1 ;  /* 0x000000464e9c7211 */ /* 0x000fe200078408ff */
[----:B------:R-:W-:Y:S01]  /*5ab0*/  FMUL R23, R23, 1.4426950216293334961 ;  /* 0x3fb8aa3b17177820 */ /* 0x000fe20000400000 */
[----:B------:R-:W-:Y:S01]  /*5ac0*/  FADD R16, R12, -R108 ;  /* 0x8000006c0c107221 */ /* 0x000fe20000000000 */
[----:B------:R-:W3:Y:S01]  /*5ad0*/  MUFU.EX2 R13, R18 ;  /* 0x00000012000d7308 */ /* 0x000ee20000000800 */
[----:B------:R-:W-:Y:S01]  /*5ae0*/  LEA.HI.X.SX32 R141, R71, R36, 0x1, P3 ;  /* 0x00000024478d7211 */ /* 0x000fe200018f0eff */
[----:B0-----:R-:W-:Y:S01]  /*5af0*/  FADD R10, R30, R10 ;  /* 0x0000000a1e0a7221 */ /* 0x001fe20000000000 */
[----:B------:R-:W-:Y:S01]  /*5b00*/  LEA R132, P3, R65, R70, 0x1 ;  /* 0x0000004641847211 */ /* 0x000fe200078608ff */
[--C-:B------:R-:W-:Y:S01]  /*5b10*/  FADD R21, R8, -R108.reuse ;  /* 0x8000006c08157221 */ /* 0x100fe20000000000 */
[----:B------:R-:W-:Y:S01]  /*5b20*/  LEA.HI.X.SX32 R157, R78, R36, 0x1, P2 ;  /* 0x000000244e9d7211 */ /* 0x000fe200010f0eff */
[----:B------:R-:W-:Y:S01]  /*5b30*/  FMUL R22, R22, 1.4426950216293334961 ;  /* 0x3fb8aa3b16167820 */ /* 0x000fe20000400000 */
[----:B------:R-:W-:Y:S01]  /*5b40*/  FADD R17, R9, -R108 ;  /* 0x8000006c09117221 */ /* 0x000fe20000000000 */
[----:B------:R-:W0:Y:S01]  /*5b50*/  MUFU.EX2 R25, R25 ;  /* 0x0000001900197308 */ /* 0x000e220000000800 */
[----:B------:R-:W-:Y:S01]  /*5b60*/  LEA R150, P2, R73, R70, 0x1 ;  /* 0x0000004649967211 */ /* 0x000fe200078408ff */
[----:B-1----:R-:W-:Y:S01]  /*5b70*/  FADD R10, R28, R10 ;  /* 0x0000000a1c0a7221 */ /* 0x002fe20000000000 */
[----:B------:R-:W-:-:S02]  /*5b80*/  LEA.HI.X.SX32 R133, R65, R36, 0x1, P3 ;  /* 0x0000002441857211 */ /* 0x000fc400018f0eff */
[-C--:B------:R-:W-:Y:S01]  /*5b90*/  LEA R162, P4, R81, R70.reuse, 0x1 ;  /* 0x0000004651a27211 */ /* 0x080fe200078808ff */
[----:B----4-:R-:W-:Y:S01]  /*5ba0*/  IMAD R4, R4, 0x2, R83 ;  /* 0x0000000204047824 */ /* 0x010fe200078e0253 */
[----:B------:R-:W-:Y:S01]  /*5bb0*/  LEA R126, P3, R59, R70, 0x1 ;  /* 0x000000463b7e7211 */ /* 0x000fe200078608ff */
[----:B------:R-:W1:Y:S01]  /*5bc0*/  MUFU.EX2 R24, R24 ;  /* 0x0000001800187308 */ /* 0x000e620000000800 */
[----:B------:R-:W-:Y:S01]  /*5bd0*/  LEA.HI.X.SX32 R151, R73, R36, 0x1, P2 ;  /* 0x0000002449977211 */ /* 0x000fe200010f0eff */
[----:B------:R-:W-:Y:S01]  /*5be0*/  FADD R10, R26, R10 ;  /* 0x0000000a1a0a7221 */ /* 0x000fe20000000000 */
[----:B------:R-:W-:Y:S01]  /*5bf0*/  LEA R144, P2, R72, R70, 0x1 ;  /* 0x0000004648907211 */ /* 0x000fe200078408ff */
[----:B------:R-:W-:Y:S01]  /*5c00*/  FMUL R16, R16, 1.4426950216293334961 ;  /* 0x3fb8aa3b10107820 */ /* 0x000fe20000400000 */
[----:B------:R-:W-:Y:S01]  /*5c10*/  LEA.HI.X.SX32 R127, R59, R36, 0x1, P3 ;  /* 0x000000243b7f7211 */ /* 0x000fe200018f0eff */
[----:B------:R-:W-:Y:S01]  /*5c20*/  FADD R20, R6, -R108 ;  /* 0x8000006c06147221 */ /* 0x000fe20000000000 */
[----:B------:R-:W-:Y:S01]  /*5c30*/  LEA R120, P3, R52, R70, 0x1 ;  /* 0x0000004634787211 */ /* 0x000fe200078608ff */
[----:B------:R-:W4:Y:S01]  /*5c40*/  MUFU.EX2 R15, R15 ;  /* 0x0000000f000f7308 */ /* 0x000f220000000800 */
[----:B------:R-:W-:Y:S01]  /*5c50*/  LEA.HI.X.SX32 R145, R72, R36, 0x1, P2 ;  /* 0x0000002448917211 */ /* 0x000fe200010f0eff */
[----:B---3--:R-:W-:Y:S01]  /*5c60*/  FADD R8, R13, R10 ;  /* 0x0000000a0d087221 */ /* 0x008fe20000000000 */
[----:B------:R-:W-:Y:S01]  /*5c70*/  LEA R142, P2, R67, R70, 0x1 ;  /* 0x00000046438e7211 */ /* 0x000fe200078408ff */
[----:B------:R-:W-:Y:S01]  /*5c80*/  FADD R19, R5, -R108 ;  /* 0x8000006c05137221 */ /* 0x000fe20000000000 */
[----:B------:R-:W-:Y:S01]  /*5c90*/  LEA.HI.X.SX32 R121, R52, R36, 0x1, P3 ;  /* 0x0000002434797211 */ /* 0x000fe200018f0eff */
[----:B------:R-:W3:Y:S01]  /*5ca0*/  LDC R77, c[0x0][0x3d8] ;  /* 0x0000f600ff4d7b82 */ /* 0x000ee20000000800 */
[C---:B------:R-:W-:Y:S01]  /*5cb0*/  LEA R114, P3, R46.reuse, R70, 0x1 ;  /* 0x000000462e727211 */ /* 0x040fe200078608ff */
[----:B------:R-:W4:Y:S01]  /*5cc0*/  MUFU.EX2 R23, R23 ;  /* 0x0000001700177308 */ /* 0x000f220000000800 */
[----:B0-----:R-:W-:Y:S01]  /*5cd0*/  FADD R8, R25, R8 ;  /* 0x0000000819087221 */ /* 0x001fe20000000000 */
[-C--:B------:R-:W-:Y:S01]  /*5ce0*/  LEA.HI.X.SX32 R143, R67, R36.reuse, 0x1, P2 ;  /* 0x00000024438f7211 */ /* 0x080fe200010f0eff */
[----:B------:R-:W-:Y:S01]  /*5cf0*/  IMAD.MOV.U32 R67, RZ, RZ, R106 ;  /* 0x000000ffff437224 */ /* 0x000fe200078e006a */
[----:B------:R-:W-:Y:S01]  /*5d00*/  LEA.HI.X.SX32 R115, R46, R36, 0x1, P3 ;  /* 0x000000242e737211 */ /* 0x000fe200018f0eff */
[----:B------:R-:W-:Y:S01]  /*5d10*/  FADD R8, R14, R8 ;  /* 0x000000080e087221 */ /* 0x000fe20000000000 */
[----:B------:R-:W-:Y:S01]  /*5d20*/  LEA R106, P3, R40, R70, 0x1 ;  /* 0x00000046286a7211 */ /* 0x000fe200078608ff */
[----:B------:R-:W-:Y:S01]  /*5d30*/  FMUL R17, R17, 1.4426950216293334961 ;  /* 0x3fb8aa3b11117820 */ /* 0x000fe20000400000 */
[----:B------:R-:W0:Y:S01]  /*5d40*/  MUFU.EX2 R16, R16 ;  /* 0x0000001000107308 */ /* 0x000e220000000800 */
[----:B-1----:R-:W-:Y:S01]  /*5d50*/  FADD R8, R24, R8 ;  /* 0x0000000818087221 */ /* 0x002fe20000000000 */
[-C--:B------:R-:W-:Y:S01]  /*5d60*/  LEA.HI.X.SX32 R107, R40, R36.reuse, 0x1, P3 ;  /* 0x00000024286b7211 */ /* 0x080fe200018f0eff */
[----:B------:R-:W-:Y:S01]  /*5d70*/  FMUL R21, R21, 1.4426950216293334961 ;  /* 0x3fb8aa3b15157820 */ /* 0x000fe20000400000 */
[----:B------:R-:W-:Y:S01]  /*5d80*/  FADD R18, R7, -R108 ;  /* 0x8000006c07127221 */ /* 0x000fe20000000000 */
[----:B------:R-:W-:Y:S01]  /*5d90*/  LEA.HI.X.SX32 R163, R81, R36, 0x1, P4 ;  /* 0x0000002451a37211 */ /* 0x000fe200020f0eff */
[----:B------:R-:W1:Y:S02]  /*5da0*/  LDC R83, c[0x0][0x3d8] ;  /* 0x0000f600ff537b82 */ /* 0x000e640000000800 */
[----:B------:R-:W0:Y:S01]  /*5db0*/  MUFU.EX2 R22, R22 ;  /* 0x0000001600167308 */ /* 0x000e220000000800 */
[----:B------:R-:W-:Y:S01]  /*5dc0*/  LEA R152, P4, R76, R70, 0x1 ;  /* 0x000000464c987211 */ /* 0x000fe200078808ff */
[----:B----4-:R-:W-:Y:S01]  /*5dd0*/  FADD R6, R15, R8 ;  /* 0x000000080f067221 */ /* 0x010fe20000000000 */
[----:B------:R-:W-:-:S05]  /*5de0*/  FMUL R18, R18, 1.4426950216293334961 ;  /* 0x3fb8aa3b12127820 */ /* 0x000fca0000400000 */
[----:B------:R-:W4:Y:S01]  /*5df0*/  MUFU.EX2 R17, R17 ;  /* 0x0000001100117308 */ /* 0x000f220000000800 */
[----:B------:R-:W-:Y:S01]  /*5e00*/  LEA.HI.X.SX32 R153, R76, R36, 0x1, P4 ;  /* 0x000000244c997211 */ /* 0x000fe200020f0eff */
[----:B------:R-:W-:Y:S01]  /*5e10*/  FADD R6, R23, R6 ;  /* 0x0000000617067221 */ /* 0x000fe20000000000 */
[----:B------:R-:W-:Y:S01]  /*5e20*/  LEA R146, P4, R74, R70, 0x1 ;  /* 0x000000464a927211 */ /* 0x000fe200078808ff */
[----:B------:R-:W-:-:S04]  /*5e30*/  FMUL R20, R20, 1.4426950216293334961 ;  /* 0x3fb8aa3b14147820 */ /* 0x000fc80000400000 */
[----:B------:R-:W1:Y:S01]  /*5e40*/  MUFU.EX2 R21, R21 ;  /* 0x0000001500157308 */ /* 0x000e620000000800 */
[----:B------:R-:W-:Y:S01]  /*5e50*/  LEA.HI.X.SX32 R147, R74, R36, 0x1, P4 ;  /* 0x000000244a937211 */ /* 0x000fe200020f0eff */
[----:B0-----:R-:W-:Y:S01]  /*5e60*/  FADD R6, R16, R6 ;  /* 0x0000000610067221 */ /* 0x001fe20000000000 */
[----:B------:R-:W-:Y:S01]  /*5e70*/  FMUL R19, R19, 1.4426950216293334961 ;  /* 0x3fb8aa3b13137820 */ /* 0x000fe20000400000 */
[----:B------:R-:W-:-:S04]  /*5e80*/  LEA R96, P4, R39, R70, 0x1 ;  /* 0x0000004627607211 */ /* 0x000fc800078808ff */
[----:B------:R-:W0:Y:S01]  /*5e90*/  MUFU.EX2 R18, R18 ;  /* 0x0000001200127308 */ /* 0x000e220000000800 */
[----:B--2---:R-:W-:Y:S01]  /*5ea0*/  IMAD.MOV.U32 R9, RZ, RZ, R102 ;  /* 0x000000ffff097224 */ /* 0x004fe200078e0066 */
[----:B------:R-:W-:-:S04]  /*5eb0*/  LEA R102, P3, R37, R70, 0x1 ;  /* 0x0000004625667211 */ /* 0x000fc800078608ff */
[----:B------:R-:W-:Y:S02]  /*5ec0*/  LEA.HI.X.SX32 R103, R37, R36, 0x1, P3 ;  /* 0x0000002425677211 */ /* 0x000fe400018f0eff */
[----:B------:R-:W-:-:S04]  /*5ed0*/  LEA R98, P3, R42, R70, 0x1 ;  /* 0x000000462a627211 */ /* 0x000fc800078608ff */
[----:B------:R-:W-:Y:S02]  /*5ee0*/  LEA.HI.X.SX32 R99, R42, R36, 0x1, P3 ;  /* 0x000000242a637211 */ /* 0x000fe400018f0eff */
[----:B------:R-:W-:Y:S01]  /*5ef0*/  LEA R92, P3, R48, R70, 0x1 ;  /* 0x00000046305c7211 */ /* 0x000fe200078608ff */
[----:B------:R-:W2:Y:S01]  /*5f00*/  MUFU.EX2 R20, R20 ;  /* 0x0000001400147308 */ /* 0x000ea20000000800 */
[----:B------:R-:W-:Y:S02]  /*5f10*/  FADD R6, R22, R6 ;  /* 0x0000000616067221 */ /* 0x000fe40000000000 */
[----:B------:R-:W-:Y:S02]  /*5f20*/  LEA.HI.X.SX32 R93, R48, R36, 0x1, P3 ;  /* 0x00000024305d7211 */ /* 0x000fe400018f0eff */
[----:B------:R-:W-:Y:S02]  /*5f30*/  LEA R86, P3, R54, R70, 0x1 ;  /* 0x0000004636567211 */ /* 0x000fe400078608ff */
[----:B------:R-:W-:Y:S01]  /*5f40*/  LEA.HI.X.SX32 R97, R39, R36, 0x1, P4 ;  /* 0x0000002427617211 */ /* 0x000fe200020f0eff */
[----:B------:R-:W0:Y:S01]  /*5f50*/  MUFU.EX2 R19, R19 ;  /* 0x0000001300137308 */ /* 0x000e220000000800 */
[----:B------:R-:W-:Y:S01]  /*5f60*/  LEA R90, P4, R44, R70, 0x1 ;  /* 0x000000462c5a7211 */ /* 0x000fe200078808ff */
[----:B----4-:R-:W-:Y:S01]  /*5f70*/  FADD R6, R17, R6 ;  /* 0x0000000611067221 */ /* 0x010fe20000000000 */
[----:B------:R-:W-:-:S02]  /*5f80*/  LEA.HI.X.SX32 R87, R54, R36, 0x1, P3 ;  /* 0x0000002436577211 */ /* 0x000fc400018f0eff */
[----:B------:R-:W-:Y:S01]  /*5f90*/  LEA R80, P3, R60, R70, 0x1 ;  /* 0x000000463c507211 */ /* 0x000fe200078608ff */
[----:B------:R4:W-:Y:S01]  /*5fa0*/  STS.U16 [R68+UR73+0x5000], R214 ;  /* 0x005000d644007988 */ /* 0x0009e20008000449 */
[----:B------:R-:W-:Y:S01]  /*5fb0*/  LEA.HI.X.SX32 R91, R44, R36, 0x1, P4 ;  /* 0x000000242c5b7211 */ /* 0x000fe200020f0eff */
[----:B-1----:R-:W-:Y:S01]  /*5fc0*/  FADD R6, R21, R6 ;  /* 0x0000000615067221 */ /* 0x002fe20000000000 */
[----:B------:R-:W-:Y:S01]  /*5fd0*/  LEA R84, P4, R50, R70, 0x1 ;  /* 0x0000004632547211 */ /* 0x000fe200078808ff */
[----:B------:R1:W-:Y:S01]  /*5fe0*/  STS.U16 [R68+UR73+0x5400], R213 ;  /* 0x005400d544007988 */ /* 0x0003e20008000449 */
[----:B------:R-:W-:Y:S02]  /*5ff0*/  LEA.HI.X.SX32 R81, R60, R36, 0x1, P3 ;  /* 0x000000243c517211 */ /* 0x000fe400018f0eff */
[----:B------:R-:W-:Y:S01]  /*6000*/  LEA R74, P3, R4, R70, 0x1 ;  /* 0x00000046044a7211 */ /* 0x000fe200078608ff */
[----:B------:R2:W-:Y:S01]  /*6010*/  STS.U16 [R68+UR73+0x5800], R212 ;  /* 0x005800d444007988 */ /* 0x0005e20008000449 */
[----:B------:R-:W-:-:S03]  /*6020*/  LEA.HI.X.SX32 R85, R50, R36, 0x1, P4 ;  /* 0x0000002432557211 */ /* 0x000fc600020f0eff */
[----:B----4-:R4:W5:Y:S01]  /*6030*/  LDL.LU R214, [R1+0x144] ;  /* 0x0001440001d67983 */ /* 0x0109620000300800 */
[----:B0-----:R-:W-:-:S03]  /*6040*/  FADD R6, R18, R6 ;  /* 0x0000000612067221 */ /* 0x001fc60000000000 */
[----:B-1----:R4:W5:Y:S01]  /*6050*/  LDL.LU R213, [R1+0x140] ;  /* 0x0001400001d57983 */ /* 0x0029620000300800 */
[----:B------:R-:W-:Y:S01]  /*6060*/  IMAD R5, R83, 0x2, R4 ;  /* 0x0000000253057824 */ /* 0x000fe200078e0204 */
[----:B------:R-:W-:Y:S02]  /*6070*/  LEA R78, P4, R56, R70, 0x1 ;  /* 0x00000046384e7211 */ /* 0x000fe400078808ff */
[----:B--2---:R4:W5:Y:S01]  /*6080*/  LDL.LU R212, [R1+0x13c] ;  /* 0x00013c0001d47983 */ /* 0x0049620000300800 */
[----:B------:R-:W-:-:S03]  /*6090*/  IMAD.MOV.U32 R12, RZ, RZ, R105 ;  /* 0x000000ffff0c7224 */ /* 0x000fc600078e0069 */
[----:B------:R0:W-:Y:S01]  /*60a0*/  STS.U16 [R68+UR73+0x5c00], R211 ;  /* 0x005c00d344007988 */ /* 0x0001e20008000449 */
[----:B------:R-:W-:-:S03]  /*60b0*/  MOV R11, R104 ;  /* 0x00000068000b7202 */ /* 0x000fc60000000f00 */
[----:B------:R1:W-:Y:S01]  /*60c0*/  STS.U16 [R68+UR73+0x6000], R210 ;  /* 0x006000d244007988 */ /* 0x0003e20008000449 */
[----:B------:R-:W-:-:S03]  /*60d0*/  LEA.HI.X.SX32 R75, R4, R36, 0x1, P3 ;  /* 0x00000024044b7211 */ /* 0x000fc600018f0eff */
[----:B------:R2:W-:Y:S01]  /*60e0*/  STS.U16 [R68+UR73+0x6400], R209 ;  /* 0x006400d144007988 */ /* 0x0005e20008000449 */
[----:B------:R-:W-:-:S03]  /*60f0*/  LOP3.LUT R4, R68, 0x20, RZ, 0x3c, !PT ;  /* 0x0000002044047812 */ /* 0x000fc600078e3cff */
[----:B0-----:R4:W5:Y:S04]  /*6100*/  LDL.LU R211, [R1+0x138] ;  /* 0x0001380001d37983 */ /* 0x0019680000300800 */
[----:B-1----:R4:W5:Y:S01]  /*6110*/  LDL.LU R210, [R1+0x134] ;  /* 0x0001340001d27983 */ /* 0x0029620000300800 */
[----:B------:R-:W-:-:S03]  /*6120*/  FADD R6, R20, R6 ;  /* 0x0000000614067221 */ /* 0x000fc60000000000 */
[----:B--2---:R4:W5:Y:S01]  /*6130*/  LDL.LU R209, [R1+0x130] ;  /* 0x0001300001d17983 */ /* 0x0049620000300800 */
[----:B------:R-:W-:-:S03]  /*6140*/  LEA.HI.X.SX32 R79, R56, R36, 0x1, P4 ;  /* 0x00000024384f7211 */ /* 0x000fc600020f0eff */
[----:B------:R0:W-:Y:S01]  /*6150*/  STS.U16 [R68+UR73+0x6800], R208 ;  /* 0x006800d044007988 */ /* 0x0001e20008000449 */
[----:B------:R-:W-:-:S03]  /*6160*/  LEA R72, P4, R5, R70, 0x1 ;  /* 0x0000004605487211 */ /* 0x000fc600078808ff */
[----:B------:R1:W-:Y:S04]  /*6170*/  STS.U16 [R68+UR73+0x6c00], R207 ;  /* 0x006c00cf44007988 */ /* 0x0003e80008000449 */
[----:B------:R2:W-:Y:S04]  /*6180*/  STS.U16 [R68+UR73+0x7000], R206 ;  /* 0x007000ce44007988 */ /* 0x0005e80008000449 */
[----:B0-----:R4:W5:Y:S04]  /*6190*/  LDL.LU R208, [R1+0x12c] ;  /* 0x00012c0001d07983 */ /* 0x0019680000300800 */
[----:B-1----:R4:W5:Y:S04]  /*61a0*/  LDL.LU R207, [R1+0x128] ;  /* 0x0001280001cf7983 */ /* 0x0029680000300800 */
[----:B--2---:R4:W5:Y:S04]  /*61b0*/  LDL.LU R206, [R1+0x124] ;  /* 0x0001240001ce7983 */ /* 0x0049680000300800 */
[----:B------:R0:W-:Y:S01]  /*61c0*/  STS.U16 [R68+UR73+0x7400], R205 ;  /* 0x007400cd44007988 */ /* 0x0001e20008000449 */
[----:B------:R-:W-:-:S03]  /*61d0*/  FADD R7, R19, R6 ;  /* 0x0000000613077221 */ /* 0x000fc60000000000 */
[----:B------:R1:W-:Y:S01]  /*61e0*/  STS.U16 [R68+UR73+0x7800], R204 ;  /* 0x007800cc44007988 */ /* 0x0003e20008000449 */
[----:B---3--:R-:W-:-:S03]  /*61f0*/  IMAD R6, R77, 0x2, R5 ;  /* 0x000000024d067824 */ /* 0x008fc600078e0205 */
[----:B------:R-:W-:Y:S04]  /*6200*/  STS.U16 [R68+UR73+0x4000], R9 ;  /* 0x0040000944007988 */ /* 0x000fe80008000449 */
[----:B0-----:R4:W5:Y:S01]  /*6210*/  LDL.LU R205, [R1+0x120] ;  /* 0x0001200001cd7983 */ /* 0x0019620000300800 */
[----:B------:R-:W-:-:S03]  /*6220*/  LEA.HI.X.SX32 R73, R5, R36, 0x1, P4 ;  /* 0x0000002405497211 */ /* 0x000fc600020f0eff */
[----:B------:R-:W-:Y:S04]  /*6230*/  STS.U16 [R68+UR73+0x4400], R11 ;  /* 0x0044000b44007988 */ /* 0x000fe80008000449 */
[----:B------:R-:W-:Y:S04]  /*6240*/  STS.U16 [R68+UR73+0x4800], R12 ;  /* 0x0048000c44007988 */ /* 0x000fe80008000449 */
[----:B------:R-:W-:Y:S04]  /*6250*/  STS.U16 [R68+UR73+0x4c00], R67 ;  /* 0x004c004344007988 */ /* 0x000fe80008000449 */
[----:B-1----:R4:W5:Y:S04]  /*6260*/  LDL.LU R204, [R1+0x11c] ;  /* 0x00011c0001cc7983 */ /* 0x0029680000300800 */
[----:B------:R0:W-:Y:S01]  /*6270*/  STS.U16 [R68+UR73+0x7c00], R203 ;  /* 0x007c00cb44007988 */ /* 0x0001e20008000449 */
[----:B------:R-:W-:-:S03]  /*6280*/  F2FP.F16.F32.PACK_AB R5, R252, R2 ;  /* 0x00000002fc05723e */ /* 0x000fc600000000ff */
[----:B------:R1:W-:Y:S04]  /*6290*/  STS.U16 [R4+UR73+0x4100], R202 ;  /* 0x004100ca04007988 */ /* 0x0003e80008000449 */
[----:B0-----:R4:W5:Y:S04]  /*62a0*/  LDL.LU R203, [R1+0x118] ;  /* 0x0001180001cb7983 */ /* 0x0019680000300800 */
[----:B-1----:R4:W5:Y:S01]  /*62b0*/  LDL.LU R202, [R1+0x114] ;  /* 0x0001140001ca7983 */ /* 0x0029620000300800 */
[----:B------:R-:W-:-:S03]  /*62c0*/  F2FP.F16.F32.PACK_AB R4, R69, R3 ;  /* 0x000000034504723e */ /* 0x000fc600000000ff */
[----:B------:R4:W5:Y:S04]  /*62d0*/  LDL.LU R69, [R1+0x110] ;  /* 0x0001100001457983 */ /* 0x0009680000300800 */
[----:B------:R4:W5:Y:S04]  /*62e0*/  LDL.LU R3, [R1+0x10c] ;  /* 0x00010c0001037983 */ /* 0x0009680000300800 */
[----:B------:R4:W5:Y:S01]  /*62f0*/  LDL.LU R2, [R1+0x108] ;  /* 0x0001080001027983 */ /* 0x0009620000300800 */
[----:B------:R-:W-:-:S04]  /*6300*/  LEA R136, P2, R66, R70, 0x1 ;  /* 0x0000004642887211 */ /* 0x000fc800078408ff */
[----:B------:R-:W-:Y:S02]  /*6310*/  LEA.HI.X.SX32 R137, R66, R36, 0x1, P2 ;  /* 0x0000002442897211 */ /* 0x000fe400010f0eff */
        /* <DEDUP_REMOVED lines=18> */
[C---:B------:R-:W-:Y:S01]  /*6440*/  LEA R104, P2, R38.reuse, R70, 0x1 ;  /* 0x0000004626687211 */ /* 0x040fe200078408ff */
[----:B------:R-:W0:Y:S03]  /*6450*/  SHFL.BFLY PT, R8, R7, 0x10, 0x1f ;  /* 0x0e001f0007087f89 */ /* 0x000e2600000e0000 */
        /* <DEDUP_REMOVED lines=9> */
[-C--:B------:R-:W-:Y:S02]  /*64f0*/  LEA R76, P2, R62, R70.reuse, 0x1 ;  /* 0x000000463e4c7211 */ /* 0x080fe400078408ff */
[----:B------:R-:W-:Y:S01]  /*6500*/  LEA R70, P5, R6, R70, 0x1 ;  /* 0x0000004606467211 */ /* 0x000fe200078a08ff */
[----:B0-----:R-:W-:Y:S01]  /*6510*/  FADD R67, R7, R8 ;  /* 0x0000000807437221 */ /* 0x001fe20000000000 */
[-C--:B------:R-:W-:Y:S02]  /*6520*/  LEA.HI.X.SX32 R77, R62, R36.reuse, 0x1, P2 ;  /* 0x000000243e4d7211 */ /* 0x080fe400010f0eff */
[----:B------:R-:W-:Y:S02]  /*6530*/  LEA.HI.X.SX32 R71, R6, R36, 0x1, P5 ;  /* 0x0000002406477211 */ /* 0x000fe400028f0eff */
[----:B------:R-:W-:-:S02]  /*6540*/  F2FP.F16.F32.PACK_AB R8, R27, R109 ;  /* 0x0000006d1b08723e */ /* 0x000fc400000000ff */
[----:B------:R-:W-:Y:S02]  /*6550*/  F2FP.F16.F32.PACK_AB R9, R29, R32 ;  /* 0x000000201d09723e */ /* 0x000fe400000000ff */
[----:B------:R-:W-:Y:S02]  /*6560*/  F2FP.F16.F32.PACK_AB R10, R33, R34 ;  /* 0x00000022210a723e */ /* 0x000fe400000000ff */
[----:B------:R-:W-:Y:S02]  /*6570*/  F2FP.F16.F32.PACK_AB R11, R31, R35 ;  /* 0x000000231f0b723e */ /* 0x000fe400000000ff */
[----:B------:R-:W-:Y:S02]  /*6580*/  F2FP.F16.F32.PACK_AB R12, R28, R30 ;  /* 0x0000001e1c0c723e */ /* 0x000fe400000000ff */
[----:B------:R-:W-:Y:S02]  /*6590*/  F2FP.F16.F32.PACK_AB R13, R13, R26 ;  /* 0x0000001a0d0d723e */ /* 0x000fe400000000ff */
[----:B------:R-:W-:-:S02]  /*65a0*/  F2FP.F16.F32.PACK_AB R14, R14, R25 ;  /* 0x000000190e0e723e */ /* 0x000fc400000000ff */
[----:B------:R-:W-:Y:S02]  /*65b0*/  F2FP.F16.F32.PACK_AB R15, R15, R24 ;  /* 0x000000180f0f723e */ /* 0x000fe400000000ff */
[----:B------:R-:W-:Y:S02]  /*65c0*/  F2FP.F16.F32.PACK_AB R16, R16, R23 ;  /* 0x000000171010723e */ /* 0x000fe400000000ff */
[----:B------:R-:W-:Y:S02]  /*65d0*/  F2FP.F16.F32.PACK_AB R17, R17, R22 ;  /* 0x000000161111723e */ /* 0x000fe400000000ff */
[----:B------:R-:W-:Y:S02]  /*65e0*/  F2FP.F16.F32.PACK_AB R18, R18, R21 ;  /* 0x000000151212723e */ /* 0x000fe400000000ff */
[----:B------:R-:W-:Y:S02]  /*65f0*/  F2FP.F16.F32.PACK_AB R19, R19, R20 ;  /* 0x000000141313723e */ /* 0x000fe400000000ff */
[----:B------:R-:W-:-:S02]  /*6600*/  PRMT R49, RZ, 0x7610, R49 ;  /* 0x00007610ff317816 */ /* 0x000fc40000000031 */
[----:B------:R-:W-:Y:S02]  /*6610*/  PRMT R47, RZ, 0x7610, R47 ;  /* 0x00007610ff2f7816 */ /* 0x000fe4000000002f */
[----:B------:R-:W-:Y:S02]  /*6620*/  PRMT R45, RZ, 0x7610, R45 ;  /* 0x00007610ff2d7816 */ /* 0x000fe4000000002d */
[----:B------:R-:W-:Y:S01]  /*6630*/  PRMT R43, RZ, 0x7610, R43 ;  /* 0x00007610ff2b7816 */ /* 0x000fe2000000002b */
[----:B------:R4:W5:Y:S01]  /*6640*/  @P0 LDG.E.U16 R49, desc[UR16][R162.64] ;  /* 0x00000010a2310981 */ /* 0x000962000c1e1500 */
[----:B------:R-:W-:Y:S02]  /*6650*/  PRMT R41, RZ, 0x7610, R41 ;  /* 0x00007610ff297816 */ /* 0x000fe40000000029 */
[----:B------:R-:W-:Y:S01]  /*6660*/  PRMT R39, RZ, 0x7610, R39 ;  /* 0x00007610ff277816 */ /* 0x000fe20000000027 */
[----:B------:R4:W5:Y:S01]  /*6670*/  @P0 LDG.E.U16 R47, desc[UR16][R156.64] ;  /* 0x000000109c2f0981 */ /* 0x000962000c1e1500 */
[----:B------:R-:W-:-:S02]  /*6680*/  PRMT R37, RZ, 0x7610, R37 ;  /* 0x00007610ff257816 */ /* 0x000fc40000000025 */
[----:B------:R-:W-:Y:S01]  /*6690*/  PRMT R35, RZ, 0x7610, R35 ;  /* 0x00007610ff237816 */ /* 0x000fe20000000023 */
[----:B------:R4:W5:Y:S01]  /*66a0*/  @P0 LDG.E.U16 R45, desc[UR16][R150.64] ;  /* 0x00000010962d0981 */ /* 0x000962000c1e1500 */
        /* <DEDUP_REMOVED lines=57> */
[----:B------:R-:W-:-:S03]  /*6a40*/  PRMT R51, RZ, 0x7610, R51 ;  /* 0x00007610ff337816 */ /* 0x000fc60000000033 */
[----:B------:R4:W5:Y:S01]  /*6a50*/  @P0 LDG.E.U16 R61, desc[UR16][R132.64] ;  /* 0x00000010843d0981 */ /* 0x000962000c1e1500 */
[----:B------:R-:W-:-:S03]  /*6a60*/  F2FP.F16.F32.PACK_AB R6, R172, R173 ;  /* 0x000000adac06723e */ /* 0x000fc600000000ff */
[----:B------:R4:W5:Y:S01]  /*6a70*/  @P0 LDG.E.U16 R60, desc[UR16][R126.64] ;  /* 0x000000107e3c0981 */ /* 0x000962000c1e1500 */
[----:B------:R-:W-:-:S03]  /*6a80*/  F2FP.F16.F32.PACK_AB R7, R138, R139 ;  /* 0x0000008b8a07723e */ /* 0x000fc600000000ff */
[----:B------:R4:W5:Y:S04]  /*6a90*/  @P0 LDG.E.U16 R59, desc[UR16][R120.64] ;  /* 0x00000010783b0981 */ /* 0x000968000c1e1500 */
        /* <DEDUP_REMOVED lines=21> */
[----:B------:R4:W5:Y:S01]  /*6bf0*/  @P0 LDG.E.U16 R51, desc[UR16][R70.64] ;  /* 0x0000001046330981 */ /* 0x000962000c1e1500 */
[----:B------:R-:W-:Y:S05]  /*6c00*/  @!P0 BRA `(.L_x_9) ;  /* 0x0000000000088947 */ /* 0x000fea0003800000 */
[----:B------:R0:W-:Y:S01]  /*6c10*/  STTM.16dp32bit_t0_t15.x16 tmem[UR69+0x80], R4 ;  /* 0x00008004000079ed */ /* 0x0001e20008a00045 */
[----:B------:R0:W-:Y:S02]  /*6c20*/  STTM.16dp32bit_t16_t31.x16 tmem[UR69+0x90], R4 ;  /* 0x00009004000079ed */ /* 0x0001e40008a20045 */
.L_x_9:
[----:B0-----:R-:W-:Y:S01]  /*6c30*/  LOP3.LUT R4, R68, 0x20, RZ, 0x3c, !PT ;  /* 0x0000002044047812 */ /* 0x001fe200078e3cff */
[----:B------:R-:W-:Y:S01]  /*6c40*/  FADD R109, -R108, -INF ;  /* 0xff8000006c6d7421 */ /* 0x000fe20000000100 */
[----:B------:R-:W-:-:S03]  /*6c50*/  LOP3.LUT R5, R68, 0x40, RZ, 0x3c, !PT ;  /* 0x0000004044057812 */ /* 0x000fc600078e3cff */
[----:B-----5:R-:W-:Y:S01]  /*6c60*/  STS.U16 [R4+UR73+0x4500], R49 ;  /* 0x0045003104007988 */ /* 0x020fe20008000449 */
[----:B------:R-:W-:-:S03]  /*6c70*/  FMUL R109, R109, 1.4426950216293334961 ;  /* 0x3fb8aa3b6d6d7820 */ /* 0x000fc60000400000 */
[----:B------:R-:W-:Y:S03]  /*6c80*/  STS.U16 [R4+UR73+0x4900], R47 ;  /* 0x0049002f04007988 */ /* 0x000fe60008000449 */
[----:B------:R-:W0:Y:S01]  /*6c90*/  MUFU.EX2 R109, R109 ;  /* 0x0000006d006d7308 */ /* 0x000e220000000800 */
[----:B------:R-:W-:Y:S04]  /*6ca0*/  STS.U16 [R4+UR73+0x4d00], R45 ;  /* 0x004d002d04007988 */ /* 0x000fe80008000449 */
[----:B------:R-:W-:Y:S04]  /*6cb0*/  STS.U16 [R4+UR73+0x5100], R43 ;  /* 0x0051002b04007988 */ /* 0x000fe80008000449 */
[----:B------:R-:W-:Y:S04]  /*6cc0*/  STS.U16 [R4+UR73+0x5500], R41 ;  /* 0x0055002904007988 */ /* 0x000fe80008000449 */
[----:B------:R-:W-:Y:S04]  /*6cd0*/  STS.U16 [R4+UR73+0x5900], R39 ;  /* 0x0059002704007988 */ /* 0x000fe80008000449 */
[----:B------:R-:W-:Y:S01]  /*6ce0*/  STS.U16 [R4+UR73+0x5d00], R37 ;  /* 0x005d002504007988 */ /* 0x000fe20008000449 */
[----:B0-----:R-:W-:-:S03]  /*6cf0*/  FADD R138, R109, R67 ;  /* 0x000000436d8a7221 */ /* 0x001fc60000000000 */
[----:B------:R-:W-:Y:S04]  /*6d00*/  STS.U16 [R4+UR73+0x6100], R35 ;  /* 0x0061002304007988 */ /* 0x000fe80008000449 */
[----:B------:R-:W-:Y:S04]  /*6d10*/  STS.U16 [R4+UR73+0x6500], R33 ;  /* 0x0065002104007988 */ /* 0x000fe80008000449 */
[----:B------:R-:W-:Y:S04]  /*6d20*/  STS.U16 [R4+UR73+0x6900], R31 ;  /* 0x0069001f04007988 */ /* 0x000fe80008000449 */
[----:B------:R-:W-:Y:S04]  /*6d30*/  STS.U16 [R4+UR73+0x6d00], R29 ;  /* 0x006d001d04007988 */ /* 0x000fe80008000449 */
[----:B------:R-:W-:Y:S04]  /*6d40*/  STS.U16 [R4+UR73+0x7100], R27 ;  /* 0x0071001b04007988 */ /* 0x000fe80008000449 */
[----:B------:R-:W-:Y:S04]  /*6d50*/  STS.U16 [R4+UR73+0x7500], R25 ;  /* 0x0075001904007988 */ /* 0x000fe80008000449 */
[----:B------:R-:W-:Y:S04]  /*6d60*/  STS.U16 [R4+UR73+0x7900], R23 ;  /* 0x0079001704007988 */ /* 0x000fe80008000449 */
[----:B------:R0:W-:Y:S04]  /*6d70*/  STS.U16 [R4+UR73+0x7d00], R21 ;  /* 0x007d001504007988 */ /* 0x0001e80008000449 */
[----:B------:R-:W-:Y:S04]  /*6d80*/  STS.U16 [R5+UR73+0x4200], R50 ;  /* 0x0042003205007988 */ /* 0x000fe80008000449 */
[----:B------:R-:W-:Y:S01]  /*6d90*/  STS.U16 [R5+UR73+0x4600], R48 ;  /* 0x0046003005007988 */ /* 0x000fe20008000449 */
[----:B0-----:R-:W-:-:S03]  /*6da0*/  LOP3.LUT R4, R68, 0x60, RZ, 0x3c, !PT ;  /* 0x0000006044047812 */ /* 0x001fc600078e3cff */
[----:B------:R-:W-:Y:S04]  /*6db0*/  STS.U16 [R5+UR73+0x4a00], R46 ;  /* 0x004a002e05007988 */ /* 0x000fe80008000449 */
        /* <DEDUP_REMOVED lines=29> */
[----:B------:R-:W1:Y:S02]  /*6f90*/  FENCE.VIEW.ASYNC.T ;  /* 0x00000000000073c6 */ /* 0x000e640000000200 */
[----:B-1----:R-:W-:Y:S06]  /*6fa0*/  BAR.SYNC.DEFER_BLOCKING 0x0 ;  /* 0x0000000000007b1d */ /* 0x002fec0000010000 */
[----:B0-----:R-:W0:Y:S01]  /*6fb0*/  LDTM.16dp32bit_t0_t15.x64 R4, tmem[UR69] ;  /* 0x00000045000479ee */ /* 0x001e220008b00000 */
[----:B------:R-:W1:Y:S01]  /*6fc0*/  LDTM.16dp32bit_t16_t31.x64 R4, tmem[UR69+0x40] ;  /* 0x00004045000479ee */ /* 0x000e620008b20000 */
[----:B------:R-:W-:Y:S01]  /*6fd0*/  NOP ;  /* 0x0000000000007918 */ /* 0x000fe20000000000 */
[----:B------:R-:W-:Y:S05]  /*6fe0*/  @!P0 BRA `(.L_x_10) ;  /* 0x0000000400088947 */ /* 0x000fea0003800000 */
[C---:B01----:R-:W-:Y:S01]  /*6ff0*/  FMUL R4, R109.reuse, R4 ;  /* 0x000000046d047220 */ /* 0x043fe20000400000 */
[C---:B------:R-:W-:Y:S01]  /*7000*/  FMUL R5, R109.reuse, R5 ;  /* 0x000000056d057220 */ /* 0x040fe20000400000 */
        /* <DEDUP_REMOVED lines=61> */
[----:B------:R-:W-:-:S04]  /*73e0*/  FMUL R67, R109, R67 ;  /* 0x000000436d437220 */ /* 0x000fc80000400000 */
[----:B------:R2:W-:Y:S01]  /*73f0*/  STTM.16dp32bit_t0_t15.x64 tmem[UR69], R4 ;  /* 0x00000004000079ed */ /* 0x0005e20008b00045 */
[----:B------:R2:W-:Y:S02]  /*7400*/  STTM.16dp32bit_t16_t31.x64 tmem[UR69+0x40], R4 ;  /* 0x00004004000079ed */ /* 0x0005e40008b20045 */
.L_x_10:
[----:B-1----:R-:W1:Y:S02]  /*7410*/  FENCE.VIEW.ASYNC.T ;  /* 0x00000000000073c6 */ /* 0x002e640000000200 */
[----:B-1----:R-:W-:Y:S01]  /*7420*/  BAR.SYNC.DEFER_BLOCKING 0x0 ;  /* 0x0000000000007b1d */ /* 0x002fe20000010000 */
[----:B------:R-:W-:Y:S02]  /*7430*/  UISETP.GE.AND UP0, UPT, UR74, 0x1, UPT ;  /* 0x000000014a00788c */ /* 0x000fe4000bf06270 */
[----:B------:R-:W-:-:S03]  /*7440*/  UIADD3 UR13, UPT, UPT, UR72, 0x80, URZ ;  /* 0x00000080480d7890 */ /* 0x000fc6000fffe0ff */
[----:B------:R1:W-:Y:S06]  /*7450*/  MEMBAR.ALL.CTA ;  /* 0x0000000000007992 */ /* 0x0003ec0000008000 */
[----:B-1----:R-:W1:Y:S02]  /*7460*/  FENCE.VIEW.ASYNC.S ;  /* 0x00000000000073c6 */ /* 0x002e640000000000 */
[----:B-1----:R-:W-:Y:S06]  /*7470*/  BAR.SYNC.DEFER_BLOCKING 0x0 ;  /* 0x0000000000007b1d */ /* 0x002fec0000010000 */
[----:B------:R-:W-:Y:S05]  /*7480*/  @!P1 BRA `(.L_x_11) ;  /* 0x00000000007c9947 */ /* 0x000fea0003800000 */
[----:B------:R-:W-:Y:S01]  /*7490*/  UIADD3 UR5, UPT, UPT, UR73, 0x4000, URZ ;  /* 0x0000400049057890 */ /* 0x000fe2000fffe0ff */
[----:B------:R-:W-:Y:S01]  /*74a0*/  UMOV UR4, URZ ;  /* 0x000000ff00047c82 */ /* 0x000fe20008000000 */
[----:B------:R-:W-:Y:S02]  /*74b0*/  UIADD3 UR6, UPT, UPT, UR72, 0x88, URZ ;  /* 0x0000008848067890 */ /* 0x000fe4000fffe0ff */
[----:B------:R-:W-:Y:S02]  /*74c0*/  USHF.R.U32.HI UR5, URZ, 0x4, UR5 ;  /* 0x00000004ff057899 */ /* 0x000fe40008011605 */
[----:B------:R-:W-:Y:S02]  /*74d0*/  UIADD3 UR10, UPT, UPT, UR72, 0x90, URZ ;  /* 0x00000090480a7890 */ /* 0x000fe4000fffe0ff */
[----:B------:R-:W-:Y:S02]  /*74e0*/  USGXT.U32 UR8, UR5, 0xe ;  /* 0x0000000e0508789a */ /* 0x000fe40008000000 */
[----:B------:R-:W-:-:S02]  /*74f0*/  UIADD3 UR11, UPT, UPT, UR72, 0x98, URZ ;  /* 0x00000098480b7890 */ /* 0x000fc4000fffe0ff */
[----:B------:R-:W-:Y:S01]  /*7500*/  UIADD3 UR18, UP3, UPT, UR8, 0x2, URZ ;  /* 0x0000000208127890 */ /* 0x000fe2000ff7e0ff */
[----:B------:R-:W-:Y:S01]  /*7510*/  UMOV UR14, 0x0 ;  /* 0x00000000000e7882 */ /* 0x000fe20000000000 */
[----:B------:R-:W-:Y:S02]  /*7520*/  UMOV UR15, 0x4200010 ;  /* 0x04200010000f7882 */ /* 0x000fe40000000000 */
[----:B------:R-:W-:Y:S02]  /*7530*/  UIADD3.X UR19, UPT, UPT, UR4, 0x40004040, URZ, UP3, !UPT ;  /* 0x4000404004137890 */ /* 0x000fe40009ffe4ff */
[----:B------:R-:W-:Y:S02]  /*7540*/  UIADD3 UR22, UP3, UPT, UR18, 0x2, URZ ;  /* 0x0000000212167890 */ /* 0x000fe4000ff7e0ff */
[----:B------:R-:W-:Y:S02]  /*7550*/  UIADD3 UR26, UP4, UPT, UR18, 0x4, URZ ;  /* 0x00000004121a7890 */ /* 0x000fe4000ff9e0ff */
[----:B------:R-:W-:-:S02]  /*7560*/  UIADD3.X UR23, UPT, UPT, UR19, URZ, URZ, UP3, !UPT ;  /* 0x000000ff13177290 */ /* 0x000fc40009ffe4ff */
[----:B------:R-:W-:Y:S01]  /*7570*/  UIADD3.X UR27, UPT, UPT, UR19, URZ, URZ, UP4, !UPT ;  /* 0x000000ff131b7290 */ /* 0x000fe2000a7fe4ff */
[----:B------:R-:W-:Y:S01]  /*7580*/  UMOV UR9, 0x40004040 ;  /* 0x4000404000097882 */ /* 0x000fe20000000000 */
[----:B------:R-:W-:Y:S01]  /*7590*/  UMOV UR20, 0x0 ;  /* 0x0000000000147882 */ /* 0x000fe20000000000 */
[----:B------:R-:W-:Y:S01]  /*75a0*/  UMOV UR21, 0x4200010 ;  /* 0x0420001000157882 */ /* 0x000fe20000000000 */
[----:B------:R-:W-:Y:S01]  /*75b0*/  UMOV UR24, 0x0 ;  /* 0x0000000000187882 */ /* 0x000fe20000000000 */
[----:B------:R-:W-:Y:S01]  /*75c0*/  UMOV UR25, 0x4200010 ;  /* 0x0420001000197882 */ /* 0x000fe20000000000 */
[----:B------:R-:W-:Y:S01]  /*75d0*/  UMOV UR4, UR70 ;  /* 0x0000004600047c82 */ /* 0x000fe20008000000 */
[----:B------:R-:W-:Y:S01]  /*75e0*/  UMOV UR5, URZ ;  /* 0x000000ff00057c82 */ /* 0x000fe20008000000 */
[----:B------:R1:W-:Y:S01]  /*75f0*/  UTCHMMA tmem[UR13], gdesc[UR8], tmem[UR72], tmem[UR14], idesc[UR15], UPT ;  /* 0x00ff0e080d0079ea */ /* 0x0003e2000b800048 */
[----:B------:R-:W-:Y:S01]  /*7600*/  UMOV UR28, 0x0 ;  /* 0x00000000001c7882 */ /* 0x000fe20000000000 */
[----:B------:R-:W-:Y:S01]  /*7610*/  UMOV UR29, 0x4200010 ;  /* 0x04200010001d7882 */ /* 0x000fe20000000000 */
[----:B------:R1:W-:Y:S01]  /*7620*/  UTCHMMA tmem[UR6], gdesc[UR18], tmem[UR72], tmem[UR20], idesc[UR21], UPT ;  /* 0x00ff1412060079ea */ /* 0x0003e2000b800048 */
[----:B------:R-:W-:Y:S01]  /*7630*/  UMOV UR4, UR4 ;  /* 0x0000000400047c82 */ /* 0x000fe20008000000 */
[----:B------:R1:W-:Y:S01]  /*7640*/  UTCHMMA tmem[UR10], gdesc[UR22], tmem[UR72], tmem[UR24], idesc[UR25], UPT ;  /* 0x00ff18160a0079ea */ /* 0x0003e2000b800048 */
[----:B------:R1:W-:Y:S01]  /*7650*/  UTCHMMA tmem[UR11], gdesc[UR26], tmem[UR72], tmem[UR28], idesc[UR29], UPT ;  /* 0x00ff1c1a0b0079ea */ /* 0x0003e2000b800048 */
[----:B------:R1:W-:Y:S01]  /*7660*/  UTCBAR [UR4], URZ ;  /* 0x000000ff040073e9 */ /* 0x0003e200080000ff */
[----:B------:R-:W-:Y:S01]  /*7670*/  NOP ;  /* 0x0000000000007918 */ /* 0x000fe20000000000 */
.L_x_11:
[----:B------:R-:W-:Y:S01]  /*7680*/  FSEL R108, R108, -INF , P0 ;  /* 0xff8000006c6c7808 */ /* 0x000fe20000000000 */
[----:B-1----:R-:W-:Y:S01]  /*7690*/  UMOV UR15, URZ ;  /* 0x000000ff000f7c82 */ /* 0x002fe20008000000 */
[----:B------:R-:W-:Y:S01]  /*76a0*/  FSEL R109, R138, 1, P0 ;  /* 0x3f8000008a6d7808 */ /* 0x000fe20000000000 */
[----:B------:R-:W-:Y:S06]  /*76b0*/  BRA.U !UP0, `(.L_x_12) ;  /* 0x0000004108607547 */ /* 0x000fec000b800000 */
[----:B------:R-:W1:Y:S01]  /*76c0*/  LDCU UR51, c[0x0][0x3d4] ;  /* 0x00007a80ff3377ac */ /* 0x000e620008000800 */
[----:B------:R-:W3:Y:S01]  /*76d0*/  LDC R252, c[0x0][0x3c4] ;  /* 0x0000f100fffc7b82 */ /* 0x000ee20000000800 */
[----:B0-2---:R-:W-:Y:S01]  /*76e0*/  IMAD.MOV.U32 R36, RZ, RZ, R108 ;  /* 0x000000ffff247224 */ /* 0x005fe200078e006c */
[----:B------:R-:W-:Y:S01]  /*76f0*/  USHF.R.U32.HI UR14, URZ, 0x4, UR73 ;  /* 0x00000004ff0e7899 */ /* 0x000fe20008011649 */
[----:B------:R-:W-:Y:S01]  /*7700*/  IMAD.MOV.U32 R37, RZ, RZ, RZ ;  /* 0x000000ffff257224 */ /* 0x000fe200078e00ff */
[----:B------:R-:W-:Y:S02]  /*7710*/  USHF.R.U32.HI UR12, URZ, 0x4, UR7 ;  /* 0x00000004ff0c7899 */ /* 0x000fe40008011607 */
[----:B------:R-:W-:Y:S02]  /*7720*/  USGXT.U32 UR14, UR14, 0xe ;  /* 0x0000000e0e0e789a */ /* 0x000fe40008000000 */
[----:B------:R-:W-:Y:S02]  /*7730*/  UIADD3 UR10, UPT, UPT, UR73, 0xc000, URZ ;  /* 0x0000c000490a7890 */ /* 0x000fe4000fffe0ff */
[----:B------:R-:W-:-:S02]  /*7740*/  USGXT.U32 UR12, UR12, 0xe ;  /* 0x0000000e0c0c789a */ /* 0x000fc40008000000 */
[----:B------:R-:W-:Y:S02]  /*7750*/  UIADD3 UR18, UP3, UPT, UR14, 0x80, URZ ;  /* 0x000000800e127890 */ /* 0x000fe4000ff7e0ff */
[----:B------:R-:W-:Y:S01]  /*7760*/  USHF.R.U32.HI UR10, URZ, 0x4, UR10 ;  /* 0x00000004ff0a7899 */ /* 0x000fe2000801160a */
[----:B------:R-:W-:Y:S01]  /*7770*/  UMOV UR15, URZ ;  /* 0x000000ff000f7c82 */ /* 0x000fe20008000000 */
[----:B------:R-:W-:Y:S02]  /*7780*/  UIADD3 UR20, UP0, UPT, UR12, 0x2, URZ ;  /* 0x000000020c147890 */ /* 0x000fe4000ff1e0ff */
[----:B------:R-:W-:Y:S02]  /*7790*/  UIADD3.X UR19, UPT, UPT, UR15, 0x40004040, URZ, UP3, !UPT ;  /* 0x400040400f137890 */ /* 0x000fe40009ffe4ff */
[----:B------:R-:W-:Y:S01]  /*77a0*/  UIADD3 UR24, UP6, UPT, UR18, 0x100, URZ ;  /* 0x0000010012187890 */ /* 0x000fe2000ffde0ff */
[----:B------:R-:W-:Y:S01]  /*77b0*/  UMOV UR4, URZ ;  /* 0x000000ff00047c82 */ /* 0x000fe20008000000 */
[----:B------:R-:W-:Y:S01]  /*77c0*/  USGXT.U32 UR10, UR10, 0xe ;  /* 0x0000000e0a0a789a */ /* 0x000fe20008000000 */
[----:B---3--:R-:W-:Y:S01]  /*77d0*/  IMAD.SHL.U32 R138, R252, 0x40, RZ ;  /* 0x00000040fc8a7824 */ /* 0x008fe200078e00ff */
[----:B------:R-:W-:-:S02]  /*77e0*/  UIADD3.X UR21, UPT, UPT, UR4, 0x40004040, URZ, UP0, !UPT ;  /* 0x4000404004157890 */ /* 0x000fc400087fe4ff */
[----:B-1----:R-:W-:Y:S02]  /*77f0*/  USHF.L.U32 UR51, UR51, 0x6, URZ ;  /* 0x0000000633337899 */ /* 0x002fe400080006ff */
[----:B------:R-:W-:Y:S02]  /*7800*/  UIADD3 UR22, UP0, UPT, UR18, 0x80, URZ ;  /* 0x0000008012167890 */ /* 0x000fe4000ff1e0ff */
[----:B------:R-:W-:Y:S02]  /*7810*/  UIADD3.X UR25, UPT, UPT, UR19, URZ, URZ, UP6, !UPT ;  /* 0x000000ff13197290 */ /* 0x000fe4000b7fe4ff */
[----:B------:R-:W-:Y:S01]  /*7820*/  UIADD3 UR34, UP6, UPT, UR10, 0x2, URZ ;  /* 0x000000020a227890 */ /* 0x000fe2000ffde0ff */
[----:B------:R-:W-:Y:S01]  /*7830*/  MOV R139, UR51 ;  /* 0x00000033008b7c02 */ /* 0x000fe20008000f00 */
[----:B------:R-:W-:Y:S01]  /*7840*/  UMOV UR5, URZ ;  /* 0x000000ff00057c82 */ /* 0x000fe20008000000 */
[----:B------:R-:W-:Y:S02]  /*7850*/  UIADD3 UR30, UP3, UPT, UR18, 0x280, URZ ;  /* 0x00000280121e7890 */ /* 0x000fe4000ff7e0ff */
[----:B------:R-:W-:-:S02]  /*7860*/  UIADD3.X UR23, UPT, UPT, UR19, URZ, URZ, UP0, !UPT ;  /* 0x000000ff13177290 */ /* 0x000fc400087fe4ff */
[----:B------:R-:W-:Y:S02]  /*7870*/  UIADD3 UR26, UP5, UPT, UR18, 0x180, URZ ;  /* 0x00000180121a7890 */ /* 0x000fe4000ffbe0ff */
[----:B------:R-:W-:Y:S02]  /*7880*/  UIADD3 UR28, UP4, UPT, UR18, 0x200, URZ ;  /* 0x00000200121c7890 */ /* 0x000fe4000ff9e0ff */
[----:B------:R-:W-:Y:S02]  /*7890*/  UIADD3 UR32, UP0, UPT, UR18, 0x300, URZ ;  /* 0x0000030012207890 */ /* 0x000fe4000ff1e0ff */
[----:B------:R-:W-:Y:S02]  /*78a0*/  UIADD3.X UR35, UPT, UPT, UR5, 0x40004040, URZ, UP6, !UPT ;  /* 0x4000404005237890 */ /* 0x000fe4000b7fe4ff */
[----:B------:R-:W-:Y:S01]  /*78b0*/  UIADD3.X UR31, UPT, UPT, UR19, URZ, URZ, UP3, !UPT ;  /* 0x000000ff131f7290 */ /* 0x000fe20009ffe4ff */
[----:B------:R-:W-:Y:S01]  /*78c0*/  UMOV UR11, 0x1 ;  /* 0x00000001000b7882 */ /* 0x000fe20000000000 */
[----:B------:R-:W-:Y:S01]  /*78d0*/  UMOV UR8, URZ ;  /* 0x000000ff00087c82 */ /* 0x000fe20008000000 */
[----:B------:R-:W-:Y:S01]  /*78e0*/  UMOV UR7, URZ ;  /* 0x000000ff00077c82 */ /* 0x000fe20008000000 */
[----:B------:R-:W-:Y:S01]  /*78f0*/  UMOV UR6, URZ ;  /* 0x000000ff00067c82 */ /* 0x000fe20008000000 */
[----:B------:R-:W0:Y:S01]  /*7900*/  LDCU UR9, c[0x0][0x3a8] ;  /* 0x00007500ff0977ac */ /* 0x000e220008000800 */
[----:B------:R-:W-:-:S02]  /*7910*/  UIADD3.X UR27, UPT, UPT, UR19, URZ, URZ, UP5, !UPT ;  /* 0x000000ff131b7290 */ /* 0x000fc4000affe4ff */
[----:B------:R-:W-:Y:S02]  /*7920*/  UIADD3.X UR29, UPT, UPT, UR19, URZ, URZ, UP4, !UPT ;  /* 0x000000ff131d7290 */ /* 0x000fe4000a7fe4ff */
[----:B------:R-:W-:Y:S02]  /*7930*/  UIADD3.X UR33, UPT, UPT, UR19, URZ, URZ, UP0, !UPT ;  /* 0x000000ff13217290 */ /* 0x000fe400087fe4ff */
[----:B------:R-:W-:Y:S02]  /*7940*/  UIADD3.64 UR76, UPT, UPT, UR20, 0x2, URZ ;  /* 0x00000002144c7897 */ /* 0x000fe4000fffe0ff */
[----:B------:R-:W-:Y:S02]  /*7950*/  UIADD3.64 UR36, UPT, UPT, UR20, 0x4, URZ ;  /* 0x0000000414247897 */ /* 0x000fe4000fffe0ff */
[----:B------:R-:W-:Y:S02]  /*7960*/  UIADD3.64 UR38, UPT, UPT, UR20, 0x1fe, URZ ;  /* 0x000001fe14267897 */ /* 0x000fe4000fffe0ff */
[----:B------:R-:W-:-:S02]  /*7970*/  UIADD3.64 UR40, UPT, UPT, UR20, 0x200, URZ ;  /* 0x0000020014287897 */ /* 0x000fc4000fffe0ff */
[----:B------:R-:W-:Y:S02]  /*7980*/  UIADD3.64 UR42, UPT, UPT, UR20, 0x202, URZ ;  /* 0x00000202142a7897 */ /* 0x000fe4000fffe0ff */
[----:B------:R-:W-:Y:S02]  /*7990*/  UIADD3.64 UR44, UPT, UPT, UR20, 0x204, URZ ;  /* 0x00000204142c7897 */ /* 0x000fe4000fffe0ff */
[----:B------:R-:W-:Y:S02]  /*79a0*/  UIADD3.64 UR46, UPT, UPT, UR34, 0x2, URZ ;  /* 0x00000002222e7897 */ /* 0x000fe4000fffe0ff */
[----:B------:R-:W-:Y:S02]  /*79b0*/  UIADD3.64 UR48, UPT, UPT, UR34, 0x4, URZ ;  /* 0x0000000422307897 */ /* 0x000fe4000fffe0ff */
[----:B0-----:R-:W-:-:S11]  /*79c0*/  UISETP.NE.U32.AND UP3, UPT, UR50, URZ, UPT ;  /* 0x000000ff3200728c */ /* 0x001fd6000bf65070 */
.L_x_17:
[----:B------:R-:W2:Y:S04]  /*79d0*/  LDL.64 R8, [R1+0x68] ;  /* 0x0000680001087983 */ /* 0x000ea80000100a00 */
[----:B------:R-:W3:Y:S04]  /*79e0*/  LDL.64 R14, [R1+0xd8] ;  /* 0x0000d800010e7983 */ /* 0x000ee80000100a00 */
[----:B------:R-:W5:Y:S04]  /*79f0*/  LDL.64 R20, [R1+0xa0] ;  /* 0x0000a00001147983 */ /* 0x000f680000100a00 */
[----:B----4-:R-:W4:Y:S04]  /*7a00*/  LDL.64 R16, [R1+0x60] ;  /* 0x0000600001107983 */ /* 0x010f280000100a00 */
[----:B------:R-:W4:Y:S04]  /*7a10*/  LDL.64 R26, [R1+0x58] ;  /* 0x00005800011a7983 */ /* 0x000f280000100a00 */
        /* <DEDUP_REMOVED lines=13> */
[----:B------:R-:W4:Y:S01]  /*7af0*/  LDL.64 R62, [R1+0xf0] ;  /* 0x0000f000013e7983 */ /* 0x000f220000100a00 */
[C---:B------:R-:W-:Y:S01]  /*7b00*/  IMAD.SHL.U32 R6, R252.reuse, 0x8, RZ ;  /* 0x00000008fc067824 */ /* 0x040fe200078e00ff */
[CC--:B------:R-:W-:Y:S01]  /*7b10*/  LEA R52, P0, R252.reuse, R2.reuse, 0x4 ;  /* 0x00000002fc347211 */ /* 0x0c0fe200078020ff */
[C---:B------:R-:W-:Y:S01]  /*7b20*/  IMAD.SHL.U32 R5, R252.reuse, 0x10, RZ ;  /* 0x00000010fc057824 */ /* 0x040fe200078e00ff */
[----:B------:R-:W-:Y:S01]  /*7b30*/  LEA R4, P1, R252, R2, 0x5 ;  /* 0x00000002fc047211 */ /* 0x000fe200078228ff */
[----:B------:R-:W4:Y:S01]  /*7b40*/  LDL.64 R22, [R1+0xd0] ;  /* 0x0000d00001167983 */ /* 0x000f220000100a00 */
[----:B------:R-:W-:-:S02]  /*7b50*/  LEA.HI.X.SX32 R53, R6, R3, 0x1, P0 ;  /* 0x0000000306357211 */ /* 0x000fc400000f0eff */
[----:B------:R-:W-:Y:S01]  /*7b60*/  LEA.HI.X.SX32 R5, R5, R3, 0x1, P1 ;  /* 0x0000000305057211 */ /* 0x000fe200008f0eff */
[C---:B------:R-:W-:Y:S01]  /*7b70*/  IMAD.WIDE R10, R138.reuse, 0x2, R248 ;  /* 0x000000028a0a7825 */ /* 0x040fe200078e02f8 */
[----:B------:R-:W4:Y:S03]  /*7b80*/  LDL.64 R60, [R1+0x80] ;  /* 0x00008000013c7983 */ /* 0x000f260000100a00 */
[C---:B------:R-:W-:Y:S01]  /*7b90*/  IMAD.WIDE R52, R138.reuse, 0x2, R52 ;  /* 0x000000028a347825 */ /* 0x040fe200078e0234 */
[----:B------:R-:W4:Y:S03]  /*7ba0*/  LDL.64 R56, [R1+0x40] ;  /* 0x0000400001387983 */ /* 0x000f260000100a00 */
[C---:B------:R-:W-:Y:S01]  /*7bb0*/  IMAD.WIDE R4, R138.reuse, 0x2, R4 ;  /* 0x000000028a047825 */ /* 0x040fe200078e0204 */
[----:B------:R-:W4:Y:S04]  /*7bc0*/  LDG.E.U16 R10, desc[UR16][R10.64] ;  /* 0x000000100a0a7981 */ /* 0x000f28000c1e1500 */
[----:B------:R-:W4:Y:S01]  /*7bd0*/  LDG.E.U16 R52, desc[UR16][R52.64] ;  /* 0x0000001034347981 */ /* 0x000f22000c1e1500 */
[----:B------:R-:W-:-:S03]  /*7be0*/  IMAD.WIDE R12, R138, 0x2, R216 ;  /* 0x000000028a0c7825 */ /* 0x000fc600078e02d8 */
[----:B------:R-:W4:Y:S01]  /*7bf0*/  LDL.64 R58, [R1+0x8] ;  /* 0x00000800013a7983 */ /* 0x000f220000100a00 */
[----:B------:R-:W-:-:S03]  /*7c00*/  IMAD.WIDE R6, R138, 0x2, R232 ;  /* 0x000000028a067825 */ /* 0x000fc600078e02e8 */
[----:B------:R0:W4:Y:S04]  /*7c10*/  LDG.E.U16 R12, desc[UR16][R12.64] ;  /* 0x000000100c0c7981 */ /* 0x000128000c1e1500 */
[----:B------:R-:W4:Y:S04]  /*7c20*/  LDG.E.U16 R53, desc[UR16][R4.64] ;  /* 0x0000001004357981 */ /* 0x000f28000c1e1500 */
[----:B------:R1:W4:Y:S01]  /*7c30*/  LDG.E.U16 R11, desc[UR16][R6.64] ;  /* 0x00000010060b7981 */ /* 0x000322000c1e1500 */
[----:B0-----:R-:W-:-:S03]  /*7c40*/  IMAD.SHL.U32 R13, R252, 0x4, RZ ;  /* 0x00000004fc0d7824 */ /* 0x001fc600078e00ff */
[----:B------:R-:W4:Y:S04]  /*7c50*/  LDL.64 R172, [R1+0xa8] ;  /* 0x0000a80001ac7983 */ /* 0x000f280000100a00 */
[----:B------:R-:W4:Y:S01]  /*7c60*/  LDL.64 R64, [R1+0x70] ;  /* 0x0000700001407983 */ /* 0x000f220000100a00 */
[----:B-1----:R-:W-:-:S03]  /*7c70*/  IMAD.WIDE R6, R138, 0x2, R246 ;  /* 0x000000028a067825 */ /* 0x002fc600078e02f6 */
[----:B------:R-:W4:Y:S04]  /*7c80*/  LDL.64 R66, [R1+0x30] ;  /* 0x0000300001427983 */ /* 0x000f280000100a00 */
[----:B------:R0:W4:Y:S02]  /*7c90*/  LDG.E.U16 R7, desc[UR16][R6.64] ;  /* 0x0000001006077981 */ /* 0x000124000c1e1500 */
[----:B0-----:R-:W-:Y:S02]  /*7ca0*/  IMAD.SHL.U32 R6, R252, 0x20, RZ ;  /* 0x00000020fc067824 */ /* 0x001fe400078e00ff */
[----:B--2---:R-:W-:-:S04]  /*7cb0*/  IMAD.WIDE R4, R138, 0x2, R8 ;  /* 0x000000028a047825 */ /* 0x004fc800078e0208 */
[C---:B---3--:R-:W-:Y:S01]  /*7cc0*/  IMAD.WIDE R14, R138.reuse, 0x2, R14 ;  /* 0x000000028a0e7825 */ /* 0x048fe200078e020e */
[----:B------:R5:W2:Y:S05]  /*7cd0*/  LDG.E.U16 R9, desc[UR16][R4.64] ;  /* 0x0000001004097981 */ /* 0x000aaa000c1e1500 */
[----:B------:R-:W3:Y:S01]  /*7ce0*/  LDG.E.U16 R14, desc[UR16][R14.64] ;  /* 0x000000100e0e7981 */ /* 0x000ee2000c1e1500 */
[----:B-----5:R-:W-:-:S04]  /*7cf0*/  IMAD.WIDE R4, R138, 0x2, R20 ;  /* 0x000000028a047825 */ /* 0x020fc800078e0214 */
[C---:B------:R-:W-:Y:S01]  /*7d00*/  IMAD.WIDE R20, R138.reuse, 0x2, R230 ;  /* 0x000000028a147825 */ /* 0x040fe200078e02e6 */
[----:B------:R0:W5:Y:S03]  /*7d10*/  LDG.E.U16 R15, desc[UR16][R4.64] ;  /* 0x00000010040f7981 */ /* 0x000166000c1e1500 */
[C---:B----4-:R-:W-:Y:S02]  /*7d20*/  IMAD.WIDE R16, R138.reuse, 0x2, R16 ;  /* 0x000000028a107825 */ /* 0x050fe400078e0210 */
[----:B------:R-:W4:Y:S02]  /*7d30*/  LDG.E.U16 R20, desc[UR16][R20.64] ;  /* 0x0000001014147981 */ /* 0x000f24000c1e1500 */
[C---:B------:R-:W-:Y:S02]  /*7d40*/  IMAD.WIDE R26, R138.reuse, 0x2, R26 ;  /* 0x000000028a1a7825 */ /* 0x040fe400078e021a */
[----:B------:R-:W2:Y:S02]  /*7d50*/  LDG.E.U16 R17, desc[UR16][R16.64] ;  /* 0x0000001010117981 */ /* 0x000ea4000c1e1500 */
[----:B0-----:R-:W-:-:S02]  /*7d60*/  IMAD.WIDE R4, R138, 0x2, R214 ;  /* 0x000000028a047825 */ /* 0x001fc400078e02d6 */
[----:B------:R-:W2:Y:S04]  /*7d70*/  LDG.E.U16 R26, desc[UR16][R26.64] ;  /* 0x000000101a1a7981 */ /* 0x000ea8000c1e1500 */
[----:B------:R0:W2:Y:S01]  /*7d80*/  LDG.E.U16 R21, desc[UR16][R4.64] ;  /* 0x0000001004157981 */ /* 0x0000a2000c1e1500 */
[----:B------:R-:W-:-:S04]  /*7d90*/  IMAD.WIDE R28, R138, 0x2, R28 ;  /* 0x000000028a1c7825 */ /* 0x000fc800078e021c */
[C---:B------:R-:W-:Y:S01]  /*7da0*/  IMAD.WIDE R18, R138.reuse, 0x2, R18 ;  /* 0x000000028a127825 */ /* 0x040fe200078e0212 */
[----:B------:R1:W2:Y:S03]  /*7db0*/  LDG.E.U16 R27, desc[UR16][R28.64] ;  /* 0x000000101c1b7981 */ /* 0x0002a6000c1e1500 */
[C---:B0-----:R-:W-:Y:S02]  /*7dc0*/  IMAD.WIDE R4, R138.reuse, 0x2, R244 ;  /* 0x000000028a047825 */ /* 0x041fe400078e02f4 */
[----:B------:R-:W2:Y:S04]  /*7dd0*/  LDG.E.U16 R18, desc[UR16][R18.64] ;  /* 0x0000001012127981 */ /* 0x000ea8000c1e1500 */
[----:B------:R0:W2:Y:S01]  /*7de0*/  LDG.E.U16 R16, desc[UR16][R4.64] ;  /* 0x0000001004107981 */ /* 0x0000a2000c1e1500 */
[----:B------:R-:W-:-:S04]  /*7df0*/  IMAD.WIDE R34, R138, 0x2, R34 ;  /* 0x000000028a227825 */ /* 0x000fc800078e0222 */
[----:B-1----:R-:W-:-:S04]  /*7e00*/  IMAD.WIDE R28, R138, 0x2, R228 ;  /* 0x000000028a1c7825 */ /* 0x002fc800078e02e4 */
[C---:B0-----:R-:W-:Y:S02]  /*7e10*/  IMAD.WIDE R4, R138.reuse, 0x2, R212 ;  /* 0x000000028a047825 */ /* 0x041fe400078e02d4 */
[----:B------:R-:W2:Y:S02]  /*7e20*/  LDG.E.U16 R28, desc[UR16][R28.64] ;  /* 0x000000101c1c7981 */ /* 0x000ea4000c1e1500 */
[C---:B------:R-:W-:Y:S02]  /*7e30*/  IMAD.WIDE R32, R138.reuse, 0x2, R32 ;  /* 0x000000028a207825 */ /* 0x040fe400078e0220 */
[----:B------:R-:W2:Y:S02]  /*7e40*/  LDG.E.U16 R5, desc[UR16][R4.64] ;  /* 0x0000001004057981 */ /* 0x000ea4000c1e1500 */
[C---:B------:R-:W-:Y:S02]  /*7e50*/  IMAD.WIDE R30, R138.reuse, 0x2, R30 ;  /* 0x000000028a1e7825 */ /* 0x040fe400078e021e */
[----:B------:R0:W2:Y:S02]  /*7e60*/  LDG.E.U16 R19, desc[UR16][R32.64] ;  /* 0x0000001020137981 */ /* 0x0000a4000c1e1500 */
[----:B------:R-:W-:-:S02]  /*7e70*/  IMAD.WIDE R40, R138, 0x2, R40 ;  /* 0x000000028a287825 */ /* 0x000fc400078e0228 */
[----:B------:R-:W2:Y:S04]  /*7e80*/  LDG.E.U16 R29, desc[UR16][R30.64] ;  /* 0x000000101e1d7981 */ /* 0x000ea8000c1e1500 */
[----:B------:R1:W2:Y:S01]  /*7e90*/  LDG.E.U16 R4, desc[UR16][R34.64] ;  /* 0x0000001022047981 */ /* 0x0002a2000c1e1500 */
[----:B------:R-:W-:-:S03]  /*7ea0*/  IMAD.WIDE R38, R138, 0x2, R38 ;  /* 0x000000028a267825 */ /* 0x000fc600078e0226 */
[----:B------:R-:W2:Y:S01]  /*7eb0*/  LDG.E.U16 R47, desc[UR16][R40.64] ;  /* 0x00000010282f7981 */ /* 0x000ea2000c1e1500 */
[----:B0-----:R-:W-:-:S03]  /*7ec0*/  IMAD.WIDE R32, R138, 0x2, R226 ;  /* 0x000000028a207825 */ /* 0x001fc600078e02e2 */
[----:B------:R-:W2:Y:S01]  /*7ed0*/  LDG.E.U16 R46, desc[UR16][R38.64] ;  /* 0x00000010262e7981 */ /* 0x000ea2000c1e1500 */
[----:B-1----:R-:W-:-:S04]  /*7ee0*/  IMAD.WIDE R34, R138, 0x2, R242 ;  /* 0x000000028a227825 */ /* 0x002fc800078e02f2 */
[C---:B------:R-:W-:Y:S01]  /*7ef0*/  IMAD.WIDE R30, R138.reuse, 0x2, R210 ;  /* 0x000000028a1e7825 */ /* 0x040fe200078e02d2 */
[----:B------:R0:W2:Y:S03]  /*7f00*/  LDG.E.U16 R41, desc[UR16][R34.64] ;  /* 0x0000001022297981 */ /* 0x0000a6000c1e1500 */
[C---:B------:R-:W-:Y:S01]  /*7f10*/  IMAD.WIDE R24, R138.reuse, 0x2, R24 ;  /* 0x000000028a187825 */ /* 0x040fe200078e0218 */
[----:B------:R1:W2:Y:S03]  /*7f20*/  LDG.E.U16 R40, desc[UR16][R32.64] ;  /* 0x0000001020287981 */ /* 0x0002a6000c1e1500 */
[C---:B------:R-:W-:Y:S01]  /*7f30*/  IMAD.WIDE R44, R138.reuse, 0x2, R44 ;  /* 0x000000028a2c7825 */ /* 0x040fe200078e022c */
[----:B------:R1:W2:Y:S03]  /*7f40*/  LDG.E.U16 R39, desc[UR16][R30.64] ;  /* 0x000000101e277981 */ /* 0x0002a6000c1e1500 */
[C---:B0-----:R-:W-:Y:S01]  /*7f50*/  IMAD.WIDE R34, R138.reuse, 0x2, R50 ;  /* 0x000000028a227825 */ /* 0x041fe200078e0232 */
[----:B------:R-:W2:Y:S03]  /*7f60*/  LDG.E.U16 R24, desc[UR16][R24.64] ;  /* 0x0000001018187981 */ /* 0x000ea6000c1e1500 */
[----:B-1----:R-:W-:-:S02]  /*7f70*/  IMAD.WIDE R32, R138, 0x2, R48 ;  /* 0x000000028a207825 */ /* 0x002fc400078e0230 */
[----:B------:R-:W2:Y:S02]  /*7f80*/  LDG.E.U16 R35, desc[UR16][R34.64] ;  /* 0x0000001022237981 */ /* 0x000ea4000c1e1500 */
[C---:B------:R-:W-:Y:S02]  /*7f90*/  IMAD.WIDE R42, R138.reuse, 0x2, R42 ;  /* 0x000000028a2a7825 */ /* 0x040fe400078e022a */
[----:B------:R-:W2:Y:S02]  /*7fa0*/  LDG.E.U16 R33, desc[UR16][R32.64] ;  /* 0x0000001020217981 */ /* 0x000ea4000c1e1500 */
[----:B------:R-:W-:Y:S02]  /*7fb0*/  IMAD.WIDE R30, R138, 0x2, R240 ;  /* 0x000000028a1e7825 */ /* 0x000fe400078e02f0 */
[----:B------:R0:W2:Y:S01]  /*7fc0*/  LDG.E.U16 R25, desc[UR16][R42.64] ;  /* 0x000000102a197981 */ /* 0x0000a2000c1e1500 */
[----:B------:R-:W-:-:S03]  /*7fd0*/  LEA R48, P0, R252, R2, 0x6 ;  /* 0x00000002fc307211 */ /* 0x000fc600078030ff */
[----:B------:R1:W2:Y:S04]  /*7fe0*/  LDG.E.U16 R34, desc[UR16][R44.64] ;  /* 0x000000102c227981 */ /* 0x0002a8000c1e1500 */
[----:B------:R1:W2:Y:S01]  /*7ff0*/  LDG.E.U16 R32, desc[UR16][R30.64] ;  /* 0x000000101e207981 */ /* 0x0002a2000c1e1500 */
[C---:B0-----:R-:W-:Y:S01]  /*8000*/  IMAD.SHL.U32 R42, R252.reuse, 0x2, RZ ;  /* 0x00000002fc2a7824 */ /* 0x041fe200078e00ff */
[CC--:B-1----:R-:W-:Y:S02]  /*8010*/  LEA R44, P2, R252.reuse, R2.reuse, 0x3 ;  /* 0x00000002fc2c7211 */ /* 0x0c2fe400078418ff */
[----:B------:R-:W-:Y:S02]  /*8020*/  LEA R30, P1, R252, R2, 0x2 ;  /* 0x00000002fc1e7211 */ /* 0x000fe400078210ff */
[----:B------:R-:W-:-:S02]  /*8030*/  LEA.HI.X.SX32 R45, R13, R3, 0x1, P2 ;  /* 0x000000030d2d7211 */ /* 0x000fc400010f0eff */
[-C--:B------:R-:W-:Y:S02]  /*8040*/  LEA.HI.X.SX32 R49, R6, R3.reuse, 0x1, P0 ;  /* 0x0000000306317211 */ /* 0x080fe400000f0eff */
[C---:B------:R-:W-:Y:S02]  /*8050*/  LEA.HI.X.SX32 R31, R42.reuse, R3, 0x1, P1 ;  /* 0x000000032a1f7211 */ /* 0x040fe400008f0eff */
[----:B------:R-:W-:Y:S01]  /*8060*/  IADD3 R42, P0, PT, R42, R2, RZ ;  /* 0x000000022a2a7210 */ /* 0x000fe20007f1e0ff */
[----:B------:R-:W-:-:S03]  /*8070*/  IMAD.WIDE R44, R138, 0x2, R44 ;  /* 0x000000028a2c7825 */ /* 0x000fc600078e022c */
[----:B------:R-:W-:Y:S02]  /*8080*/  LEA.HI.X.SX32 R43, R252, R3, 0x1, P0 ;  /* 0x00000003fc2b7211 */ /* 0x000fe400000f0eff */
[----:B------:R0:W2:Y:S01]  /*8090*/  LDG.E.U16 R38, desc[UR16][R44.64] ;  /* 0x000000102c267981 */ /* 0x0000a2000c1e1500 */
[----:B------:R-:W-:-:S05]  /*80a0*/  IMAD.WIDE R42, R138, 0x2, R42 ;  /* 0x000000028a2a7825 */ /* 0x000fca00078e022a */
[----:B------:R1:W2:Y:S01]  /*80b0*/  LDG.E.U16 R13, desc[UR16][R42.64] ;  /* 0x000000102a0d7981 */ /* 0x0002a2000c1e1500 */
[----:B0-----:R-:W-:-:S03]  /*80c0*/  IMAD.WIDE R44, R138, 0x2, R54 ;  /* 0x000000028a2c7825 */ /* 0x001fc600078e0236 */
[----:B------:R-:W2:Y:S01]  /*80d0*/  LDL.64 R54, [R1+0xe8] ;  /* 0x0000e80001367983 */ /* 0x000ea20000100a00 */
[----:B-1----:R-:W-:-:S03]  /*80e0*/  IMAD.WIDE R42, R138, 0x2, R62 ;  /* 0x000000028a2a7825 */ /* 0x002fc600078e023e */
[----:B------:R-:W3:Y:S01]  /*80f0*/  LDL.64 R62, [R1+0xb0] ;  /* 0x0000b000013e7983 */ /* 0x000ee20000100a00 */
[----:B------:R-:W-:-:S04]  /*8100*/  IMAD.WIDE R22, R138, 0x2, R22 ;  /* 0x000000028a167825 */ /* 0x000fc800078e0216 */
[C---:B------:R-:W-:Y:S02]  /*8110*/  IMAD.WIDE R30, R138.reuse, 0x2, R30 ;  /* 0x000000028a1e7825 */ /* 0x040fe400078e021e */
[----:B------:R-:W3:Y:S02]  /*8120*/  LDG.E.U16 R23, desc[UR16][R22.64] ;  /* 0x0000001016177981 */ /* 0x000ee4000c1e1500 */
[----:B------:R-:W-:Y:S01]  /*8130*/  IMAD.WIDE R48, R138, 0x2, R48 ;  /* 0x000000028a307825 */ /* 0x000fe200078e0230 */
[----:B------:R-:W-:-:S04]  /*8140*/  MOV R51, R3 ;  /* 0x0000000300337202 */ /* 0x000fc80000000f00 */
[----:B------:R0:W4:Y:S04]  /*8150*/  LDG.E.U16 R6, desc[UR16][R48.64] ;  /* 0x0000001030067981 */ /* 0x000128000c1e1500 */
[----:B------:R1:W4:Y:S01]  /*8160*/  LDG.E.U16 R22, desc[UR16][R30.64] ;  /* 0x000000101e167981 */ /* 0x000322000c1e1500 */
[----:B------:R-:W-:Y:S02]  /*8170*/  IMAD.MOV.U32 R50, RZ, RZ, R2 ;  /* 0x000000ffff327224 */ /* 0x000fe400078e0002 */
[----:B0-----:R-:W-:-:S04]  /*8180*/  IMAD.WIDE R48, R138, 0x2, R208 ;  /* 0x000000028a307825 */ /* 0x001fc800078e02d0 */
[----:B-1----:R-:W-:-:S04]  /*8190*/  IMAD.WIDE R30, R138, 0x2, R224 ;  /* 0x000000028a1e7825 */ /* 0x002fc800078e02e0 */
[C---:B------:R-:W-:Y:S02]  /*81a0*/  IMAD.WIDE R50, R138.reuse, 0x2, R50 ;  /* 0x000000028a327825 */ /* 0x040fe400078e0232 */
[----:B------:R-:W4:Y:S04]  /*81b0*/  LDG.E.U16 R31, desc[UR16][R30.64] ;  /* 0x000000101e1f7981 */ /* 0x000f28000c1e1500 */
[----:B------:R-:W4:Y:S04]  /*81c0*/  LDG.E.U16 R8, desc[UR16][R50.64] ;  /* 0x0000001032087981 */ /* 0x000f28000c1e1500 */
[----:B------:R-:W4:Y:S04]  /*81d0*/  LDG.E.U16 R30, desc[UR16][R48.64] ;  /* 0x00000010301e7981 */ /* 0x000f28000c1e1500 */
[----:B------:R0:W4:Y:S04]  /*81e0*/  LDG.E.U16 R48, desc[UR16][R42.64] ;  /* 0x000000102a307981 */ /* 0x000128000c1e1500 */
[----:B------:R1:W4:Y:S01]  /*81f0*/  LDG.E.U16 R49, desc[UR16][R44.64] ;  /* 0x000000102c317981 */ /* 0x000322000c1e1500 */
[----:B0-----:R-:W-:-:S03]  /*8200*/  IMAD.WIDE R42, R138, 0x2, R60 ;  /* 0x000000028a2a7825 */ /* 0x001fc600078e023c */
[----:B------:R-:W4:Y:S01]  /*8210*/  LDL.64 R60, [R1+0x38] ;  /* 0x00003800013c7983 */ /* 0x000f220000100a00 */
[----:B-1----:R-:W-:-:S03]  /*8220*/  IMAD.WIDE R44, R138, 0x2, R56 ;  /* 0x000000028a2c7825 */ /* 0x002fc600078e0238 */
[----:B------:R-:W4:Y:S04]  /*8230*/  LDL.64 R56, [R1+0x78] ;  /* 0x0000780001387983 */ /* 0x000f280000100a00 */
[----:B------:R0:W5:Y:S04]  /*8240*/  LDG.E.U16 R50, desc[UR16][R42.64] ;  /* 0x000000102a327981 */ /* 0x000168000c1e1500 */
[----:B------:R-:W5:Y:S01]  /*8250*/  LDG.E.U16 R44, desc[UR16][R44.64] ;  /* 0x000000102c2c7981 */ /* 0x000f62000c1e1500 */
[----:B0-----:R-:W-:-:S03]  /*8260*/  IMAD.WIDE R42, R138, 0x2, R58 ;  /* 0x000000028a2a7825 */ /* 0x001fc600078e023a */
[----:B------:R-:W5:Y:S04]  /*8270*/  LDL.64 R58, [R1] ;  /* 0x00000000013a7983 */ /* 0x000f680000100a00 */
[----:B------:R0:W5:Y:S02]  /*8280*/  LDG.E.U16 R45, desc[UR16][R42.64] ;  /* 0x000000102a2d7981 */ /* 0x000164000c1e1500 */
[----:B0-----:R-:W-:-:S05]  /*8290*/  IMAD.WIDE R42, R138, 0x2, R238 ;  /* 0x000000028a2a7825 */ /* 0x001fca00078e02ee */
[----:B------:R0:W5:Y:S04]  /*82a0*/  LDG.E.U16 R51, desc[UR16][R42.64] ;  /* 0x000000102a337981 */ /* 0x000168000c1e1500 */
[----:B------:R1:W-:Y:S01]  /*82b0*/  STS.U16 [R69+UR73+0x8400], R52 ;  /* 0x0084003445007988 */ /* 0x0003e20008000449 */
[----:B0-----:R-:W-:-:S05]  /*82c0*/  IMAD.WIDE R42, R138, 0x2, R222 ;  /* 0x000000028a2a7825 */ /* 0x001fca00078e02de */
[----:B-1----:R0:W5:Y:S04]  /*82d0*/  LDG.E.U16 R52, desc[UR16][R42.64] ;  /* 0x000000102a347981 */ /* 0x002168000c1e1500 */
[----:B------:R1:W-:Y:S01]  /*82e0*/  STS.U16 [R69+UR73+0x8800], R53 ;  /* 0x0088003545007988 */ /* 0x0003e20008000449 */
[----:B0-----:R-:W-:-:S05]  /*82f0*/  IMAD.WIDE R42, R138, 0x2, R206 ;  /* 0x000000028a2a7825 */ /* 0x001fca00078e02ce */
[----:B-1----:R2:W5:Y:S02]  /*8300*/  LDG.E.U16 R53, desc[UR16][R42.64] ;  /* 0x000000102a357981 */ /* 0x002564000c1e1500 */
[----:B--2---:R-:W-:-:S05]  /*8310*/  IMAD.WIDE R42, R138, 0x2, R54 ;  /* 0x000000028a2a7825 */ /* 0x004fca00078e0236 */
[----:B------:R3:W2:Y:S02]  /*8320*/  LDG.E.U16 R54, desc[UR16][R42.64] ;  /* 0x000000102a367981 */ /* 0x0006a4000c1e1500 */
[C---:B---3--:R-:W-:Y:S02]  /*8330*/  IMAD.WIDE R42, R138.reuse, 0x2, R62 ;  /* 0x000000028a2a7825 */ /* 0x048fe400078e023e */
[----:B------:R-:W3:Y:S04]  /*8340*/  LDL.64 R62, [R1+0xe0] ;  /* 0x0000e000013e7983 */ /* 0x000ee80000100a00 */
[----:B------:R4:W2:Y:S02]  /*8350*/  LDG.E.U16 R55, desc[UR16][R42.64] ;  /* 0x000000102a377981 */ /* 0x0008a4000c1e1500 */
[----:B----4-:R-:W-:-:S05]  /*8360*/  IMAD.WIDE R42, R138, 0x2, R56 ;  /* 0x000000028a2a7825 */ /* 0x010fca00078e0238 */
[----:B------:R0:W4:Y:S02]  /*8370*/  LDG.E.U16 R56, desc[UR16][R42.64] ;  /* 0x000000102a387981 */ /* 0x000124000c1e1500 */
[----:B0-----:R-:W-:-:S05]  /*8380*/  IMAD.WIDE R42, R138, 0x2, R60 ;  /* 0x000000028a2a7825 */ /* 0x001fca00078e023c */
[----:B------:R5:W2:Y:S02]  /*8390*/  LDG.E.U16 R57, desc[UR16][R42.64] ;  /* 0x000000102a397981 */ /* 0x000aa4000c1e1500 */
[----:B-----5:R-:W-:-:S05]  /*83a0*/  IMAD.WIDE R42, R138, 0x2, R58 ;  /* 0x000000028a2a7825 */ /* 0x020fca00078e023a */
[----:B------:R0:W5:Y:S02]  /*83b0*/  LDG.E.U16 R58, desc[UR16][R42.64] ;  /* 0x000000102a3a7981 */ /* 0x000164000c1e1500 */
[----:B0-----:R-:W-:-:S05]  /*83c0*/  IMAD.WIDE R42, R138, 0x2, R236 ;  /* 0x000000028a2a7825 */ /* 0x001fca00078e02ec */
[----:B------:R0:W2:Y:S02]  /*83d0*/  LDG.E.U16 R59, desc[UR16][R42.64] ;  /* 0x000000102a3b7981 */ /* 0x0000a4000c1e1500 */
[----:B0-----:R-:W-:-:S05]  /*83e0*/  IMAD.WIDE R42, R138, 0x2, R220 ;  /* 0x000000028a2a7825 */ /* 0x001fca00078e02dc */
[----:B------:R0:W2:Y:S02]  /*83f0*/  LDG.E.U16 R60, desc[UR16][R42.64] ;  /* 0x000000102a3c7981 */ /* 0x0000a4000c1e1500 */
[----:B0-----:R-:W-:-:S05]  /*8400*/  IMAD.WIDE R42, R138, 0x2, R204 ;  /* 0x000000028a2a7825 */ /* 0x001fca00078e02cc */
[----:B------:R3:W2:Y:S02]  /*8410*/  LDG.E.U16 R61, desc[UR16][R42.64] ;  /* 0x000000102a3d7981 */ /* 0x0006a4000c1e1500 */
[----:B---3--:R-:W-:-:S05]  /*8420*/  IMAD.WIDE R42, R138, 0x2, R62 ;  /* 0x000000028a2a7825 */ /* 0x008fca00078e023e */
[----:B------:R0:W3:Y:S02]  /*8430*/  LDG.E.U16 R62, desc[UR16][R42.64] ;  /* 0x000000102a3e7981 */ /* 0x0000e4000c1e1500 */
[----:B0-----:R-:W-:-:S05]  /*8440*/  IMAD.WIDE R42, R138, 0x2, R172 ;  /* 0x000000028a2a7825 */ /* 0x001fca00078e02ac */
        /* <DEDUP_REMOVED lines=11> */
[----:B0-----:R-:W-:-:S06]  /*8500*/  IMAD.WIDE R42, R138, 0x2, R202 ;  /* 0x000000028a2a7825 */ /* 0x001fcc00078e02ca */
[----:B------:R0:W3:Y:S01]  /*8510*/  LDG.E.U16 R42, desc[UR16][R42.64] ;  /* 0x000000102a2a7981 */ /* 0x0000e2000c1e1500 */
[----:B------:R-:W1:Y:S01]  /*8520*/  S2R R173, SR_TID.X ;  /* 0x0000000000ad7919 */ /* 0x000e620000002100 */
[C---:B------:R-:W-:Y:S02]  /*8530*/  LOP3.LUT R172, R69.reuse, 0x10, RZ, 0x3c, !PT ;  /* 0x0000001045ac7812 */ /* 0x040fe400078e3cff */
[----:B------:R0:W-:Y:S04]  /*8540*/  STS.U16 [R69+UR73+0x9000], R6 ;  /* 0x0090000645007988 */ /* 0x0001e80008000449 */
[----:B------:R-:W-:Y:S04]  /*8550*/  STS.U16 [R69+UR73+0x8000], R8 ;  /* 0x0080000845007988 */ /* 0x000fe80008000449 */
[----:B------:R-:W-:Y:S04]  /*8560*/  STS.U16 [R69+UR73+0x8c00], R9 ;  /* 0x008c000945007988 */ /* 0x000fe80008000449 */
[----:B------:R-:W-:Y:S04]  /*8570*/  STS.U16 [R69+UR73+0x9400], R10 ;  /* 0x0094000a45007988 */ /* 0x000fe80008000449 */
        /* <DEDUP_REMOVED lines=13> */
[----:B-1----:R-:W-:-:S03]  /*8650*/  LOP3.LUT R172, R173, 0x10, RZ, 0xc0, !PT ;  /* 0x00000010adac7812 */ /* 0x002fc600078ec0ff */
[----:B------:R-:W-:Y:S04]  /*8660*/  STS.U16 [R6+UR73+0x8900], R24 ;  /* 0x0089001806007988 */ /* 0x000fe80008000449 */
[----:B------:R-:W-:Y:S01]  /*8670*/  STS.U16 [R6+UR73+0x8d00], R26 ;  /* 0x008d001a06007988 */ /* 0x000fe20008000449 */
[----:B------:R-:W-:-:S03]  /*8680*/  LOP3.LUT R43, R69, 0x30, RZ, 0x3c, !PT ;  /* 0x00000030452b7812 */ /* 0x000fc600078e3cff */
[----:B------:R-:W-:Y:S04]  /*8690*/  STS.U16 [R6+UR73+0x9100], R27 ;  /* 0x0091001b06007988 */ /* 0x000fe80008000449 */
[----:B------:R-:W-:Y:S01]  /*86a0*/  STS.U16 [R6+UR73+0x9500], R16 ;  /* 0x0095001006007988 */ /* 0x000fe20008000449 */
[----:B------:R-:W-:-:S03]  /*86b0*/  IMAD.SHL.U32 R172, R172, 0x2, RZ ;  /* 0x00000002acac7824 */ /* 0x000fc600078e00ff */
[----:B------:R-:W-:Y:S04]  /*86c0*/  STS.U16 [R6+UR73+0x9900], R28 ;  /* 0x0099001c06007988 */ /* 0x000fe80008000449 */
[----:B------:R0:W-:Y:S04]  /*86d0*/  STS.U16 [R6+UR73+0x9d00], R5 ;  /* 0x009d000506007988 */ /* 0x0001e80008000449 */
[----:B------:R1:W-:Y:S01]  /*86e0*/  STS.U16 [R43+UR73+0x8180], R4 ;  /* 0x008180042b007988 */ /* 0x0003e20008000449 */
[----:B0-----:R-:W-:-:S03]  /*86f0*/  LOP3.LUT R5, R173, 0x3f, RZ, 0xc0, !PT ;  /* 0x0000003fad057812 */ /* 0x001fc600078ec0ff */
[----:B------:R-:W-:Y:S01]  /*8700*/  STS.U16 [R43+UR73+0x8580], R19 ;  /* 0x008580132b007988 */ /* 0x000fe20008000449 */
[----:B------:R-:W-:Y:S02]  /*8710*/  LOP3.LUT R6, R173, 0x40, RZ, 0xc0, !PT ;  /* 0x00000040ad067812 */ /* 0x000fe400078ec0ff */
[----:B-1----:R-:W-:Y:S01]  /*8720*/  IADD3 R4, P4, PT, R172, UR8, RZ ;  /* 0x00000008ac047c10 */ /* 0x002fe2000ff9e0ff */
[----:B------:R-:W-:Y:S01]  /*8730*/  IMAD.SHL.U32 R5, R5, 0x2, RZ ;  /* 0x0000000205057824 */ /* 0x000fe200078e00ff */
[----:B------:R-:W-:Y:S01]  /*8740*/  STS.U16 [R43+UR73+0x8980], R29 ;  /* 0x0089801d2b007988 */ /* 0x000fe20008000449 */
[----:B------:R-:W-:-:S03]  /*8750*/  LOP3.LUT R173, R69, 0x40, RZ, 0x3c, !PT ;  /* 0x0000004045ad7812 */ /* 0x000fc600078e3cff */
[----:B------:R-:W-:Y:S01]  /*8760*/  STS.U16 [R43+UR73+0x8d80], R47 ;  /* 0x008d802f2b007988 */ /* 0x000fe20008000449 */
[----:B------:R-:W-:Y:S01]  /*8770*/  IMAD R5, R6, 0x80, R5 ;  /* 0x0000008006057824 */ /* 0x000fe200078e0205 */
[C---:B------:R-:W-:Y:S02]  /*8780*/  IADD3 R6, P0, PT, R4.reuse, 0x42, RZ ;  /* 0x0000004204067810 */ /* 0x040fe40007f1e0ff */
[----:B------:R-:W-:Y:S01]  /*8790*/  STS.U16 [R43+UR73+0x9180], R46 ;  /* 0x0091802e2b007988 */ /* 0x000fe20008000449 */
[----:B------:R-:W-:Y:S01]  /*87a0*/  UMOV UR4, 0x1 ;  /* 0x0000000100047882 */ /* 0x000fe20000000000 */
[----:B------:R-:W-:Y:S02]  /*87b0*/  IADD3 R7, P1, PT, R4, 0x43, RZ ;  /* 0x0000004304077810 */ /* 0x000fe40007f3e0ff */
[----:B------:R-:W-:Y:S01]  /*87c0*/  STS.U16 [R43+UR73+0x9580], R41 ;  /* 0x009580292b007988 */ /* 0x000fe20008000449 */
[----:B------:R-:W-:-:S04]  /*87d0*/  @!UP2 UIADD3 UR4, UPT, UPT, -UR4, 0x100000, URZ ;  /* 0x001000000404a890 */ /* 0x000fc8000fffe1ff */
[----:B------:R-:W-:Y:S02]  /*87e0*/  @!UP2 USHF.L.U32 UR5, UR4, 0xb, URZ ;  /* 0x0000000b0405a899 */ /* 0x000fe400080006ff */
[----:B------:R-:W-:Y:S01]  /*87f0*/  @!UP2 USHF.L.U32 UR4, UR4, 0x1, URZ ;  /* 0x000000010404a899 */ /* 0x000fe200080006ff */
[----:B------:R-:W-:Y:S01]  /*8800*/  STS.U16 [R43+UR73+0x9980], R40 ;  /* 0x009980282b007988 */ /* 0x000fe20008000449 */
[----:B------:R-:W-:-:S03]  /*8810*/  ISETP.GT.U32.AND P3, PT, R6, R0, PT ;  /* 0x000000000600720c */ /* 0x000fc60003f64070 */
[----:B------:R-:W-:Y:S01]  /*8820*/  STS.U16 [R43+UR73+0x9d80], R39 ;  /* 0x009d80272b007988 */ /* 0x000fe20008000449 */
[----:B------:R-:W-:-:S03]  /*8830*/  ISETP.GT.U32.AND P2, PT, R7, R0, PT ;  /* 0x000000000700720c */ /* 0x000fc60003f44070 */
[----:B------:R-:W-:Y:S01]  /*8840*/  STS.U16 [R173+UR73+0x8200], R38 ;  /* 0x00820026ad007988 */ /* 0x000fe20008000449 */
[----:B------:R-:W-:-:S03]  /*8850*/  LOP3.LUT R6, R5, 0x50, RZ, 0x3c, !PT ;  /* 0x0000005005067812 */ /* 0x000fc600078e3cff */
[----:B------:R-:W-:Y:S01]  /*8860*/  STS.U16 [R173+UR73+0x8600], R35 ;  /* 0x00860023ad007988 */ /* 0x000fe20008000449 */
[----:B------:R-:W-:-:S03]  /*8870*/  LOP3.LUT R7, R5, 0x60, RZ, 0x3c, !PT ;  /* 0x0000006005077812 */ /* 0x000fc600078e3cff */
[----:B------:R-:W-:Y:S01]  /*8880*/  STS.U16 [R173+UR73+0x8a00], R34 ;  /* 0x008a0022ad007988 */ /* 0x000fe20008000449 */
[----:B------:R-:W-:-:S03]  /*8890*/  LOP3.LUT R8, R5, 0x70, RZ, 0x3c, !PT ;  /* 0x0000007005087812 */ /* 0x000fc600078e3cff */
[----:B------:R-:W-:Y:S01]  /*88a0*/  STS.U16 [R173+UR73+0x8e00], R33 ;  /* 0x008e0021ad007988 */ /* 0x000fe20008000449 */
[----:B------:R-:W-:-:S03]  /*88b0*/  VOTEU.ALL UP0, P6 ;  /* 0x0000000000ff7886 */ /* 0x000fc60003000000 */
        /* <DEDUP_REMOVED lines=12> */
[----:B--2---:R-:W-:Y:S04]  /*8980*/  STS.U16 [R7+UR73+0x8300], R54 ;  /* 0x0083003607007988 */ /* 0x004fe80008000449 */
[----:B------:R-:W-:Y:S04]  /*8990*/  STS.U16 [R7+UR73+0x8700], R55 ;  /* 0x0087003707007988 */ /* 0x000fe80008000449 */
[----:B----4-:R-:W-:Y:S04]  /*89a0*/  STS.U16 [R7+UR73+0x8b00], R56 ;  /* 0x008b003807007988 */ /* 0x010fe80008000449 */
[----:B------:R-:W-:Y:S04]  /*89b0*/  STS.U16 [R7+UR73+0x8f00], R57 ;  /* 0x008f003907007988 */ /* 0x000fe80008000449 */
[----:B-----5:R-:W-:Y:S04]  /*89c0*/  STS.U16 [R7+UR73+0x9300], R58 ;  /* 0x0093003a07007988 */ /* 0x020fe80008000449 */
[----:B------:R-:W-:Y:S04]  /*89d0*/  STS.U16 [R7+UR73+0x9700], R59 ;  /* 0x0097003b07007988 */ /* 0x000fe80008000449 */
[----:B------:R0:W-:Y:S04]  /*89e0*/  STS.U16 [R7+UR73+0x9b00], R60 ;  /* 0x009b003c07007988 */ /* 0x0001e80008000449 */
[----:B------:R1:W-:Y:S04]  /*89f0*/  STS.U16 [R7+UR73+0x9f00], R61 ;  /* 0x009f003d07007988 */ /* 0x0003e80008000449 */
[----:B---3--:R2:W-:Y:S04]  /*8a00*/  STS.U16 [R8+UR73+0x8380], R62 ;  /* 0x0083803e08007988 */ /* 0x0085e80008000449 */
[----:B------:R2:W-:Y:S04]  /*8a10*/  STS.U16 [R8+UR73+0x8780], R63 ;  /* 0x0087803f08007988 */ /* 0x0005e80008000449 */
[----:B------:R2:W-:Y:S04]  /*8a20*/  STS.U16 [R8+UR73+0x8b80], R64 ;  /* 0x008b804008007988 */ /* 0x0005e80008000449 */
[----:B------:R2:W-:Y:S04]  /*8a30*/  STS.U16 [R8+UR73+0x8f80], R65 ;  /* 0x008f804108007988 */ /* 0x0005e80008000449 */
[----:B------:R2:W-:Y:S04]  /*8a40*/  STS.U16 [R8+UR73+0x9380], R66 ;  /* 0x0093804208007988 */ /* 0x0005e80008000449 */
[----:B------:R2:W-:Y:S04]  /*8a50*/  STS.U16 [R8+UR73+0x9780], R67 ;  /* 0x0097804308007988 */ /* 0x0005e80008000449 */
[----:B------:R2:W-:Y:S04]  /*8a60*/  STS.U16 [R8+UR73+0x9b80], R108 ;  /* 0x009b806c08007988 */ /* 0x0005e80008000449 */
[----:B------:R2:W-:Y:S01]  /*8a70*/  STS.U16 [R8+UR73+0x9f80], R42 ;  /* 0x009f802a08007988 */ /* 0x0005e20008000449 */
[----:B------:R3:W-:Y:S06]  /*8a80*/  MEMBAR.ALL.CTA ;  /* 0x0000000000007992 */ /* 0x0007ec0000008000 */
[----:B---3--:R-:W-:Y:S04]  /*8a90*/  FENCE.VIEW.ASYNC.S ;  /* 0x00000000000073c6 */ /* 0x008fe80000000000 */
[----:B------:R-:W3:Y:S02]  /*8aa0*/  FENCE.VIEW.ASYNC.S ;  /* 0x00000000000073c6 */ /* 0x000ee40000000000 */
[----:B---3--:R2:W3:Y:S02]  /*8ab0*/  @!UP0 SYNCS.EXCH.64 URZ, [UR73+0x10010], UR4 ;  /* 0x0100100449ff85b2 */ /* 0x0084e40008000100 */
[----:B---3--:R-:W-:Y:S01]  /*8ac0*/  BAR.SYNC.DEFER_BLOCKING 0x0 ;  /* 0x0000000000007b1d */ /* 0x008fe20000010000 */
[C---:B------:R-:W-:Y:S01]  /*8ad0*/  IADD3 R5, P5, PT, R4.reuse, 0x40, RZ ;  /* 0x0000004004057810 */ /* 0x040fe20007fbe0ff */
[----:B0-----:R-:W-:Y:S01]  /*8ae0*/  IMAD.X R60, RZ, RZ, UR7, P4 ;  /* 0x00000007ff3c7e24 */ /* 0x001fe2000a0e06ff */
[----:B------:R-:W-:-:S03]  /*8af0*/  IADD3 R6, P4, PT, R4, 0x44, RZ ;  /* 0x0000004404067810 */ /* 0x000fc60007f9e0ff */
[----:B-1----:R-:W-:Y:S01]  /*8b00*/  IMAD.X R7, RZ, RZ, R60, P5 ;  /* 0x000000ffff077224 */ /* 0x002fe200028e063c */
[----:B--2---:R-:W-:Y:S09]  /*8b10*/  BRA.U UP3, `(.L_x_13) ;  /* 0x0000000103807547 */ /* 0x004ff2000b800000 */
[----:B------:R-:W-:Y:S01]  /*8b20*/  UMOV UR15, 0x40004040 ;  /* 0x40004040000f7882 */ /* 0x000fe20000000000 */
[----:B------:R-:W-:Y:S01]  /*8b30*/  UMOV UR50, UR12 ;  /* 0x0000000c00327c82 */ /* 0x000fe20008000000 */
[----:B------:R-:W-:Y:S01]  /*8b40*/  UMOV UR51, 0x40004040 ;  /* 0x4000404000337882 */ /* 0x000fe20000000000 */
[----:B------:R-:W-:Y:S01]  /*8b50*/  UMOV UR52, 0x0 ;  /* 0x0000000000347882 */ /* 0x000fe20000000000 */
[----:B------:R-:W-:Y:S01]  /*8b60*/  UMOV UR53, 0x4108010 ;  /* 0x0410801000357882 */ /* 0x000fe20000000000 */
[----:B------:R-:W-:Y:S01]  /*8b70*/  UIADD3 UR4, UPT, UPT, UR73, 0x10010, URZ ;  /* 0x0001001049047890 */ /* 0x000fe2000fffe0ff */
[----:B------:R0:W-:Y:S01]  /*8b80*/  UTCHMMA gdesc[UR14], gdesc[UR50], tmem[UR68], tmem[UR52], idesc[UR53], !UPT ;  /* 0x00ff34320e0075ea */ /* 0x0001e2000f800044 */
[----:B------:R-:W-:Y:S01]  /*8b90*/  UMOV UR54, 0x0 ;  /* 0x0000000000367882 */ /* 0x000fe20000000000 */
[----:B------:R-:W-:Y:S01]  /*8ba0*/  UMOV UR55, 0x4108010 ;  /* 0x0410801000377882 */ /* 0x000fe20000000000 */
[----:B------:R-:W-:Y:S01]  /*8bb0*/  UMOV UR56, 0x0 ;  /* 0x0000000000387882 */ /* 0x000fe20000000000 */
[----:B------:R-:W-:Y:S01]  /*8bc0*/  UMOV UR57, 0x4108010 ;  /* 0x0410801000397882 */ /* 0x000fe20000000000 */
        /* <DEDUP_REMOVED lines=11> */
[----:B------:R-:W-:Y:S01]  /*8c80*/  UMOV UR5, URZ ;  /* 0x000000ff00057c82 */ /* 0x000fe20008000000 */
[----:B------:R0:W-:Y:S01]  /*8c90*/  UTCHMMA gdesc[UR26], gdesc[UR38], tmem[UR68], tmem[UR60], idesc[UR61], UPT ;  /* 0x00ff3c261a0075ea */ /* 0x0001e2000b800044 */
[----:B------:R-:W-:Y:S01]  /*8ca0*/  UMOV UR66, 0x0 ;  /* 0x0000000000427882 */ /* 0x000fe20000000000 */
[----:B------:R-:W-:Y:S01]  /*8cb0*/  UMOV UR67, 0x4108010 ;  /* 0x0410801000437882 */ /* 0x000fe20000000000 */
[----:B------:R0:W-:Y:S01]  /*8cc0*/  UTCHMMA gdesc[UR28], gdesc[UR40], tmem[UR68], tmem[UR62], idesc[UR63], UPT ;  /* 0x00ff3e281c0075ea */ /* 0x0001e2000b800044 */
[----:B------:R-:W-:Y:S01]  /*8cd0*/  UMOV UR4, UR4 ;  /* 0x0000000400047c82 */ /* 0x000fe20008000000 */
[----:B------:R0:W-:Y:S01]  /*8ce0*/  UTCHMMA gdesc[UR30], gdesc[UR42], tmem[UR68], tmem[UR64], idesc[UR65], UPT ;  /* 0x00ff402a1e0075ea */ /* 0x0001e2000b800044 */
[----:B------:R0:W-:Y:S01]  /*8cf0*/  UTCHMMA gdesc[UR32], gdesc[UR44], tmem[UR68], tmem[UR66], idesc[UR67], UPT ;  /* 0x00ff422c200075ea */ /* 0x0001e2000b800044 */
[----:B------:R0:W-:Y:S01]  /*8d00*/  UTCBAR [UR4], URZ ;  /* 0x000000ff040073e9 */ /* 0x0001e200080000ff */
[----:B------:R-:W-:Y:S01]  /*8d10*/  NOP ;  /* 0x0000000000007918 */ /* 0x000fe20000000000 */
.L_x_13:
[----:B------:R-:W1:Y:S01]  /*8d20*/  SYNCS.PHASECHK.TRANS64.TRYWAIT P5, [UR73+0x10010], RZ ;  /* 0x010010ffff0075a7 */ /* 0x000e6200080a1149 */
[--C-:B------:R-:W-:Y:S01]  /*8d30*/  IMAD.X R55, RZ, RZ, R60.reuse, P0 ;  /* 0x000000ffff377224 */ /* 0x100fe200000e063c */
[C---:B------:R-:W-:Y:S01]  /*8d40*/  IADD3 R8, P0, PT, R4.reuse, 0x45, RZ ;  /* 0x0000004504087810 */ /* 0x040fe20007f1e0ff */
[--C-:B------:R-:W-:Y:S01]  /*8d50*/  IMAD.X R53, RZ, RZ, R60.reuse, P4 ;  /* 0x000000ffff357224 */ /* 0x100fe200020e063c */
[-C--:B------:R-:W-:Y:S02]  /*8d60*/  IADD3.X R54, PT, PT, RZ, R60.reuse, RZ, P1, !PT ;  /* 0x0000003cff367210 */ /* 0x080fe40000ffe4ff */
[C---:B------:R-:W-:Y:S01]  /*8d70*/  IADD3 R57, P1, PT, R4.reuse, 0x46, RZ ;  /* 0x0000004604397810 */ /* 0x040fe20007f3e0ff */
[--C-:B------:R-:W-:Y:S01]  /*8d80*/  IMAD.X R52, RZ, RZ, R60.reuse, P0 ;  /* 0x000000ffff347224 */ /* 0x100fe200000e063c */
[C---:B------:R-:W-:Y:S02]  /*8d90*/  IADD3 R38, P0, PT, R4.reuse, 0x48, RZ ;  /* 0x0000004804267810 */ /* 0x040fe40007f1e0ff */
[C---:B------:R-:W-:Y:S01]  /*8da0*/  IADD3 R56, P4, PT, R4.reuse, 0x47, RZ ;  /* 0x0000004704387810 */ /* 0x040fe20007f9e0ff */
[--C-:B------:R-:W-:Y:S01]  /*8db0*/  IMAD.X R51, RZ, RZ, R60.reuse, P1 ;  /* 0x000000ffff337224 */ /* 0x100fe200008e063c */
[C---:B------:R-:W-:Y:S01]  /*8dc0*/  IADD3 R39, P1, PT, R4.reuse, 0x49, RZ ;  /* 0x0000004904277810 */ /* 0x040fe20007f3e0ff */
[--C-:B------:R-:W-:Y:S01]  /*8dd0*/  IMAD.X R49, RZ, RZ, R60.reuse, P0 ;  /* 0x000000ffff317224 */ /* 0x100fe200000e063c */
[C---:B------:R-:W-:Y:S01]  /*8de0*/  IADD3 R41, P0, PT, R4.reuse, 0x4b, RZ ;  /* 0x0000004b04297810 */ /* 0x040fe20007f1e0ff */
[--C-:B------:R-:W-:Y:S01]  /*8df0*/  IMAD.X R50, RZ, RZ, R60.reuse, P4 ;  /* 0x000000ffff327224 */ /* 0x100fe200020e063c */
[C---:B------:R-:W-:Y:S01]  /*8e00*/  IADD3 R40, P4, PT, R4.reuse, 0x4a, RZ ;  /* 0x0000004a04287810 */ /* 0x040fe20007f9e0ff */
[--C-:B------:R-:W-:Y:S01]  /*8e10*/  IMAD.X R46, RZ, RZ, R60.reuse, P1 ;  /* 0x000000ffff2e7224 */ /* 0x100fe200008e063c */
[----:B------:R-:W-:Y:S01]  /*8e20*/  IADD3 R42, P1, PT, R4, 0x4c, RZ ;  /* 0x0000004c042a7810 */ /* 0x000fe20007f3e0ff */
[----:B------:R-:W-:Y:S01]  /*8e30*/  IMAD.X R48, RZ, RZ, R60, P0 ;  /* 0x000000ffff307224 */ /* 0x000fe200000e063c */
[----:B------:R-:W-:-:S02]  /*8e40*/  IADD3.X R45, PT, PT, RZ, R60, RZ, P4, !PT ;  /* 0x0000003cff2d7210 */ /* 0x000fc400027fe4ff */
[C---:B------:R-:W-:Y:S01]  /*8e50*/  IADD3 R43, P4, PT, R4.reuse, 0x4d, RZ ;  /* 0x0000004d042b7810 */ /* 0x040fe20007f9e0ff */
[--C-:B------:R-:W-:Y:S01]  /*8e60*/  IMAD.X R47, RZ, RZ, R60.reuse, P1 ;  /* 0x000000ffff2f7224 */ /* 0x100fe200008e063c */
[C---:B------:R-:W-:Y:S02]  /*8e70*/  IADD3 R44, P0, PT, R4.reuse, 0x4e, RZ ;  /* 0x0000004e042c7810 */ /* 0x040fe40007f1e0ff */
[----:B------:R-:W-:Y:S01]  /*8e80*/  IADD3 R58, P1, PT, R4, 0x4f, RZ ;  /* 0x0000004f043a7810 */ /* 0x000fe20007f3e0ff */
[--C-:B------:R-:W-:Y:S01]  /*8e90*/  IMAD.X R59, RZ, RZ, R60.reuse, P4 ;  /* 0x000000ffff3b7224 */ /* 0x100fe200020e063c */
[-C--:B------:R-:W-:Y:S01]  /*8ea0*/  ISETP.GT.U32.AND P4, PT, R6, R0.reuse, PT ;  /* 0x000000000600720c */ /* 0x080fe20003f84070 */
[--C-:B------:R-:W-:Y:S01]  /*8eb0*/  IMAD.X R61, RZ, RZ, R60.reuse, P0 ;  /* 0x000000ffff3d7224 */ /* 0x100fe200000e063c */
[CC--:B------:R-:W-:Y:S01]  /*8ec0*/  ISETP.GT.U32.AND P0, PT, R5.reuse, R0.reuse, PT ;  /* 0x000000000500720c */ /* 0x0c0fe20003f04070 */
[----:B------:R-:W-:Y:S01]  /*8ed0*/  IMAD.X R60, RZ, RZ, R60, P1 ;  /* 0x000000ffff3c7224 */ /* 0x000fe200008e063c */
[----:B------:R-:W-:Y:S01]  /*8ee0*/  ISETP.GE.U32.AND P1, PT, R5, R0, PT ;  /* 0x000000000500720c */ /* 0x000fe20003f26070 */
[----:B-1----:R-:W-:-:S12]  /*8ef0*/  @!P5 BRA `(.L_x_14) ;  /* 0x0000005000f8d947 */ /* 0x002fd80003800000 */
.L_x_23:
[----:B------:R-:W-:Y:S01]  /*8f00*/  ISETP.GT.U32.AND P5, PT, R8, R0, PT ;  /* 0x000000000800720c */ /* 0x000fe20003fa4070 */
[----:B------:R-:W-:Y:S01]  /*8f10*/  BAR.SYNC.DEFER_BLOCKING 0x0 ;  /* 0x0000000000007b1d */ /* 0x000fe20000010000 */
[C---:B------:R-:W-:Y:S02]  /*8f20*/  ISETP.GT.U32.AND.EX P0, PT, R7.reuse, RZ, PT, P0 ;  /* 0x000000ff0700720c */ /* 0x040fe40003f04100 */
[----:B------:R-:W-:Y:S02]  /*8f30*/  ISETP.GE.U32.AND.EX P1, PT, R7, RZ, PT, P1 ;  /* 0x000000ff0700720c */ /* 0x000fe40003f26110 */
[----:B------:R-:W-:Y:S02]  /*8f40*/  ISETP.GT.U32.AND.EX P3, PT, R55, RZ, PT, P3 ;  /* 0x000000ff3700720c */ /* 0x000fe40003f64130 */
[----:B------:R-:W-:Y:S01]  /*8f50*/  ISETP.GT.U32.AND.EX P4, PT, R53, RZ, PT, P4 ;  /* 0x000000ff3500720c */ /* 0x000fe20003f84140 */
[----:B------:R-:W1:Y:S01]  /*8f60*/  S2R R62, SR_TID.X ;  /* 0x00000000003e7919 */ /* 0x000e620000002100 */
[----:B------:R-:W-:-:S02]  /*8f70*/  ISETP.GT.U32.AND.EX P5, PT, R52, RZ, PT, P5 ;  /* 0x000000ff3400720c */ /* 0x000fc40003fa4150 */
[----:B------:R-:W-:Y:S01]  /*8f80*/  ISETP.GT.U32.AND.EX P2, PT, R54, RZ, PT, P2 ;  /* 0x000000ff3600720c */ /* 0x000fe20003f44120 */
[----:B------:R-:W-:Y:S01]  /*8f90*/  LDTM.16dp32bit_t0_t15.x32 R4, tmem[UR69+0x100000] ;  /* 0x10000045000479ee */ /* 0x000fe20008a80000 */
[----:B------:R-:W2:Y:S01]  /*8fa0*/  LDTM.16dp32bit_t16_t31.x32 R4, tmem[UR69+0x100020] ;  /* 0x10002045000479ee */ /* 0x000ea20008aa0000 */
[----:B------:R-:W-:Y:S01]  /*8fb0*/  UIADD3 UR8, UP0, UPT, UR8, 0x40, URZ ;  /* 0x0000004008087890 */ /* 0x000fe2000ff1e0ff */
[----:B------:R-:W3:Y:S01]  /*8fc0*/  @!P6 SYNCS.CCTL.IV [UR73+0x10010] ;  /* 0x01001000ff00e9b1 */ /* 0x000ee20008000049 */
[----:B--2---:R-:W-:Y:S01]  /*8fd0*/  FMUL R6, R6, UR9 ;  /* 0x0000000906067c20 */ /* 0x004fe20008400000 */
[----:B------:R-:W-:Y:S01]  /*8fe0*/  FMUL R8, R8, UR9 ;  /* 0x0000000908087c20 */ /* 0x000fe20008400000 */
[----:B------:R-:W-:Y:S01]  /*8ff0*/  FMUL R9, R9, UR9 ;  /* 0x0000000909097c20 */ /* 0x000fe20008400000 */
[----:B------:R-:W-:Y:S01]  /*9000*/  FMUL R4, R4, UR9 ;  /* 0x0000000904047c20 */ /* 0x000fe20008400000 */
[----:B------:R-:W-:Y:S01]  /*9010*/  FMUL R15, R15, UR9 ;  /* 0x000000090f0f7c20 */ /* 0x000fe20008400000 */
[----:B------:R-:W-:Y:S01]  /*9020*/  FSEL R6, R6, -INF , !P3 ;  /* 0xff80000006067808 */ /* 0x000fe20005800000 */
[----:B------:R-:W-:Y:S01]  /*9030*/  FMUL R10, R10, UR9 ;  /* 0x000000090a0a7c20 */ /* 0x000fe20008400000 */
[-C--:B------:R-:W-:Y:S01]  /*9040*/  ISETP.GT.U32.AND P3, PT, R38, R0.reuse, PT ;  /* 0x000000002600720c */ /* 0x080fe20003f64070 */
[----:B------:R-:W-:Y:S01]  /*9050*/  FMUL R16, R16, UR9 ;  /* 0x0000000910107c20 */ /* 0x000fe20008400000 */
[----:B-1----:R-:W-:Y:S01]  /*9060*/  LOP3.LUT R38, R62, 0x10, RZ, 0xc0, !PT ;  /* 0x000000103e267812 */ /* 0x002fe200078ec0ff */
[----:B------:R-:W-:Y:S01]  /*9070*/  FMUL R7, R7, UR9 ;  /* 0x0000000907077c20 */ /* 0x000fe20008400000 */
[----:B------:R-:W-:Y:S01]  /*9080*/  FSEL R8, R8, -INF , !P4 ;  /* 0xff80000008087808 */ /* 0x000fe20006000000 */
[----:B------:R-:W-:Y:S01]  /*9090*/  FMUL R12, R12, UR9 ;  /* 0x000000090c0c7c20 */ /* 0x000fe20008400000 */
[-C--:B------:R-:W-:Y:S01]  /*90a0*/  ISETP.GT.U32.AND P4, PT, R40, R0.reuse, PT ;  /* 0x000000002800720c */ /* 0x080fe20003f84070 */
[----:B------:R-:W-:Y:S01]  /*90b0*/  IMAD.SHL.U32 R38, R38, 0x2, RZ ;  /* 0x0000000226267824 */ /* 0x000fe200078e00ff */
[----:B------:R-:W-:Y:S01]  /*90c0*/  FSEL R9, R9, -INF , !P5 ;  /* 0xff80000009097808 */ /* 0x000fe20006800000 */
[----:B------:R-:W-:Y:S01]  /*90d0*/  FMUL R5, R5, UR9 ;  /* 0x0000000905057c20 */ /* 0x000fe20008400000 */
[----:B------:R-:W-:Y:S01]  /*90e0*/  FSEL R4, R4, -INF , !P0 ;  /* 0xff80000004047808 */ /* 0x000fe20004000000 */
[----:B------:R-:W-:Y:S01]  /*90f0*/  VIADD R40, R38, 0x1e ;  /* 0x0000001e26287836 */ /* 0x000fe20000000000 */
[-C--:B------:R-:W-:Y:S01]  /*9100*/  ISETP.GT.U32.AND P5, PT, R41, R0.reuse, PT ;  /* 0x000000002900720c */ /* 0x080fe20003fa4070 */
[----:B------:R-:W-:Y:S01]  /*9110*/  FMUL R14, R14, UR9 ;  /* 0x000000090e0e7c20 */ /* 0x000fe20008400000 */
[-C--:B------:R-:W-:Y:S01]  /*9120*/  ISETP.GT.U32.AND P0, PT, R57, R0.reuse, PT ;  /* 0x000000003900720c */ /* 0x080fe20003f04070 */
[----:B------:R-:W-:Y:S01]  /*9130*/  FMUL R18, R18, UR9 ;  /* 0x0000000912127c20 */ /* 0x000fe20008400000 */
[----:B------:R-:W-:Y:S01]  /*9140*/  ISETP.GT.U32.AND.EX P5, PT, R48, RZ, PT, P5 ;  /* 0x000000ff3000720c */ /* 0x000fe20003fa4150 */
[----:B------:R-:W-:Y:S01]  /*9150*/  FMUL R11, R11, UR9 ;  /* 0x000000090b0b7c20 */ /* 0x000fe20008400000 */
[----:B------:R-:W-:Y:S01]  /*9160*/  ISETP.GT.U32.AND.EX P0, PT, R51, RZ, PT, P0 ;  /* 0x000000ff3300720c */ /* 0x000fe20003f04100 */
[----:B0-----:R-:W-:Y:S01]  /*9170*/  UIADD3.X UR58, UPT, UPT, URZ, UR7, URZ, UP0, !UPT ;  /* 0x00000007ff3a7290 */ /* 0x001fe200087fe4ff */
[----:B------:R-:W-:Y:S01]  /*9180*/  LOP3.LUT R40, R40, UR8, RZ, 0xfc, !PT ;  /* 0x0000000828287c12 */ /* 0x000fe2000f8efcff */
[----:B------:R-:W-:Y:S01]  /*9190*/  FMUL R17, R17, UR9 ;  /* 0x0000000911117c20 */ /* 0x000fe20008400000 */
[----:B------:R-:W-:Y:S01]  /*91a0*/  FSEL R15, R15, -INF , !P5 ;  /* 0xff8000000f0f7808 */ /* 0x000fe20006800000 */
[----:B------:R-:W-:Y:S01]  /*91b0*/  FMUL R20, R20, UR9 ;  /* 0x0000000914147c20 */ /* 0x000fe20008400000 */
[----:B------:R-:W-:Y:S01]  /*91c0*/  FSEL R10, R10, -INF , !P0 ;  /* 0xff8000000a0a7808 */ /* 0x000fe20004000000 */
[----:B------:R-:W-:Y:S01]  /*91d0*/  FMUL R13, R13, UR9 ;  /* 0x000000090d0d7c20 */ /* 0x000fe20008400000 */
[-C--:B------:R-:W-:Y:S01]  /*91e0*/  ISETP.GT.U32.AND P5, PT, R40, R0.reuse, PT ;  /* 0x000000002800720c */ /* 0x080fe20003fa4070 */
[----:B------:R-:W-:Y:S01]  /*91f0*/  VIADD R40, R38, 0x1d ;  /* 0x0000001d26287836 */ /* 0x000fe20000000000 */
[-C--:B------:R-:W-:Y:S01]  /*9200*/  ISETP.GT.U32.AND P0, PT, R42, R0.reuse, PT ;  /* 0x000000002a00720c */ /* 0x080fe20003f04070 */
[----:B------:R-:W-:Y:S01]  /*9210*/  FMUL R19, R19, UR9 ;  /* 0x0000000913137c20 */ /* 0x000fe20008400000 */
[----:B------:R-:W-:Y:S01]  /*9220*/  ISETP.GT.U32.AND.EX P3, PT, R49, RZ, PT, P3 ;  /* 0x000000ff3100720c */ /* 0x000fe20003f64130 */
[----:B------:R-:W-:Y:S01]  /*9230*/  FMUL R22, R22, UR9 ;  /* 0x0000000916167c20 */ /* 0x000fe20008400000 */
[----:B------:R-:W-:Y:S01]  /*9240*/  ISETP.GT.U32.AND.EX P0, PT, R47, RZ, PT, P0 ;  /* 0x000000ff2f00720c */ /* 0x000fe20003f04100 */
[----:B------:R-:W-:Y:S01]  /*9250*/  FMUL R21, R21, UR9 ;  /* 0x0000000915157c20 */ /* 0x000fe20008400000 */
[----:B------:R-:W-:Y:S01]  /*9260*/  LOP3.LUT R40, R40, UR8, RZ, 0xfc, !PT ;  /* 0x0000000828287c12 */ /* 0x000fe2000f8efcff */
[----:B------:R-:W-:Y:S01]  /*9270*/  FMUL R24, R24, UR9 ;  /* 0x0000000918187c20 */ /* 0x000fe20008400000 */
[----:B------:R-:W-:Y:S01]  /*9280*/  FSEL R16, R16, -INF , !P0 ;  /* 0xff80000010107808 */ /* 0x000fe20004000000 */
[----:B------:R-:W-:Y:S01]  /*9290*/  FMUL R23, R23, UR9 ;  /* 0x0000000917177c20 */ /* 0x000fe20008400000 */
[----:B------:R-:W-:Y:S01]  /*92a0*/  FSEL R7, R7, -INF , !P2 ;  /* 0xff80000007077808 */ /* 0x000fe20005000000 */
[----:B------:R-:W-:Y:S01]  /*92b0*/  FMUL R26, R26, UR9 ;  /* 0x000000091a1a7c20 */ /* 0x000fe20008400000 */
[----:B------:R-:W-:Y:S01]  /*92c0*/  FSEL R12, R12, -INF , !P3 ;  /* 0xff8000000c0c7808 */ /* 0x000fe20005800000 */
[----:B------:R-:W-:Y:S01]  /*92d0*/  FMUL R25, R25, UR9 ;  /* 0x0000000919197c20 */ /* 0x000fe20008400000 */
[-C--:B------:R-:W-:Y:S01]  /*92e0*/  ISETP.GT.U32.AND P0, PT, R40, R0.reuse, PT ;  /* 0x000000002800720c */ /* 0x080fe20003f04070 */
[----:B------:R-:W-:Y:S01]  /*92f0*/  VIADD R40, R38, 0x10 ;  /* 0x0000001026287836 */ /* 0x000fe20000000000 */
[----:B------:R-:W-:Y:S01]  /*9300*/  FSEL R5, R5, -INF , !P1 ;  /* 0xff80000005057808 */ /* 0x000fe20004800000 */
[----:B------:R-:W-:Y:S01]  /*9310*/  FMUL R29, R29, UR9 ;  /* 0x000000091d1d7c20 */ /* 0x000fe20008400000 */
[-C--:B------:R-:W-:Y:S01]  /*9320*/  ISETP.GT.U32.AND P2, PT, R39, R0.reuse, PT ;  /* 0x000000002700720c */ /* 0x080fe20003f44070 */
[----:B------:R-:W-:Y:S01]  /*9330*/  FMUL R28, R28, UR9 ;  /* 0x000000091c1c7c20 */ /* 0x000fe20008400000 */
[-C--:B------:R-:W-:Y:S01]  /*9340*/  ISETP.GT.U32.AND P3, PT, R44, R0.reuse, PT ;  /* 0x000000002c00720c */ /* 0x080fe20003f64070 */
[----:B------:R-:W-:Y:S01]  /*9350*/  FMUL R27, R27, UR9 ;  /* 0x000000091b1b7c20 */ /* 0x000fe20008400000 */
[----:B------:R-:W-:Y:S01]  /*9360*/  ISETP.GT.U32.AND P1, PT, R56, R0, PT ;  /* 0x000000003800720c */ /* 0x000fe20003f24070 */
[----:B------:R-:W-:Y:S01]  /*9370*/  FMUL R30, R30, UR9 ;  /* 0x000000091e1e7c20 */ /* 0x000fe20008400000 */
[----:B------:R-:W-:Y:S01]  /*9380*/  IADD3 R39, PT, PT, R172, 0x1f, RZ ;  /* 0x0000001fac277810 */ /* 0x000fe20007ffe0ff */
[----:B------:R-:W-:Y:S01]  /*9390*/  FMUL R31, R31, UR9 ;  /* 0x000000091f1f7c20 */ /* 0x000fe20008400000 */
[----:B------:R-:W-:Y:S01]  /*93a0*/  ISETP.GT.U32.AND.EX P4, PT, R45, RZ, PT, P4 ;  /* 0x000000ff2d00720c */ /* 0x000fe20003f84140 */
[----:B------:R-:W-:Y:S01]  /*93b0*/  FMUL R32, R32, UR9 ;  /* 0x0000000920207c20 */ /* 0x000fe20008400000 */
[----:B------:R-:W-:Y:S01]  /*93c0*/  ISETP.GT.U32.AND.EX P3, PT, R61, RZ, PT, P3 ;  /* 0x000000ff3d00720c */ /* 0x000fe20003f64130 */
[----:B------:R-:W-:Y:S01]  /*93d0*/  FMUL R33, R33, UR9 ;  /* 0x0000000921217c20 */ /* 0x000fe20008400000 */
[----:B------:R-:W-:Y:S01]  /*93e0*/  ISETP.GT.U32.AND.EX P1, PT, R50, RZ, PT, P1 ;  /* 0x000000ff3200720c */ /* 0x000fe20003f24110 */
[----:B------:R-:W-:Y:S01]  /*93f0*/  FMUL R34, R34, UR9 ;  /* 0x0000000922227c20 */ /* 0x000fe20008400000 */
[----:B------:R-:W-:Y:S01]  /*9400*/  LOP3.LUT R39, R39, UR8, RZ, 0xfc, !PT ;  /* 0x0000000827277c12 */ /* 0x000fe2000f8efcff */
[----:B------:R-:W2:Y:S01]  /*9410*/  LDL.64 R50, [R1+0x100] ;  /* 0x0001000001327983 */ /* 0x000ea20000100a00 */
[----:B------:R-:W-:Y:S01]  /*9420*/  LOP3.LUT R40, R40, UR8, RZ, 0xfc, !PT ;  /* 0x0000000828287c12 */ /* 0x000fe2000f8efcff */
[----:B------:R-:W-:Y:S01]  /*9430*/  FMUL R35, R35, UR9 ;  /* 0x0000000923237c20 */ /* 0x000fe20008400000 */
[----:B------:R-:W-:Y:S01]  /*9440*/  FSEL R14, R14, -INF , !P4 ;  /* 0xff8000000e0e7808 */ /* 0x000fe20006000000 */
[----:B------:R-:W-:Y:S01]  /*9450*/  NOP ;  /* 0x0000000000007918 */ /* 0x000fe20000000000 */
[----:B------:R-:W-:-:S02]  /*9460*/  FSEL R18, R18, -INF , !P3 ;  /* 0xff80000012127808 */ /* 0x000fc40005800000 */
[----:B------:R-:W-:Y:S02]  /*9470*/  FSEL R11, R11, -INF , !P1 ;  /* 0xff8000000b0b7808 */ /* 0x000fe40004800000 */
[-C--:B------:R-:W-:Y:S01]  /*9480*/  ISETP.GT.U32.AND P4, PT, R39, R0.reuse, PT ;  /* 0x000000002700720c */ /* 0x080fe20003f84070 */
[----:B------:R-:W-:Y:S01]  /*9490*/  VIADD R39, R38, 0x13 ;  /* 0x0000001326277836 */ /* 0x000fe20000000000 */
[-C--:B------:R-:W-:Y:S01]  /*94a0*/  ISETP.GT.U32.AND P3, PT, R40, R0.reuse, PT ;  /* 0x000000002800720c */ /* 0x080fe20003f64070 */
[----:B------:R-:W-:Y:S01]  /*94b0*/  VIADD R40, R38, 0x12 ;  /* 0x0000001226287836 */ /* 0x000fe20000000000 */
[----:B------:R-:W-:Y:S02]  /*94c0*/  ISETP.GT.U32.AND P1, PT, R43, R0, PT ;  /* 0x000000002b00720c */ /* 0x000fe40003f24070 */
[----:B------:R-:W-:Y:S02]  /*94d0*/  MOV R41, UR58 ;  /* 0x0000003a00297c02 */ /* 0x000fe40008000f00 */
[----:B------:R-:W-:-:S02]  /*94e0*/  ISETP.GT.U32.AND.EX P1, PT, R59, RZ, PT, P1 ;  /* 0x000000ff3b00720c */ /* 0x000fc40003f24110 */
[----:B------:R-:W-:Y:S02]  /*94f0*/  ISETP.GT.U32.AND.EX P3, PT, R41, RZ, PT, P3 ;  /* 0x000000ff2900720c */ /* 0x000fe40003f64130 */
[----:B------:R-:W-:Y:S02]  /*9500*/  ISETP.GT.U32.AND.EX P2, PT, R46, RZ, PT, P2 ;  /* 0x000000ff2e00720c */ /* 0x000fe40003f44120 */
[----:B------:R-:W-:Y:S02]  /*9510*/  LOP3.LUT R39, R39, UR8, RZ, 0xfc, !PT ;  /* 0x0000000827277c12 */ /* 0x000fe4000f8efcff */
[----:B------:R-:W-:Y:S02]  /*9520*/  LOP3.LUT R40, R40, UR8, RZ, 0xfc, !PT ;  /* 0x0000000828287c12 */ /* 0x000fe4000f8efcff */
[----:B------:R-:W-:Y:S02]  /*9530*/  FSEL R17, R17, -INF , !P1 ;  /* 0xff80000011117808 */ /* 0x000fe40004800000 */
[----:B------:R-:W-:-:S02]  /*9540*/  FSEL R20, R20, -INF , !P3 ;  /* 0xff80000014147808 */ /* 0x000fc40005800000 */
[----:B------:R-:W-:Y:S02]  /*9550*/  FSEL R13, R13, -INF , !P2 ;  /* 0xff8000000d0d7808 */ /* 0x000fe40005000000 */
[-C--:B------:R-:W-:Y:S01]  /*9560*/  ISETP.GT.U32.AND P1, PT, R39, R0.reuse, PT ;  /* 0x000000002700720c */ /* 0x080fe20003f24070 */
[----:B------:R-:W-:Y:S01]  /*9570*/  VIADD R39, R38, 0x11 ;  /* 0x0000001126277836 */ /* 0x000fe20000000000 */
[-C--:B------:R-:W-:Y:S01]  /*9580*/  ISETP.GT.U32.AND P3, PT, R40, R0.reuse, PT ;  /* 0x000000002800720c */ /* 0x080fe20003f64070 */
[----:B------:R-:W-:Y:S01]  /*9590*/  VIADD R40, R38, 0x14 ;  /* 0x0000001426287836 */ /* 0x000fe20000000000 */
[----:B------:R-:W-:Y:S02]  /*95a0*/  ISETP.GT.U32.AND P2, PT, R58, R0, PT ;  /* 0x000000003a00720c */ /* 0x000fe40003f44070 */
[----:B------:R-:W-:Y:S02]  /*95b0*/  ISETP.GT.U32.AND.EX P3, PT, R41, RZ, PT, P3 ;  /* 0x000000ff2900720c */ /* 0x000fe40003f64130 */
[----:B------:R-:W-:-:S02]  /*95c0*/  ISETP.GT.U32.AND.EX P2, PT, R60, RZ, PT, P2 ;  /* 0x000000ff3c00720c */ /* 0x000fc40003f44120 */
[----:B------:R-:W-:Y:S02]  /*95d0*/  LOP3.LUT R39, R39, UR8, RZ, 0xfc, !PT ;  /* 0x0000000827277c12 */ /* 0x000fe4000f8efcff */
[----:B------:R-:W-:Y:S02]  /*95e0*/  LOP3.LUT R40, R40, UR8, RZ, 0xfc, !PT ;  /* 0x0000000828287c12 */ /* 0x000fe4000f8efcff */
[----:B------:R-:W-:Y:S02]  /*95f0*/  FSEL R19, R19, -INF , !P2 ;  /* 0xff80000013137808 */ /* 0x000fe40005000000 */
[----:B------:R-:W-:Y:S02]  /*9600*/  FSEL R22, R22, -INF , !P3 ;  /* 0xff80000016167808 */ /* 0x000fe40005800000 */
[-C--:B------:R-:W-:Y:S01]  /*9610*/  ISETP.GT.U32.AND P2, PT, R39, R0.reuse, PT ;  /* 0x000000002700720c */ /* 0x080fe20003f44070 */
[----:B------:R-:W-:Y:S01]  /*9620*/  VIADD R39, R38, 0x15 ;  /* 0x0000001526277836 */ /* 0x000fe20000000000 */
[----:B------:R-:W-:Y:S01]  /*9630*/  ISETP.GT.U32.AND P3, PT, R40, R0, PT ;  /* 0x000000002800720c */ /* 0x000fe20003f64070 */
[----:B------:R-:W-:Y:S01]  /*9640*/  VIADD R40, R38, 0x17 ;  /* 0x0000001726287836 */ /* 0x000fe20000000000 */
[----:B------:R-:W-:-:S02]  /*9650*/  ISETP.GT.U32.AND.EX P2, PT, R41, RZ, PT, P2 ;  /* 0x000000ff2900720c */ /* 0x000fc40003f44120 */
[----:B------:R-:W-:Y:S02]  /*9660*/  ISETP.GT.U32.AND.EX P3, PT, R41, RZ, PT, P3 ;  /* 0x000000ff2900720c */ /* 0x000fe40003f64130 */
[----:B------:R-:W-:Y:S02]  /*9670*/  LOP3.LUT R39, R39, UR8, RZ, 0xfc, !PT ;  /* 0x0000000827277c12 */ /* 0x000fe4000f8efcff */
[----:B------:R-:W-:Y:S02]  /*9680*/  LOP3.LUT R40, R40, UR8, RZ, 0xfc, !PT ;  /* 0x0000000828287c12 */ /* 0x000fe4000f8efcff */
[----:B------:R-:W-:Y:S02]  /*9690*/  FSEL R21, R21, -INF , !P2 ;  /* 0xff80000015157808 */ /* 0x000fe40005000000 */
[----:B------:R-:W-:Y:S02]  /*96a0*/  FSEL R24, R24, -INF , !P3 ;  /* 0xff80000018187808 */ /* 0x000fe40005800000 */
[-C--:B------:R-:W-:Y:S01]  /*96b0*/  ISETP.GT.U32.AND P2, PT, R39, R0.reuse, PT ;  /* 0x000000002700720c */ /* 0x080fe20003f44070 */
[----:B------:R-:W-:Y:S01]  /*96c0*/  VIADD R39, R38, 0x16 ;  /* 0x0000001626277836 */ /* 0x000fe20000000000 */
[----:B------:R-:W-:Y:S01]  /*96d0*/  ISETP.GT.U32.AND P3, PT, R40, R0, PT ;  /* 0x000000002800720c */ /* 0x000fe20003f64070 */
[----:B------:R-:W-:Y:S01]  /*96e0*/  IMAD.U32 R40, RZ, RZ, UR58 ;  /* 0x0000003aff287e24 */ /* 0x000fe2000f8e00ff */
[----:B------:R-:W-:-:S02]  /*96f0*/  ISETP.GT.U32.AND.EX P1, PT, R41, RZ, PT, P1 ;  /* 0x000000ff2900720c */ /* 0x000fc40003f24110 */
[----:B------:R-:W-:Y:S02]  /*9700*/  LOP3.LUT R39, R39, UR8, RZ, 0xfc, !PT ;  /* 0x0000000827277c12 */ /* 0x000fe4000f8efcff */
[----:B------:R-:W-:Y:S02]  /*9710*/  ISETP.GT.U32.AND.EX P3, PT, R40, RZ, PT, P3 ;  /* 0x000000ff2800720c */ /* 0x000fe40003f64130 */
[----:B------:R-:W-:Y:S02]  /*9720*/  FMNMX3 R40, R4, R5, R6, !PT ;  /* 0x0000000504287276 */ /* 0x000fe40007800006 */
[----:B------:R-:W-:Y:S02]  /*9730*/  FSEL R23, R23, -INF , !P1 ;  /* 0xff80000017177808 */ /* 0x000fe40004800000 */
[----:B------:R-:W-:Y:S01]  /*9740*/  ISETP.GT.U32.AND P1, PT, R39, R0, PT ;  /* 0x000000002700720c */ /* 0x000fe20003f24070 */
[----:B------:R-:W-:Y:S01]  /*9750*/  IMAD.U32 R39, RZ, RZ, UR58 ;  /* 0x0000003aff277e24 */ /* 0x000fe2000f8e00ff */
[----:B------:R-:W-:-:S02]  /*9760*/  FMNMX3 R40, R40, R7, R8, !PT ;  /* 0x0000000728287276 */ /* 0x000fc40007800008 */
[----:B------:R-:W-:Y:S02]  /*9770*/  ISETP.GT.U32.AND.EX P2, PT, R41, RZ, PT, P2 ;  /* 0x000000ff2900720c */ /* 0x000fe40003f44120 */
[----:B------:R-:W-:Y:S02]  /*9780*/  FMNMX3 R40, R40, R9, R10, !PT ;  /* 0x0000000928287276 */ /* 0x000fe4000780000a */
[----:B------:R-:W-:Y:S01]  /*9790*/  ISETP.GT.U32.AND.EX P1, PT, R39, RZ, PT, P1 ;  /* 0x000000ff2700720c */ /* 0x000fe20003f24110 */
[C---:B------:R-:W-:Y:S01]  /*97a0*/  VIADD R39, R38.reuse, 0x19 ;  /* 0x0000001926277836 */ /* 0x040fe20000000000 */
[----:B------:R-:W-:Y:S02]  /*97b0*/  IADD3 R41, PT, PT, R38, 0x18, RZ ;  /* 0x0000001826297810 */ /* 0x000fe40007ffe0ff */
[----:B------:R-:W-:Y:S02]  /*97c0*/  FMNMX3 R40, R40, R11, R12, !PT ;  /* 0x0000000b28287276 */ /* 0x000fe4000780000c */
[----:B------:R-:W-:-:S02]  /*97d0*/  LOP3.LUT R41, R41, UR8, RZ, 0xfc, !PT ;  /* 0x0000000829297c12 */ /* 0x000fc4000f8efcff */
[----:B------:R-:W-:Y:S02]  /*97e0*/  LOP3.LUT R39, R39, UR8, RZ, 0xfc, !PT ;  /* 0x0000000827277c12 */ /* 0x000fe4000f8efcff */
[----:B------:R-:W-:Y:S02]  /*97f0*/  FSEL R26, R26, -INF , !P1 ;  /* 0xff8000001a1a7808 */ /* 0x000fe40004800000 */
[----:B------:R-:W-:Y:S02]  /*9800*/  FMNMX3 R40, R40, R13, R14, !PT ;  /* 0x0000000d28287276 */ /* 0x000fe4000780000e */
[-C--:B------:R-:W-:Y:S01]  /*9810*/  ISETP.GT.U32.AND P1, PT, R41, R0.reuse, PT ;  /* 0x000000002900720c */ /* 0x080fe20003f24070 */
[----:B------:R-:W-:Y:S01]  /*9820*/  IMAD.U32 R41, RZ, RZ, UR58 ;  /* 0x0000003aff297e24 */ /* 0x000fe2000f8e00ff */
[----:B------:R-:W-:Y:S02]  /*9830*/  FSEL R25, R25, -INF , !P2 ;  /* 0xff80000019197808 */ /* 0x000fe40005000000 */
[----:B------:R-:W-:Y:S01]  /*9840*/  ISETP.GT.U32.AND P2, PT, R39, R0, PT ;  /* 0x000000002700720c */ /* 0x000fe20003f44070 */
[----:B------:R-:W-:Y:S01]  /*9850*/  IMAD.U32 R39, RZ, RZ, UR58 ;  /* 0x0000003aff277e24 */ /* 0x000fe2000f8e00ff */
[----:B------:R-:W-:-:S02]  /*9860*/  FMNMX3 R40, R40, R15, R16, !PT ;  /* 0x0000000f28287276 */ /* 0x000fc40007800010 */
[----:B------:R-:W-:Y:S02]  /*9870*/  ISETP.GT.U32.AND.EX P1, PT, R41, RZ, PT, P1 ;  /* 0x000000ff2900720c */ /* 0x000fe40003f24110 */
[----:B------:R-:W-:Y:S01]  /*9880*/  FMNMX3 R41, R40, R17, R18, !PT ;  /* 0x0000001128297276 */ /* 0x000fe20007800012 */
[C---:B------:R-:W-:Y:S01]  /*9890*/  VIADD R42, R38.reuse, 0x1c ;  /* 0x0000001c262a7836 */ /* 0x040fe20000000000 */
[----:B------:R-:W-:Y:S01]  /*98a0*/  ISETP.GT.U32.AND.EX P2, PT, R39, RZ, PT, P2 ;  /* 0x000000ff2700720c */ /* 0x000fe20003f44120 */
[C---:B------:R-:W-:Y:S01]  /*98b0*/  VIADD R39, R38.reuse, 0x1b ;  /* 0x0000001b26277836 */ /* 0x040fe20000000000 */
[----:B------:R-:W-:Y:S01]  /*98c0*/  FMNMX3 R41, R41, R19, R20, !PT ;  /* 0x0000001329297276 */ /* 0x000fe20007800014 */
[----:B------:R-:W-:-:S03]  /*98d0*/  VIADD R38, R38, 0x1a ;  /* 0x0000001a26267836 */ /* 0x000fc60000000000 */
[----:B------:R-:W-:Y:S02]  /*98e0*/  FMNMX3 R41, R41, R21, R22, !PT ;  /* 0x0000001529297276 */ /* 0x000fe40007800016 */
[----:B------:R-:W-:Y:S01]  /*98f0*/  LOP3.LUT R38, R38, UR8, RZ, 0xfc, !PT ;  /* 0x0000000826267c12 */ /* 0x000fe2000f8efcff */
[----:B------:R-:W-:Y:S01]  /*9900*/  IMAD.U32 R40, RZ, RZ, UR58 ;  /* 0x0000003aff287e24 */ /* 0x000fe2000f8e00ff */
[----:B------:R-:W-:Y:S02]  /*9910*/  LOP3.LUT R39, R39, UR8, RZ, 0xfc, !PT ;  /* 0x0000000827277c12 */ /* 0x000fe4000f8efcff */
[----:B------:R-:W-:Y:S02]  /*9920*/  FSEL R29, R29, -INF , !P2 ;  /* 0xff8000001d1d7808 */ /* 0x000fe40005000000 */
[----:B------:R-:W-:Y:S02]  /*9930*/  LOP3.LUT R42, R42, UR8, RZ, 0xfc, !PT ;  /* 0x000000082a2a7c12 */ /* 0x000fe4000f8efcff */
[----:B------:R-:W-:-:S02]  /*9940*/  ISETP.GT.U32.AND P2, PT, R38, R0, PT ;  /* 0x000000002600720c */ /* 0x000fc40003f44070 */
[----:B------:R-:W-:Y:S02]  /*9950*/  FMNMX3 R41, R41, R23, R24, !PT ;  /* 0x0000001729297276 */ /* 0x000fe40007800018 */
[----:B------:R-:W-:Y:S02]  /*9960*/  FSEL R28, R28, -INF , !P1 ;  /* 0xff8000001c1c7808 */ /* 0x000fe40004800000 */
[-C--:B------:R-:W-:Y:S01]  /*9970*/  ISETP.GT.U32.AND P1, PT, R39, R0.reuse, PT ;  /* 0x000000002700720c */ /* 0x080fe20003f24070 */
[----:B------:R-:W-:Y:S01]  /*9980*/  IMAD.U32 R39, RZ, RZ, UR58 ;  /* 0x0000003aff277e24 */ /* 0x000fe2000f8e00ff */
[----:B------:R-:W-:Y:S02]  /*9990*/  FSEL R27, R27, -INF , !P3 ;  /* 0xff8000001b1b7808 */ /* 0x000fe40005800000 */
[----:B------:R-:W-:Y:S02]  /*99a0*/  ISETP.GT.U32.AND P3, PT, R42, R0, PT ;  /* 0x000000002a00720c */ /* 0x000fe40003f64070 */
[----:B------:R-:W-:-:S02]  /*99b0*/  MOV R38, UR58 ;  /* 0x0000003a00267c02 */ /* 0x000fc40008000f00 */
[----:B------:R-:W-:Y:S02]  /*99c0*/  ISETP.GT.U32.AND.EX P2, PT, R40, RZ, PT, P2 ;  /* 0x000000ff2800720c */ /* 0x000fe40003f44120 */
[----:B------:R-:W-:Y:S02]  /*99d0*/  FMNMX3 R41, R41, R25, R26, !PT ;  /* 0x0000001929297276 */ /* 0x000fe4000780001a */
[----:B------:R-:W-:Y:S02]  /*99e0*/  ISETP.GT.U32.AND.EX P3, PT, R38, RZ, PT, P3 ;  /* 0x000000ff2600720c */ /* 0x000fe40003f64130 */
[----:B------:R-:W-:Y:S02]  /*99f0*/  ISETP.GT.U32.AND.EX P1, PT, R39, RZ, PT, P1 ;  /* 0x000000ff2700720c */ /* 0x000fe40003f24110 */
[----:B------:R-:W-:Y:S02]  /*9a00*/  FSEL R30, R30, -INF , !P2 ;  /* 0xff8000001e1e7808 */ /* 0x000fe40005000000 */
[----:B------:R-:W-:-:S02]  /*9a10*/  FMNMX3 R41, R41, R27, R28, !PT ;  /* 0x0000001b29297276 */ /* 0x000fc4000780001c */
[----:B------:R-:W-:Y:S02]  /*9a20*/  ISETP.GT.U32.AND.EX P5, PT, R39, RZ, PT, P5 ;  /* 0x000000ff2700720c */ /* 0x000fe40003fa4150 */
[----:B------:R-:W-:Y:S02]  /*9a30*/  ISETP.GT.U32.AND.EX P0, PT, R40, RZ, PT, P0 ;  /* 0x000000ff2800720c */ /* 0x000fe40003f04100 */
[----:B------:R-:W-:Y:S02]  /*9a40*/  FSEL R31, R31, -INF , !P1 ;  /* 0xff8000001f1f7808 */ /* 0x000fe40004800000 */
[----:B------:R-:W-:Y:S02]  /*9a50*/  FSEL R32, R32, -INF , !P3 ;  /* 0xff80000020207808 */ /* 0x000fe40005800000 */
[----:B------:R-:W-:Y:S02]  /*9a60*/  FMNMX3 R41, R41, R29, R30, !PT ;  /* 0x0000001d29297276 */ /* 0x000fe4000780001e */
[----:B------:R-:W-:-:S02]  /*9a70*/  ISETP.GT.U32.AND.EX P4, PT, R38, RZ, PT, P4 ;  /* 0x000000ff2600720c */ /* 0x000fc40003f84140 */
[----:B------:R-:W-:Y:S02]  /*9a80*/  FSEL R33, R33, -INF , !P0 ;  /* 0xff80000021217808 */ /* 0x000fe40004000000 */
[----:B------:R-:W-:Y:S02]  /*9a90*/  FSEL R34, R34, -INF , !P5 ;  /* 0xff80000022227808 */ /* 0x000fe40006800000 */
[----:B------:R-:W-:Y:S02]  /*9aa0*/  FMNMX3 R41, R41, R31, R32, !PT ;  /* 0x0000001f29297276 */ /* 0x000fe40007800020 */
[----:B------:R-:W-:Y:S02]  /*9ab0*/  FSEL R35, R35, -INF , !P4 ;  /* 0xff80000023237808 */ /* 0x000fe40006000000 */
[----:B------:R-:W-:-:S04]  /*9ac0*/  FMNMX3 R41, R41, R33, R34, !PT ;  /* 0x0000002129297276 */ /* 0x000fc80007800022 */
[----:B------:R-:W-:-:S05]  /*9ad0*/  FMNMX R108, R35, R41, !PT ;  /* 0x00000029236c7209 */ /* 0x000fca0007800000 */
[----:B------:R-:W0:Y:S02]  /*9ae0*/  SHFL.BFLY PT, R38, R108, 0x10, 0x1f ;  /* 0x0e001f006c267f89 */ /* 0x000e2400000e0000 */
[----:B0-----:R-:W-:-:S05]  /*9af0*/  FMNMX3 R108, R108, R38, R36, !PT ;  /* 0x000000266c6c7276 */ /* 0x001fca0007800024 */
[--C-:B------:R-:W-:Y:S01]  /*9b00*/  FADD R7, R7, -R108.reuse ;  /* 0x8000006c07077221 */ /* 0x100fe20000000000 */
[--C-:B------:R-:W-:Y:S01]  /*9b10*/  FADD R38, R8, -R108.reuse ;  /* 0x8000006c08267221 */ /* 0x100fe20000000000 */
[--C-:B------:R-:W-:Y:S02]  /*9b20*/  FADD R9, R9, -R108.reuse ;  /* 0x8000006c09097221 */ /* 0x100fe40000000000 */
[----:B------:R-:W-:Y:S01]  /*9b30*/  FMUL R7, R7, 1.4426950216293334961 ;  /* 0x3fb8aa3b07077820 */ /* 0x000fe20000400000 */
[--C-:B------:R-:W-:Y:S01]  /*9b40*/  FADD R11, R11, -R108.reuse ;  /* 0x8000006c0b0b7221 */ /* 0x100fe20000000000 */
[----:B------:R-:W-:Y:S02]  /*9b50*/  FMUL R9, R9, 1.4426950216293334961 ;  /* 0x3fb8aa3b09097820 */ /* 0x000fe40000400000 */
[----:B------:R0:W-:Y:S01]  /*9b60*/  MUFU.EX2 R8, R7 ;  /* 0x0000000700087308 */ /* 0x0001e20000000800 */
[----:B------:R-:W-:Y:S01]  /*9b70*/  FMUL R11, R11, 1.4426950216293334961 ;  /* 0x3fb8aa3b0b0b7820 */ /* 0x000fe20000400000 */
[--C-:B------:R-:W-:Y:S01]  /*9b80*/  FADD R13, R13, -R108.reuse ;  /* 0x8000006c0d0d7221 */ /* 0x100fe20000000000 */
[----:B0-----:R-:W-:Y:S01]  /*9b90*/  FMUL R7, R38, 1.4426950216293334961 ;  /* 0x3fb8aa3b26077820 */ /* 0x001fe20000400000 */
[----:B------:R-:W-:-:S04]  /*9ba0*/  FADD R38, R10, -R108 ;  /* 0x8000006c0a267221 */ /* 0x000fc80000000000 */
[----:B------:R0:W-:Y:S01]  /*9bb0*/  MUFU.EX2 R10, R9 ;  /* 0x00000009000a7308 */ /* 0x0001e20000000800 */
[--C-:B------:R-:W-:Y:S01]  /*9bc0*/  FADD R4, R4, -R108.reuse ;  /* 0x8000006c04047221 */ /* 0x100fe20000000000 */
[--C-:B------:R-:W-:Y:S01]  /*9bd0*/  FADD R5, R5, -R108.reuse ;  /* 0x8000006c05057221 */ /* 0x100fe20000000000 */
[----:B------:R-:W-:Y:S01]  /*9be0*/  FMUL R13, R13, 1.4426950216293334961 ;  /* 0x3fb8aa3b0d0d7820 */ /* 0x000fe20000400000 */
[----:B0-----:R-:W-:Y:S01]  /*9bf0*/  FMUL R9, R38, 1.4426950216293334961 ;  /* 0x3fb8aa3b26097820 */ /* 0x001fe20000400000 */
[----:B------:R-:W-:-:S03]  /*9c00*/  FADD R38, R12, -R108 ;  /* 0x8000006c0c267221 */ /* 0x000fc60000000000 */
[----:B------:R0:W-:Y:S01]  /*9c10*/  MUFU.EX2 R12, R11 ;  /* 0x0000000b000c7308 */ /* 0x0001e20000000800 */
[--C-:B------:R-:W-:Y:S01]  /*9c20*/  FADD R15, R15, -R108.reuse ;  /* 0x8000006c0f0f7221 */ /* 0x100fe20000000000 */
[----:B------:R-:W-:Y:S01]  /*9c30*/  FMUL R4, R4, 1.4426950216293334961 ;  /* 0x3fb8aa3b04047820 */ /* 0x000fe20000400000 */
[----:B------:R-:W-:Y:S01]  /*9c40*/  FMUL R5, R5, 1.4426950216293334961 ;  /* 0x3fb8aa3b05057820 */ /* 0x000fe20000400000 */
[--C-:B------:R-:W-:Y:S01]  /*9c50*/  FADD R6, R6, -R108.reuse ;  /* 0x8000006c06067221 */ /* 0x100fe20000000000 */
[----:B0-----:R-:W-:Y:S01]  /*9c60*/  FMUL R11, R38, 1.4426950216293334961 ;  /* 0x3fb8aa3b260b7820 */ /* 0x001fe20000400000 */
[--C-:B------:R-:W-:Y:S01]  /*9c70*/  FADD R38, R14, -R108.reuse ;  /* 0x8000006c0e267221 */ /* 0x100fe20000000000 */
[----:B------:R-:W-:Y:S01]  /*9c80*/  FMUL R15, R15, 1.4426950216293334961 ;  /* 0x3fb8aa3b0f0f7820 */ /* 0x000fe20000400000 */
[----:B------:R0:W-:Y:S01]  /*9c90*/  MUFU.EX2 R14, R13 ;  /* 0x0000000d000e7308 */ /* 0x0001e20000000800 */
[--C-:B------:R-:W-:Y:S01]  /*9ca0*/  FADD R17, R17, -R108.reuse ;  /* 0x8000006c11117221 */ /* 0x100fe20000000000 */
[----:B------:R-:W-:Y:S01]  /*9cb0*/  FMUL R6, R6, 1.4426950216293334961 ;  /* 0x3fb8aa3b06067820 */ /* 0x000fe20000400000 */
[--C-:B------:R-:W-:Y:S01]  /*9cc0*/  FADD R19, R19, -R108.reuse ;  /* 0x8000006c13137221 */ /* 0x100fe20000000000 */
[----:B0-----:R-:W-:Y:S01]  /*9cd0*/  FMUL R13, R38, 1.4426950216293334961 ;  /* 0x3fb8aa3b260d7820 */ /* 0x001fe20000400000 */
[----:B------:R-:W-:-:S03]  /*9ce0*/  FADD R38, R16, -R108 ;  /* 0x8000006c10267221 */ /* 0x000fc60000000000 */
[----:B------:R-:W-:Y:S01]  /*9cf0*/  MUFU.EX2 R4, R4 ;  /* 0x0000000400047308 */ /* 0x000fe20000000800 */
[----:B------:R-:W-:Y:S01]  /*9d00*/  FMUL R17, R17, 1.4426950216293334961 ;  /* 0x3fb8aa3b11117820 */ /* 0x000fe20000400000 */
[----:B------:R-:W-:-:S06]  /*9d10*/  FMUL R19, R19, 1.4426950216293334961 ;  /* 0x3fb8aa3b13137820 */ /* 0x000fcc0000400000 */
[----:B------:R0:W-:Y:S01]  /*9d20*/  MUFU.EX2 R16, R15 ;  /* 0x0000000f00107308 */ /* 0x0001e20000000800 */
[----:B------:R-:W-:-:S07]  /*9d30*/  FADD R21, R21, -R108 ;  /* 0x8000006c15157221 */ /* 0x000fce0000000000 */
[----:B------:R-:W1:Y:S01]  /*9d40*/  MUFU.EX2 R5, R5 ;  /* 0x0000000500057308 */ /* 0x000e620000000800 */
[----:B0-----:R-:W-:Y:S01]  /*9d50*/  FMUL R15, R38, 1.4426950216293334961 ;  /* 0x3fb8aa3b260f7820 */ /* 0x001fe20000400000 */
[----:B------:R-:W-:-:S06]  /*9d60*/  FADD R38, R18, -R108 ;  /* 0x8000006c12267221 */ /* 0x000fcc0000000000 */
[----:B------:R-:W0:Y:S01]  /*9d70*/  MUFU.EX2 R6, R6 ;  /* 0x0000000600067308 */ /* 0x000e220000000800 */
[----:B------:R-:W-:-:S07]  /*9d80*/  FMUL R21, R21, 1.4426950216293334961 ;  /* 0x3fb8aa3b15157820 */ /* 0x000fce0000400000 */
[----:B------:R4:W-:Y:S02]  /*9d90*/  MUFU.EX2 R18, R17 ;  /* 0x0000001100127308 */ /* 0x0009e40000000800 */
[----:B----4-:R-:W-:Y:S01]  /*9da0*/  FMUL R17, R38, 1.4426950216293334961 ;  /* 0x3fb8aa3b26117820 */ /* 0x010fe20000400000 */
[----:B------:R-:W-:-:S05]  /*9db0*/  FADD R38, R20, -R108 ;  /* 0x8000006c14267221 */ /* 0x000fca0000000000 */
[----:B------:R4:W-:Y:S02]  /*9dc0*/  MUFU.EX2 R20, R19 ;  /* 0x0000001300147308 */ /* 0x0009e40000000800 */
[----:B----4-:R-:W-:Y:S01]  /*9dd0*/  FMUL R19, R38, 1.4426950216293334961 ;  /* 0x3fb8aa3b26137820 */ /* 0x010fe20000400000 */
[----:B------:R-:W-:-:S05]  /*9de0*/  FADD R38, R22, -R108 ;  /* 0x8000006c16267221 */ /* 0x000fca0000000000 */
[----:B------:R-:W4:Y:S08]  /*9df0*/  MUFU.EX2 R7, R7 ;  /* 0x0000000700077308 */ /* 0x000f300000000800 */
[----:B------:R5:W-:Y:S02]  /*9e00*/  MUFU.EX2 R22, R21 ;  /* 0x0000001500167308 */ /* 0x000be40000000800 */
[----:B-----5:R-:W-:Y:S01]  /*9e10*/  FMUL R21, R38, 1.4426950216293334961 ;  /* 0x3fb8aa3b26157820 */ /* 0x020fe20000400000 */
[----:B------:R-:W-:Y:S01]  /*9e20*/  FADD R38, R23, -R108 ;  /* 0x8000006c17267221 */ /* 0x000fe20000000000 */
[----:B-1----:R-:W-:-:S04]  /*9e30*/  FADD R23, R4, R5 ;  /* 0x0000000504177221 */ /* 0x002fc80000000000 */
[----:B------:R-:W1:Y:S01]  /*9e40*/  MUFU.EX2 R9, R9 ;  /* 0x0000000900097308 */ /* 0x000e620000000800 */
[----:B0-----:R-:W-:Y:S01]  /*9e50*/  FADD R23, R6, R23 ;  /* 0x0000001706177221 */ /* 0x001fe20000000000 */
[----:B------:R-:W-:Y:S01]  /*9e60*/  FMUL R38, R38, 1.4426950216293334961 ;  /* 0x3fb8aa3b26267820 */ /* 0x000fe20000400000 */
[----:B------:R-:W-:Y:S02]  /*9e70*/  FADD R39, R24, -R108 ;  /* 0x8000006c18277221 */ /* 0x000fe40000000000 */
[----:B------:R-:W-:-:S03]  /*9e80*/  FADD R23, R8, R23 ;  /* 0x0000001708177221 */ /* 0x000fc60000000000 */
[----:B------:R-:W0:Y:S01]  /*9e90*/  MUFU.EX2 R11, R11 ;  /* 0x0000000b000b7308 */ /* 0x000e220000000800 */
[----:B------:R-:W-:-:S07]  /*9ea0*/  FMUL R39, R39, 1.4426950216293334961 ;  /* 0x3fb8aa3b27277820 */ /* 0x000fce0000400000 */
[----:B------:R4:W-:Y:S02]  /*9eb0*/  MUFU.EX2 R24, R38 ;  /* 0x0000002600187308 */ /* 0x0009e40000000800 */
[----:B----4-:R-:W-:-:S06]  /*9ec0*/  FADD R38, R7, R23 ;  /* 0x0000001707267221 */ /* 0x010fcc0000000000 */
[----:B------:R-:W4:Y:S01]  /*9ed0*/  MUFU.EX2 R13, R13 ;  /* 0x0000000d000d7308 */ /* 0x000f220000000800 */
[----:B------:R-:W-:-:S07]  /*9ee0*/  FADD R38, R10, R38 ;  /* 0x000000260a267221 */ /* 0x000fce0000000000 */
[----:B------:R1:W-:Y:S01]  /*9ef0*/  MUFU.EX2 R23, R39 ;  /* 0x0000002700177308 */ /* 0x0003e20000000800 */
[----:B------:R-:W-:Y:S01]  /*9f00*/  FADD R25, R25, -R108 ;  /* 0x8000006c19197221 */ /* 0x000fe20000000000 */
[----:B-1----:R-:W-:-:S06]  /*9f10*/  FADD R39, R9, R38 ;  /* 0x0000002609277221 */ /* 0x002fcc0000000000 */
[----:B------:R-:W1:Y:S01]  /*9f20*/  MUFU.EX2 R15, R15 ;  /* 0x0000000f000f7308 */ /* 0x000e620000000800 */
[----:B------:R-:W-:Y:S01]  /*9f30*/  FADD R39, R12, R39 ;  /* 0x000000270c277221 */ /* 0x000fe20000000000 */
[----:B------:R-:W-:-:S03]  /*9f40*/  FMUL R25, R25, 1.4426950216293334961 ;  /* 0x3fb8aa3b19197820 */ /* 0x000fc60000400000 */
[----:B0-----:R-:W-:Y:S01]  /*9f50*/  FADD R39, R11, R39 ;  /* 0x000000270b277221 */ /* 0x001fe20000000000 */
[----:B------:R-:W-:Y:S02]  /*9f60*/  FADD R26, R26, -R108 ;  /* 0x8000006c1a1a7221 */ /* 0x000fe40000000000 */
[----:B------:R0:W-:Y:S01]  /*9f70*/  MUFU.EX2 R38, R25 ;  /* 0x0000001900267308 */ /* 0x0001e20000000800 */
[----:B------:R-:W-:-:S07]  /*9f80*/  FADD R39, R14, R39 ;  /* 0x000000270e277221 */ /* 0x000fce0000000000 */
[----:B------:R-:W5:Y:S01]  /*9f90*/  MUFU.EX2 R17, R17 ;  /* 0x0000001100117308 */ /* 0x000f620000000800 */
[----:B0-----:R-:W-:Y:S01]  /*9fa0*/  FMUL R25, R26, 1.4426950216293334961 ;  /* 0x3fb8aa3b1a197820 */ /* 0x001fe20000400000 */
[----:B----4-:R-:W-:-:S04]  /*9fb0*/  FADD R26, R13, R39 ;  /* 0x000000270d1a7221 */ /* 0x010fc80000000000 */
[----:B------:R-:W-:Y:S02]  /*9fc0*/  FADD R26, R16, R26 ;  /* 0x0000001a101a7221 */ /* 0x000fe40000000000 */
[----:B------:R-:W0:Y:S02]  /*9fd0*/  MUFU.EX2 R19, R19 ;  /* 0x0000001300137308 */ /* 0x000e240000000800 */
[----:B-1----:R-:W-:-:S04]  /*9fe0*/  FADD R26, R15, R26 ;  /* 0x0000001a0f1a7221 */ /* 0x002fc80000000000 */
[----:B------:R-:W-:Y:S02]  /*9ff0*/  FADD R26, R18, R26 ;  /* 0x0000001a121a7221 */ /* 0x000fe40000000000 */
[----:B------:R-:W1:Y:S01]  /*a000*/  MUFU.EX2 R21, R21 ;  /* 0x0000001500157308 */ /* 0x000e620000000800 */
[----:B------:R-:W-:Y:S01]  /*a010*/  FADD R27, R27, -R108 ;  /* 0x8000006c1b1b7221 */ /* 0x000fe20000000000 */
[----:B-----5:R-:W-:-:S03]  /*a020*/  FADD R26, R17, R26 ;  /* 0x0000001a111a7221 */ /* 0x020fc60000000000 */
[----:B------:R-:W-:Y:S01]  /*a030*/  FMUL R27, R27, 1.4426950216293334961 ;  /* 0x3fb8aa3b1b1b7820 */ /* 0x000fe20000400000 */
[----:B------:R-:W-:Y:S01]  /*a040*/  FADD R26, R20, R26 ;  /* 0x0000001a141a7221 */ /* 0x000fe20000000000 */
[----:B------:R-:W-:Y:S02]  /*a050*/  FADD R29, R29, -R108 ;  /* 0x8000006c1d1d7221 */ /* 0x000fe40000000000 */
[----:B------:R4:W-:Y:S01]  /*a060*/  MUFU.EX2 R39, R27 ;  /* 0x0000001b00277308 */ /* 0x0009e20000000800 */
[----:B0-----:R-:W-:Y:S01]  /*a070*/  FADD R26, R19, R26 ;  /* 0x0000001a131a7221 */ /* 0x001fe20000000000 */
[----:B------:R-:W-:Y:S01]  /*a080*/  FMUL R29, R29, 1.4426950216293334961 ;  /* 0x3fb8aa3b1d1d7820 */ /* 0x000fe20000400000 */
[----:B------:R-:W-:Y:S02]  /*a090*/  FADD R28, R28, -R108 ;  /* 0x8000006c1c1c7221 */ /* 0x000fe40000000000 */
[----:B------:R-:W-:Y:S01]  /*a0a0*/  FADD R26, R22, R26 ;  /* 0x0000001a161a7221 */ /* 0x000fe20000000000 */
[----:B----4-:R-:W-:-:S02]  /*a0b0*/  FADD R27, R30, -R108 ;  /* 0x8000006c1e1b7221 */ /* 0x010fc40000000000 */
[----:B------:R-:W0:Y:S01]  /*a0c0*/  MUFU.EX2 R25, R25 ;  /* 0x0000001900197308 */ /* 0x000e220000000800 */
[----:B-1----:R-:W-:Y:S01]  /*a0d0*/  FADD R26, R21, R26 ;  /* 0x0000001a151a7221 */ /* 0x002fe20000000000 */
[----:B------:R-:W-:Y:S01]  /*a0e0*/  FMUL R27, R27, 1.4426950216293334961 ;  /* 0x3fb8aa3b1b1b7820 */ /* 0x000fe20000400000 */
[----:B------:R-:W-:Y:S01]  /*a0f0*/  FMUL R28, R28, 1.4426950216293334961 ;  /* 0x3fb8aa3b1c1c7820 */ /* 0x000fe20000400000 */
[----:B------:R-:W-:-:S04]  /*a100*/  FADD R31, R31, -R108 ;  /* 0x8000006c1f1f7221 */ /* 0x000fc80000000000 */
[----:B------:R-:W-:Y:S01]  /*a110*/  MUFU.EX2 R30, R29 ;  /* 0x0000001d001e7308 */ /* 0x000fe20000000800 */
[----:B------:R-:W-:Y:S01]  /*a120*/  FADD R26, R24, R26 ;  /* 0x0000001a181a7221 */ /* 0x000fe20000000000 */
[----:B------:R-:W-:-:S06]  /*a130*/  FMUL R31, R31, 1.4426950216293334961 ;  /* 0x3fb8aa3b1f1f7820 */ /* 0x000fcc0000400000 */
[----:B------:R1:W-:Y:S01]  /*a140*/  MUFU.EX2 R29, R27 ;  /* 0x0000001b001d7308 */ /* 0x0003e20000000800 */
[----:B------:R-:W-:Y:S01]  /*a150*/  FADD R26, R23, R26 ;  /* 0x0000001a171a7221 */ /* 0x000fe20000000000 */
[----:B-1----:R-:W-:-:S06]  /*a160*/  FADD R27, R32, -R108 ;  /* 0x8000006c201b7221 */ /* 0x002fcc0000000000 */
[----:B------:R-:W1:Y:S01]  /*a170*/  MUFU.EX2 R28, R28 ;  /* 0x0000001c001c7308 */ /* 0x000e620000000800 */
[----:B------:R-:W-:-:S07]  /*a180*/  FMUL R27, R27, 1.4426950216293334961 ;  /* 0x3fb8aa3b1b1b7820 */ /* 0x000fce0000400000 */
[----:B------:R-:W4:Y:S01]  /*a190*/  MUFU.EX2 R32, R31 ;  /* 0x0000001f00207308 */ /* 0x000f220000000800 */
[----:B------:R-:W-:-:S07]  /*a1a0*/  FADD R33, R33, -R108 ;  /* 0x8000006c21217221 */ /* 0x000fce0000000000 */
[----:B------:R5:W1:Y:S02]  /*a1b0*/  MUFU.EX2 R31, R27 ;  /* 0x0000001b001f7308 */ /* 0x000a640000000800 */
[----:B-----5:R-:W-:Y:S01]  /*a1c0*/  FADD R27, R38, R26 ;  /* 0x0000001a261b7221 */ /* 0x020fe20000000000 */
[----:B------:R-:W-:-:S03]  /*a1d0*/  IMAD.U32 R26, R37, -0x80000000, RZ ;  /* 0x80000000251a7824 */ /* 0x000fc600078e00ff */
[----:B0-----:R-:W-:Y:S01]  /*a1e0*/  FADD R27, R25, R27 ;  /* 0x0000001b191b7221 */ /* 0x001fe20000000000 */
[----:B---3--:R-:W0:Y:S01]  /*a1f0*/  SYNCS.PHASECHK.TRANS64.TRYWAIT P0, [UR70], R26 ;  /* 0x0000001aff0075a7 */ /* 0x008e220008001146 */
[----:B------:R-:W-:Y:S01]  /*a200*/  FMUL R33, R33, 1.4426950216293334961 ;  /* 0x3fb8aa3b21217820 */ /* 0x000fe20000400000 */
[--C-:B------:R-:W-:Y:S01]  /*a210*/  FADD R34, R34, -R108.reuse ;  /* 0x8000006c22227221 */ /* 0x100fe20000000000 */
[----:B------:R-:W-:Y:S01]  /*a220*/  FADD R27, R39, R27 ;  /* 0x0000001b271b7221 */ /* 0x000fe20000000000 */
[----:B------:R-:W-:Y:S02]  /*a230*/  FADD R35, R35, -R108 ;  /* 0x8000006c23237221 */ /* 0x000fe40000000000 */
[----:B------:R-:W-:Y:S01]  /*a240*/  FMUL R34, R34, 1.4426950216293334961 ;  /* 0x3fb8aa3b22227820 */ /* 0x000fe20000400000 */
[----:B-1----:R-:W-:Y:S01]  /*a250*/  FADD R27, R28, R27 ;  /* 0x0000001b1c1b7221 */ /* 0x002fe20000000000 */
[----:B------:R-:W1:Y:S01]  /*a260*/  MUFU.EX2 R33, R33 ;  /* 0x0000002100217308 */ /* 0x000e620000000800 */
[----:B------:R-:W-:-:S02]  /*a270*/  FMUL R35, R35, 1.4426950216293334961 ;  /* 0x3fb8aa3b23237820 */ /* 0x000fc40000400000 */
[----:B------:R-:W-:-:S04]  /*a280*/  FADD R27, R30, R27 ;  /* 0x0000001b1e1b7221 */ /* 0x000fc80000000000 */
[----:B------:R-:W-:Y:S01]  /*a290*/  FADD R27, R29, R27 ;  /* 0x0000001b1d1b7221 */ /* 0x000fe20000000000 */
[----:B------:R-:W3:Y:S03]  /*a2a0*/  MUFU.EX2 R34, R34 ;  /* 0x0000002200227308 */ /* 0x000ee60000000800 */
[----:B----4-:R-:W-:-:S05]  /*a2b0*/  FADD R27, R32, R27 ;  /* 0x0000001b201b7221 */ /* 0x010fca0000000000 */
[----:B------:R-:W4:Y:S01]  /*a2c0*/  MUFU.EX2 R35, R35 ;  /* 0x0000002300237308 */ /* 0x000f220000000800 */
[----:B------:R-:W-:-:S04]  /*a2d0*/  FADD R27, R31, R27 ;  /* 0x0000001b1f1b7221 */ /* 0x000fc80000000000 */
[----:B-1----:R-:W-:-:S04]  /*a2e0*/  FADD R27, R33, R27 ;  /* 0x0000001b211b7221 */ /* 0x002fc80000000000 */
[----:B---3--:R-:W-:-:S04]  /*a2f0*/  FADD R27, R34, R27 ;  /* 0x0000001b221b7221 */ /* 0x008fc80000000000 */
[----:B----4-:R-:W-:Y:S01]  /*a300*/  FADD R172, R35, R27 ;  /* 0x0000001b23ac7221 */ /* 0x010fe20000000000 */
[----:B--2---:R-:W-:-:S04]  /*a310*/  IMAD.WIDE R46, R139, 0x2, R50 ;  /* 0x000000028b2e7825 */ /* 0x004fc800078e0232 */
[----:B------:R1:W2:Y:S01]  /*a320*/  SHFL.BFLY PT, R37, R172, 0x10, 0x1f ;  /* 0x0e001f00ac257f89 */ /* 0x0002a200000e0000 */
[----:B0-----:R-:W-:Y:S05]  /*a330*/  @!P0 BRA `(.L_x_15) ;  /* 0x0000003c00f48947 */ /* 0x001fea0003800000 */
.L_x_24:
[----:B------:R-:W3:Y:S01]  /*a340*/  LDG.E.U16 R46, desc[UR16][R46.64] ;  /* 0x000000102e2e7981 */ /* 0x000ee2000c1e1500 */
[----:B------:R-:W-:-:S04]  /*a350*/  IMAD.WIDE R48, R139, 0x2, R198 ;  /* 0x000000028b307825 */ /* 0x000fc800078e02c6 */
[----:B------:R-:W-:Y:S02]  /*a360*/  IMAD.WIDE R26, R139, 0x2, R196 ;  /* 0x000000028b1a7825 */ /* 0x000fe400078e02c4 */
[----:B------:R-:W4:Y:S04]  /*a370*/  LDG.E.U16 R48, desc[UR16][R48.64] ;  /* 0x0000001030307981 */ /* 0x000f28000c1e1500 */
[----:B------:R0:W5:Y:S01]  /*a380*/  LDG.E.U16 R49, desc[UR16][R26.64] ;  /* 0x000000101a317981 */ /* 0x000162000c1e1500 */
[----:B------:R-:W-:Y:S01]  /*a390*/  F2FP.F16.F32.PACK_AB R4, R5, R4 ;  /* 0x000000040504723e */ /* 0x000fe200000000ff */
[----:B-12---:R-:W-:Y:S01]  /*a3a0*/  FADD R172, R172, R37 ;  /* 0x00000025acac7221 */ /* 0x006fe20000000000 */
[----:B------:R-:W-:Y:S02]  /*a3b0*/  F2FP.F16.F32.PACK_AB R5, R8, R6 ;  /* 0x000000060805723e */ /* 0x000fe400000000ff */
[----:B------:R-:W-:-:S02]  /*a3c0*/  F2FP.F16.F32.PACK_AB R6, R10, R7 ;  /* 0x000000070a06723e */ /* 0x000fc400000000ff */
[----:B------:R-:W-:Y:S02]  /*a3d0*/  F2FP.F16.F32.PACK_AB R7, R12, R9 ;  /* 0x000000090c07723e */ /* 0x000fe400000000ff */
[----:B------:R-:W-:Y:S01]  /*a3e0*/  F2FP.F16.F32.PACK_AB R8, R14, R11 ;  /* 0x0000000b0e08723e */ /* 0x000fe200000000ff */
[----:B0-----:R-:W-:Y:S01]  /*a3f0*/  IMAD.WIDE R26, R139, 0x2, R194 ;  /* 0x000000028b1a7825 */ /* 0x001fe200078e02c2 */
[----:B------:R-:W-:Y:S02]  /*a400*/  F2FP.F16.F32.PACK_AB R9, R16, R13 ;  /* 0x0000000d1009723e */ /* 0x000fe400000000ff */
[----:B------:R-:W-:Y:S02]  /*a410*/  F2FP.F16.F32.PACK_AB R10, R18, R15 ;  /* 0x0000000f120a723e */ /* 0x000fe400000000ff */
[----:B------:R-:W-:Y:S02]  /*a420*/  F2FP.F16.F32.PACK_AB R11, R20, R17 ;  /* 0x00000011140b723e */ /* 0x000fe400000000ff */
[----:B------:R-:W-:-:S02]  /*a430*/  F2FP.F16.F32.PACK_AB R12, R22, R19 ;  /* 0x00000013160c723e */ /* 0x000fc400000000ff */
[----:B------:R-:W-:Y:S01]  /*a440*/  F2FP.F16.F32.PACK_AB R13, R24, R21 ;  /* 0x00000015180d723e */ /* 0x000fe200000000ff */
[----:B------:R-:W-:Y:S01]  /*a450*/  IMAD.WIDE R20, R139, 0x2, R188 ;  /* 0x000000028b147825 */ /* 0x000fe200078e02bc */
[----:B------:R-:W-:Y:S02]  /*a460*/  F2FP.F16.F32.PACK_AB R14, R38, R23 ;  /* 0x00000017260e723e */ /* 0x000fe400000000ff */
[----:B------:R-:W-:Y:S01]  /*a470*/  F2FP.F16.F32.PACK_AB R15, R39, R25 ;  /* 0x00000019270f723e */ /* 0x000fe200000000ff */
[C---:B------:R-:W-:Y:S01]  /*a480*/  IMAD.WIDE R24, R139.reuse, 0x2, R192 ;  /* 0x000000028b187825 */ /* 0x040fe200078e02c0 */
[----:B------:R-:W-:Y:S02]  /*a490*/  F2FP.F16.F32.PACK_AB R16, R30, R28 ;  /* 0x0000001c1e10723e */ /* 0x000fe400000000ff */
[----:B------:R-:W-:Y:S01]  /*a4a0*/  F2FP.F16.F32.PACK_AB R17, R32, R29 ;  /* 0x0000001d2011723e */ /* 0x000fe200000000ff */
[----:B------:R-:W-:Y:S01]  /*a4b0*/  IMAD.WIDE R22, R139, 0x2, R190 ;  /* 0x000000028b167825 */ /* 0x000fe200078e02be */
[----:B------:R-:W-:-:S02]  /*a4c0*/  F2FP.F16.F32.PACK_AB R18, R33, R31 ;  /* 0x0000001f2112723e */ /* 0x000fc400000000ff */
[----:B------:R-:W-:-:S04]  /*a4d0*/  F2FP.F16.F32.PACK_AB R19, R35, R34 ;  /* 0x000000222313723e */ /* 0x000fc800000000ff */
[----:B------:R-:W-:Y:S01]  /*a4e0*/  STTM.16dp32bit_t0_t15.x16 tmem[UR69+0x80], R4 ;  /* 0x00008004000079ed */ /* 0x000fe20008a00045 */
[----:B------:R0:W-:Y:S01]  /*a4f0*/  STTM.16dp32bit_t16_t31.x16 tmem[UR69+0x90], R4 ;  /* 0x00009004000079ed */ /* 0x0001e20008a20045 */
[----:B------:R-:W-:-:S04]  /*a500*/  IMAD.WIDE R30, R139, 0x2, R118 ;  /* 0x000000028b1e7825 */ /* 0x000fc800078e0276 */
[----:B------:R-:W-:-:S04]  /*a510*/  IMAD.WIDE R28, R139, 0x2, R112 ;  /* 0x000000028b1c7825 */ /* 0x000fc800078e0270 */
[C---:B------:R-:W-:Y:S01]  /*a520*/  IMAD.WIDE R32, R139.reuse, 0x2, R130 ;  /* 0x000000028b207825 */ /* 0x040fe200078e0282 */
[----:B------:R-:W2:Y:S03]  /*a530*/  LDG.E.U16 R45, desc[UR16][R28.64] ;  /* 0x000000101c2d7981 */ /* 0x000ea6000c1e1500 */
[C---:B0-----:R-:W-:Y:S01]  /*a540*/  IMAD.WIDE R10, R139.reuse, 0x2, R182 ;  /* 0x000000028b0a7825 */ /* 0x041fe200078e02b6 */
[----:B------:R0:W2:Y:S03]  /*a550*/  LDG.E.U16 R8, desc[UR16][R20.64] ;  /* 0x0000001014087981 */ /* 0x0000a6000c1e1500 */
[C---:B------:R-:W-:Y:S01]  /*a560*/  IMAD.WIDE R14, R139.reuse, 0x2, R180 ;  /* 0x000000028b0e7825 */ /* 0x040fe200078e02b4 */
[----:B------:R-:W2:Y:S03]  /*a570*/  LDG.E.U16 R6, desc[UR16][R24.64] ;  /* 0x0000001018067981 */ /* 0x000ea6000c1e1500 */
[C---:B------:R-:W-:Y:S01]  /*a580*/  IMAD.WIDE R16, R139.reuse, 0x2, R184 ;  /* 0x000000028b107825 */ /* 0x040fe200078e02b8 */
[----:B------:R-:W2:Y:S03]  /*a590*/  LDG.E.U16 R10, desc[UR16][R10.64] ;  /* 0x000000100a0a7981 */ /* 0x000ea6000c1e1500 */
[C---:B------:R-:W-:Y:S01]  /*a5a0*/  IMAD.WIDE R18, R139.reuse, 0x2, R186 ;  /* 0x000000028b127825 */ /* 0x040fe200078e02ba */
[----:B------:R1:W2:Y:S03]  /*a5b0*/  LDG.E.U16 R7, desc[UR16][R16.64] ;  /* 0x0000001010077981 */ /* 0x0002a6000c1e1500 */
[C---:B0-----:R-:W-:Y:S01]  /*a5c0*/  IMAD.WIDE R20, R139.reuse, 0x2, R170 ;  /* 0x000000028b147825 */ /* 0x041fe200078e02aa */
[----:B------:R0:W2:Y:S04]  /*a5d0*/  LDG.E.U16 R9, desc[UR16][R18.64] ;  /* 0x0000001012097981 */ /* 0x0000a8000c1e1500 */
[----:B------:R0:W2:Y:S01]  /*a5e0*/  LDG.E.U16 R11, desc[UR16][R14.64] ;  /* 0x000000100e0b7981 */ /* 0x0000a2000c1e1500 */
[----:B-1----:R-:W-:-:S03]  /*a5f0*/  IMAD.WIDE R16, R139, 0x2, R168 ;  /* 0x000000028b107825 */ /* 0x002fc600078e02a8 */
[----:B------:R1:W2:Y:S01]  /*a600*/  LDG.E.U16 R4, desc[UR16][R22.64] ;  /* 0x0000001016047981 */ /* 0x0002a2000c1e1500 */
[----:B0-----:R-:W-:-:S03]  /*a610*/  IMAD.WIDE R18, R139, 0x2, R200 ;  /* 0x000000028b127825 */ /* 0x001fc600078e02c8 */
[----:B------:R-:W2:Y:S01]  /*a620*/  LDG.E.U16 R16, desc[UR16][R16.64] ;  /* 0x0000001010107981 */ /* 0x000ea2000c1e1500 */
[----:B------:R-:W-:-:S03]  /*a630*/  IMAD.WIDE R14, R139, 0x2, R174 ;  /* 0x000000028b0e7825 */ /* 0x000fc600078e02ae */
[----:B------:R-:W2:Y:S04]  /*a640*/  LDG.E.U16 R5, desc[UR16][R26.64] ;  /* 0x000000101a057981 */ /* 0x000ea8000c1e1500 */
[----:B------:R-:W2:Y:S01]  /*a650*/  LDG.E.U16 R14, desc[UR16][R14.64] ;  /* 0x000000100e0e7981 */ /* 0x000ea2000c1e1500 */
[----:B------:R-:W-:-:S03]  /*a660*/  IMAD.WIDE R24, R139, 0x2, R144 ;  /* 0x000000028b187825 */ /* 0x000fc600078e0290 */
[----:B------:R0:W2:Y:S01]  /*a670*/  LDG.E.U16 R17, desc[UR16][R18.64] ;  /* 0x0000001012117981 */ /* 0x0000a2000c1e1500 */
[----:B------:R-:W-:-:S03]  /*a680*/  IMAD.WIDE R12, R139, 0x2, R178 ;  /* 0x000000028b0c7825 */ /* 0x000fc600078e02b2 */
[----:B------:R0:W2:Y:S01]  /*a690*/  LDG.E.U16 R15, desc[UR16][R20.64] ;  /* 0x00000010140f7981 */ /* 0x0000a2000c1e1500 */
[----:B-1----:R-:W-:-:S03]  /*a6a0*/  IMAD.WIDE R22, R139, 0x2, R176 ;  /* 0x000000028b167825 */ /* 0x002fc600078e02b0 */
[----:B------:R-:W2:Y:S01]  /*a6b0*/  LDG.E.U16 R12, desc[UR16][R12.64] ;  /* 0x000000100c0c7981 */ /* 0x000ea2000c1e1500 */
[----:B0-----:R-:W-:-:S04]  /*a6c0*/  IMAD.WIDE R18, R139, 0x2, R162 ;  /* 0x000000028b127825 */ /* 0x001fc800078e02a2 */
[C---:B------:R-:W-:Y:S02]  /*a6d0*/  IMAD.WIDE R20, R139.reuse, 0x2, R150 ;  /* 0x000000028b147825 */ /* 0x040fe400078e0296 */
[----:B------:R-:W2:Y:S02]  /*a6e0*/  LDG.E.U16 R18, desc[UR16][R18.64] ;  /* 0x0000001012127981 */ /* 0x000ea4000c1e1500 */
[C---:B------:R-:W-:Y:S02]  /*a6f0*/  IMAD.WIDE R26, R139.reuse, 0x2, R156 ;  /* 0x000000028b1a7825 */ /* 0x040fe400078e029c */
[----:B------:R0:W2:Y:S04]  /*a700*/  LDG.E.U16 R13, desc[UR16][R22.64] ;  /* 0x00000010160d7981 */ /* 0x0000a8000c1e1500 */
[----:B------:R-:W2:Y:S04]  /*a710*/  LDG.E.U16 R20, desc[UR16][R20.64] ;  /* 0x0000001014147981 */ /* 0x000ea8000c1e1500 */
[----:B------:R1:W2:Y:S01]  /*a720*/  LDG.E.U16 R19, desc[UR16][R26.64] ;  /* 0x000000101a137981 */ /* 0x0002a2000c1e1500 */
[----:B0-----:R-:W-:-:S03]  /*a730*/  IMAD.WIDE R22, R139, 0x2, R136 ;  /* 0x000000028b167825 */ /* 0x001fc600078e0288 */
[----:B------:R0:W2:Y:S01]  /*a740*/  LDG.E.U16 R21, desc[UR16][R24.64] ;  /* 0x0000001018157981 */ /* 0x0000a2000c1e1500 */
[----:B-1----:R-:W-:-:S03]  /*a750*/  IMAD.WIDE R26, R139, 0x2, R104 ;  /* 0x000000028b1a7825 */ /* 0x002fc600078e0268 */
[----:B------:R-:W2:Y:S01]  /*a760*/  LDG.E.U16 R22, desc[UR16][R22.64] ;  /* 0x0000001016167981 */ /* 0x000ea2000c1e1500 */
[----:B------:R-:W-:-:S03]  /*a770*/  IMAD.WIDE R34, R139, 0x2, R98 ;  /* 0x000000028b227825 */ /* 0x000fc600078e0262 */
[----:B------:R1:W2:Y:S01]  /*a780*/  LDG.E.U16 R44, desc[UR16][R26.64] ;  /* 0x000000101a2c7981 */ /* 0x0002a2000c1e1500 */
[----:B0-----:R-:W-:-:S03]  /*a790*/  IMAD.WIDE R24, R139, 0x2, R124 ;  /* 0x000000028b187825 */ /* 0x001fc600078e027c */
[----:B------:R-:W2:Y:S01]  /*a7a0*/  LDG.E.U16 R39, desc[UR16][R34.64] ;  /* 0x0000001022277981 */ /* 0x000ea2000c1e1500 */
[----:B------:R-:W-:-:S03]  /*a7b0*/  IMAD.WIDE R28, R139, 0x2, R80 ;  /* 0x000000028b1c7825 */ /* 0x000fc600078e0250 */
[----:B------:R0:W2:Y:S04]  /*a7c0*/  LDG.E.U16 R23, desc[UR16][R32.64] ;  /* 0x0000001020177981 */ /* 0x0000a8000c1e1500 */
[----:B------:R-:W2:Y:S01]  /*a7d0*/  LDG.E.U16 R24, desc[UR16][R24.64] ;  /* 0x0000001018187981 */ /* 0x000ea2000c1e1500 */
[----:B-1----:R-:W-:-:S03]  /*a7e0*/  IMAD.WIDE R26, R139, 0x2, R74 ;  /* 0x000000028b1a7825 */ /* 0x002fc600078e024a */
[----:B------:R1:W2:Y:S01]  /*a7f0*/  LDG.E.U16 R35, desc[UR16][R28.64] ;  /* 0x000000101c237981 */ /* 0x0002a2000c1e1500 */
[----:B0-----:R-:W-:-:S03]  /*a800*/  IMAD.WIDE R32, R139, 0x2, R92 ;  /* 0x000000028b207825 */ /* 0x001fc600078e025c */
[----:B------:R-:W2:Y:S04]  /*a810*/  LDG.E.U16 R34, desc[UR16][R26.64] ;  /* 0x000000101a227981 */ /* 0x000ea8000c1e1500 */
[----:B------:R0:W2:Y:S01]  /*a820*/  LDG.E.U16 R25, desc[UR16][R30.64] ;  /* 0x000000101e197981 */ /* 0x0000a2000c1e1500 */
[----:B-1----:R-:W-:-:S03]  /*a830*/  IMAD.WIDE R28, R139, 0x2, R148 ;  /* 0x000000028b1c7825 */ /* 0x002fc600078e0294 */
[----:B------:R1:W2:Y:S01]  /*a840*/  LDG.E.U16 R38, desc[UR16][R32.64] ;  /* 0x0000001020267981 */ /* 0x0002a2000c1e1500 */
[----:B0-----:R-:W-:-:S05]  /*a850*/  IMAD.WIDE R30, R139, 0x2, R86 ;  /* 0x000000028b1e7825 */ /* 0x001fca00078e0256 */
[----:B------:R0:W2:Y:S01]  /*a860*/  LDG.E.U16 R37, desc[UR16][R30.64] ;  /* 0x000000101e257981 */ /* 0x0000a2000c1e1500 */
[----:B-1----:R-:W-:-:S04]  /*a870*/  IMAD.WIDE R32, R139, 0x2, R166 ;  /* 0x000000028b207825 */ /* 0x002fc800078e02a6 */
[C---:B------:R-:W-:Y:S02]  /*a880*/  IMAD.WIDE R26, R139.reuse, 0x2, R142 ;  /* 0x000000028b1a7825 */ /* 0x040fe400078e028e */
[----:B------:R-:W2:Y:S02]  /*a890*/  LDG.E.U16 R33, desc[UR16][R32.64] ;  /* 0x0000001020217981 */ /* 0x000ea4000c1e1500 */
[----:B0-----:R-:W-:-:S04]  /*a8a0*/  IMAD.WIDE R30, R139, 0x2, R154 ;  /* 0x000000028b1e7825 */ /* 0x001fc800078e029a */
[C---:B------:R-:W-:Y:S02]  /*a8b0*/  IMAD.WIDE R40, R139.reuse, 0x2, R160 ;  /* 0x000000028b287825 */ /* 0x040fe400078e02a0 */
[----:B------:R-:W2:Y:S04]  /*a8c0*/  LDG.E.U16 R31, desc[UR16][R30.64] ;  /* 0x000000101e1f7981 */ /* 0x000ea8000c1e1500 */
[----:B------:R0:W2:Y:S04]  /*a8d0*/  LDG.E.U16 R32, desc[UR16][R40.64] ;  /* 0x0000001028207981 */ /* 0x0000a8000c1e1500 */
[----:B------:R-:W2:Y:S01]  /*a8e0*/  LDG.E.U16 R30, desc[UR16][R28.64] ;  /* 0x000000101c1e7981 */ /* 0x000ea2000c1e1500 */
[----:B0-----:R-:W-:-:S03]  /*a8f0*/  IMAD.WIDE R40, R139, 0x2, R122 ;  /* 0x000000028b287825 */ /* 0x001fc600078e027a */
[----:B------:R0:W2:Y:S01]  /*a900*/  LDG.E.U16 R29, desc[UR16][R26.64] ;  /* 0x000000101a1d7981 */ /* 0x0000a2000c1e1500 */
[----:B------:R-:W-:-:S05]  /*a910*/  IMAD.WIDE R42, R139, 0x2, R134 ;  /* 0x000000028b2a7825 */ /* 0x000fca00078e0286 */
[----:B------:R1:W2:Y:S01]  /*a920*/  LDG.E.U16 R28, desc[UR16][R42.64] ;  /* 0x000000102a1c7981 */ /* 0x0002a2000c1e1500 */
[----:B0-----:R-:W-:-:S06]  /*a930*/  IMAD.WIDE R26, R139, 0x2, R128 ;  /* 0x000000028b1a7825 */ /* 0x001fcc00078e0280 */
[----:B------:R-:W2:Y:S01]  /*a940*/  LDG.E.U16 R27, desc[UR16][R26.64] ;  /* 0x000000101a1b7981 */ /* 0x000ea2000c1e1500 */
[----:B-1----:R-:W-:-:S05]  /*a950*/  IMAD.WIDE R42, R139, 0x2, R110 ;  /* 0x000000028b2a7825 */ /* 0x002fca00078e026e */
[----:B------:R-:W2:Y:S04]  /*a960*/  LDG.E.U16 R47, desc[UR16][R42.64] ;  /* 0x000000102a2f7981 */ /* 0x000ea8000c1e1500 */
[----:B------:R0:W2:Y:S02]  /*a970*/  LDG.E.U16 R26, desc[UR16][R40.64] ;  /* 0x00000010281a7981 */ /* 0x0000a4000c1e1500 */
[----:B0-----:R-:W-:-:S04]  /*a980*/  IMAD.WIDE R40, R139, 0x2, R116 ;  /* 0x000000028b287825 */ /* 0x001fc800078e0274 */
[----:B------:R-:W-:-:S06]  /*a990*/  IMAD.WIDE R42, R139, 0x2, R96 ;  /* 0x000000028b2a7825 */ /* 0x000fcc00078e0260 */
[----:B------:R-:W2:Y:S04]  /*a9a0*/  LDG.E.U16 R42, desc[UR16][R42.64] ;  /* 0x000000102a2a7981 */ /* 0x000ea8000c1e1500 */
[----:B---3--:R0:W-:Y:S04]  /*a9b0*/  STS.U16 [R68+UR73+0xc000], R46 ;  /* 0x00c0002e44007988 */ /* 0x0081e80008000449 */
[----:B0-----:R0:W3:Y:S04]  /*a9c0*/  LDG.E.U16 R46, desc[UR16][R40.64] ;  /* 0x00000010282e7981 */ /* 0x0010e8000c1e1500 */
[----:B----4-:R1:W-:Y:S01]  /*a9d0*/  STS.U16 [R68+UR73+0xc400], R48 ;  /* 0x00c4003044007988 */ /* 0x0103e20008000449 */
[----:B0-----:R-:W-:-:S05]  /*a9e0*/  IMAD.WIDE R40, R139, 0x2, R102 ;  /* 0x000000028b287825 */ /* 0x001fca00078e0266 */
[----:B-1----:R0:W4:Y:S02]  /*a9f0*/  LDG.E.U16 R48, desc[UR16][R40.64] ;  /* 0x0000001028307981 */ /* 0x002124000c1e1500 */
[----:B0-----:R-:W-:-:S05]  /*aa00*/  IMAD.WIDE R40, R139, 0x2, R90 ;  /* 0x000000028b287825 */ /* 0x001fca00078e025a */
[----:B------:R0:W3:Y:S04]  /*aa10*/  LDG.E.U16 R43, desc[UR16][R40.64] ;  /* 0x00000010282b7981 */ /* 0x0000e8000c1e1500 */
[----:B-----5:R1:W-:Y:S01]  /*aa20*/  STS.U16 [R68+UR73+0xc800], R49 ;  /* 0x00c8003144007988 */ /* 0x0203e20008000449 */
[----:B0-----:R-:W-:-:S05]  /*aa30*/  IMAD.WIDE R40, R139, 0x2, R84 ;  /* 0x000000028b287825 */ /* 0x001fca00078e0254 */
[----:B-1----:R0:W5:Y:S02]  /*aa40*/  LDG.E.U16 R49, desc[UR16][R40.64] ;  /* 0x0000001028317981 */ /* 0x002164000c1e1500 */
        /* <DEDUP_REMOVED lines=17> */
[----:B------:R0:W5:Y:S02]  /*ab60*/  LDG.E.U16 R58, desc[UR16][R40.64] ;  /* 0x00000010283a7981 */ /* 0x000164000c1e1500 */
        /* <DEDUP_REMOVED lines=16> */
[----:B0-----:R-:W-:-:S06]  /*ac70*/  IMAD.WIDE R40, R139, 0x2, R70 ;  /* 0x000000028b287825 */ /* 0x001fcc00078e0246 */
[----:B------:R-:W5:Y:S01]  /*ac80*/  LDG.E.U16 R40, desc[UR16][R40.64] ;  /* 0x0000001028287981 */ /* 0x000f62000c1e1500 */
[----:B------:R-:W-:-:S03]  /*ac90*/  LOP3.LUT R67, R68, 0x20, RZ, 0x3c, !PT ;  /* 0x0000002044437812 */ /* 0x000fc600078e3cff */
[----:B--2---:R-:W-:Y:S04]  /*aca0*/  STS.U16 [R68+UR73+0xcc00], R5 ;  /* 0x00cc000544007988 */ /* 0x004fe80008000449 */
        /* <DEDUP_REMOVED lines=19> */
[----:B------:R-:W-:Y:S01]  /*ade0*/  STS.U16 [R67+UR73+0xdd00], R24 ;  /* 0x00dd001843007988 */ /* 0x000fe20008000449 */
[----:B------:R-:W-:-:S03]  /*adf0*/  LOP3.LUT R173, R68, 0x40, RZ, 0x3c, !PT ;  /* 0x0000004044ad7812 */ /* 0x000fc600078e3cff */
        /* <DEDUP_REMOVED lines=16> */
[----:B0-----:R-:W-:-:S03]  /*af00*/  LOP3.LUT R67, R68, 0x60, RZ, 0x3c, !PT ;  /* 0x0000006044437812 */ /* 0x001fc600078e3cff */
[----:B---3--:R-:W-:Y:S04]  /*af10*/  STS.U16 [R173+UR73+0xe200], R46 ;  /* 0x00e2002ead007988 */ /* 0x008fe80008000449 */
[----:B------:R-:W-:Y:S04]  /*af20*/  STS.U16 [R173+UR73+0xe600], R47 ;  /* 0x00e6002fad007988 */ /* 0x000fe80008000449 */
[----:B----4-:R-:W-:Y:S04]  /*af30*/  STS.U16 [R173+UR73+0xea00], R48 ;  /* 0x00ea0030ad007988 */ /* 0x010fe80008000449 */
[----:B------:R-:W-:Y:S04]  /*af40*/  STS.U16 [R173+UR73+0xee00], R42 ;  /* 0x00ee002aad007988 */ /* 0x000fe80008000449 */
[----:B------:R-:W-:Y:S04]  /*af50*/  STS.U16 [R173+UR73+0xf200], R43 ;  /* 0x00f2002bad007988 */ /* 0x000fe80008000449 */
[----:B-----5:R-:W-:Y:S04]  /*af60*/  STS.U16 [R173+UR73+0xf600], R49 ;  /* 0x00f60031ad007988 */ /* 0x020fe80008000449 */
[----:B------:R-:W-:Y:S04]  /*af70*/  STS.U16 [R173+UR73+0xfa00], R50 ;  /* 0x00fa0032ad007988 */ /* 0x000fe80008000449 */
[----:B------:R0:W-:Y:S04]  /*af80*/  STS.U16 [R173+UR73+0xfe00], R51 ;  /* 0x00fe0033ad007988 */ /* 0x0001e80008000449 */
[----:B------:R-:W-:Y:S04]  /*af90*/  STS.U16 [R67+UR73+0xc300], R52 ;  /* 0x00c3003443007988 */ /* 0x000fe80008000449 */
[----:B------:R-:W-:Y:S04]  /*afa0*/  STS.U16 [R67+UR73+0xc700], R53 ;  /* 0x00c7003543007988 */ /* 0x000fe80008000449 */
[----:B------:R-:W-:Y:S04]  /*afb0*/  STS.U16 [R67+UR73+0xcb00], R54 ;  /* 0x00cb003643007988 */ /* 0x000fe80008000449 */
[----:B------:R-:W-:Y:S04]  /*afc0*/  STS.U16 [R67+UR73+0xcf00], R55 ;  /* 0x00cf003743007988 */ /* 0x000fe80008000449 */
[----:B------:R-:W-:Y:S01]  /*afd0*/  STS.U16 [R67+UR73+0xd300], R56 ;  /* 0x00d3003843007988 */ /* 0x000fe20008000449 */
[----:B------:R-:W-:-:S03]  /*afe0*/  FADD R4, -R108, R36 ;  /* 0x000000246c047221 */ /* 0x000fc60000000100 */
[----:B------:R-:W-:Y:S04]  /*aff0*/  STS.U16 [R67+UR73+0xd700], R57 ;  /* 0x00d7003943007988 */ /* 0x000fe80008000449 */
[----:B------:R-:W-:Y:S04]  /*b000*/  STS.U16 [R67+UR73+0xdb00], R58 ;  /* 0x00db003a43007988 */ /* 0x000fe80008000449 */
[----:B------:R-:W-:Y:S04]  /*b010*/  STS.U16 [R67+UR73+0xdf00], R59 ;  /* 0x00df003b43007988 */ /* 0x000fe80008000449 */
[----:B------:R-:W-:Y:S01]  /*b020*/  STS.U16 [R67+UR73+0xe300], R60 ;  /* 0x00e3003c43007988 */ /* 0x000fe20008000449 */
[----:B------:R-:W-:-:S03]  /*b030*/  FMUL R4, R4, 1.4426950216293334961 ;  /* 0x3fb8aa3b04047820 */ /* 0x000fc60000400000 */
[----:B------:R-:W-:Y:S04]  /*b040*/  STS.U16 [R67+UR73+0xe700], R61 ;  /* 0x00e7003d43007988 */ /* 0x000fe80008000449 */
[----:B------:R-:W-:Y:S01]  /*b050*/  STS.U16 [R67+UR73+0xeb00], R62 ;  /* 0x00eb003e43007988 */ /* 0x000fe20008000449 */
[----:B0-----:R0:W1:Y:S03]  /*b060*/  MUFU.EX2 R173, R4 ;  /* 0x0000000400ad7308 */ /* 0x0010660000000800 */
[----:B------:R-:W-:Y:S04]  /*b070*/  STS.U16 [R67+UR73+0xef00], R63 ;  /* 0x00ef003f43007988 */ /* 0x000fe80008000449 */
[----:B------:R-:W-:Y:S04]  /*b080*/  STS.U16 [R67+UR73+0xf300], R64 ;  /* 0x00f3004043007988 */ /* 0x000fe80008000449 */
[----:B------:R-:W-:Y:S04]  /*b090*/  STS.U16 [R67+UR73+0xf700], R65 ;  /* 0x00f7004143007988 */ /* 0x000fe80008000449 */
[----:B------:R-:W-:Y:S04]  /*b0a0*/  STS.U16 [R67+UR73+0xfb00], R66 ;  /* 0x00fb004243007988 */ /* 0x000fe80008000449 */
[----:B------:R0:W-:Y:S01]  /*b0b0*/  STS.U16 [R67+UR73+0xff00], R40 ;  /* 0x00ff002843007988 */ /* 0x0001e20008000449 */
[----:B------:R-:W2:Y:S02]  /*b0c0*/  FENCE.VIEW.ASYNC.T ;  /* 0x00000000000073c6 */ /* 0x000ea40000000200 */
[----:B--2---:R-:W-:Y:S06]  /*b0d0*/  BAR.SYNC.DEFER_BLOCKING 0x0 ;  /* 0x0000000000007b1d */ /* 0x004fec0000010000 */
[----:B0-----:R-:W-:Y:S01]  /*b0e0*/  LDTM.16dp32bit_t0_t15.x64 R4, tmem[UR69] ;  /* 0x00000045000479ee */ /* 0x001fe20008b00000 */
[----:B------:R-:W1:Y:S01]  /*b0f0*/  LDTM.16dp32bit_t16_t31.x64 R4, tmem[UR69+0x40] ;  /* 0x00004045000479ee */ /* 0x000e620008b20000 */
[----:B------:R-:W-:Y:S01]  /*b100*/  NOP ;  /* 0x0000000000007918 */ /* 0x000fe20000000000 */
[C---:B-1----:R-:W-:Y:S01]  /*b110*/  FMUL R4, R173.reuse, R4 ;  /* 0x00000004ad047220 */ /* 0x042fe20000400000 */
        /* <DEDUP_REMOVED lines=64> */
[----:B------:R0:W-:Y:S01]  /*b520*/  STTM.16dp32bit_t16_t31.x64 tmem[UR69+0x40], R4 ;  /* 0x00004004000079ed */ /* 0x0001e20008b20045 */
[----:B------:R-:W1:Y:S02]  /*b530*/  FENCE.VIEW.ASYNC.T ;  /* 0x00000000000073c6 */ /* 0x000e640000000200 */
[----:B-1----:R-:W-:Y:S06]  /*b540*/  BAR.SYNC.DEFER_BLOCKING 0x0 ;  /* 0x0000000000007b1d */ /* 0x002fec0000010000 */
[----:B------:R1:W-:Y:S06]  /*b550*/  MEMBAR.ALL.CTA ;  /* 0x0000000000007992 */ /* 0x0003ec0000008000 */
[----:B-1----:R-:W1:Y:S01]  /*b560*/  FENCE.VIEW.ASYNC.S ;  /* 0x00000000000073c6 */ /* 0x002e620000000000 */
[----:B------:R-:W-:Y:S01]  /*b570*/  ULEA UR70, UR11, UR73, 0x3 ;  /* 0x000000490b467291 */ /* 0x000fe2000f8e18ff */
[----:B------:R-:W-:-:S03]  /*b580*/  UMOV UR15, UR6 ;  /* 0x00000006000f7c82 */ /* 0x000fc60008000000 */
[----:B------:R-:W-:Y:S01]  /*b590*/  UIADD3 UR70, UPT, UPT, UR70, 0x10000, URZ ;  /* 0x0001000046467890 */ /* 0x000fe2000fffe0ff */
[----:B-1----:R-:W-:Y:S06]  /*b5a0*/  BAR.SYNC.DEFER_BLOCKING 0x0 ;  /* 0x0000000000007b1d */ /* 0x002fec0000010000 */
[----:B------:R-:W-:Y:S05]  /*b5b0*/  BRA.U UP3, `(.L_x_16) ;  /* 0x0000000103587547 */ /* 0x000fea000b800000 */
[----:B------:R-:W-:Y:S02]  /*b5c0*/  UIADD3 UR59, UPT, UPT, UR72, 0x88, URZ ;  /* 0x00000088483b7890 */ /* 0x000fe4000fffe0ff */
[----:B------:R-:W-:Y:S02]  /*b5d0*/  UIADD3 UR60, UPT, UPT, UR72, 0x90, URZ ;  /* 0x00000090483c7890 */ /* 0x000fe4000fffe0ff */
[----:B------:R-:W-:Y:S01]  /*b5e0*/  UIADD3 UR61, UPT, UPT, UR72, 0x98, URZ ;  /* 0x00000098483d7890 */ /* 0x000fe2000fffe0ff */
[----:B------:R-:W-:Y:S01]  /*b5f0*/  UMOV UR6, 0x0 ;  /* 0x0000000000067882 */ /* 0x000fe20000000000 */
[----:B------:R-:W-:Y:S01]  /*b600*/  UMOV UR7, 0x4200010 ;  /* 0x0420001000077882 */ /* 0x000fe20000000000 */
[----:B------:R-:W-:Y:S01]  /*b610*/  UMOV UR56, UR10 ;  /* 0x0000000a00387c82 */ /* 0x000fe20008000000 */
        /* <DEDUP_REMOVED lines=16> */
.L_x_16:
[----:B0-----:R-:W0:Y:S01]  /*b720*/  LDC R4, c[0x0][0x3d4] ;  /* 0x0000f500ff047b82 */ /* 0x001e220000000800 */
[----:B------:R-:W-:Y:S01]  /*b730*/  UISETP.GE.U32.AND UP0, UPT, UR8, UR74, UPT ;  /* 0x0000004a0800728c */ /* 0x000fe2000bf06070 */
[----:B------:R-:W-:Y:S01]  /*b740*/  FFMA R109, R173, R109, R172 ;  /* 0x0000006dad6d7223 */ /* 0x000fe200000000ac */
[----:B------:R-:W-:Y:S01]  /*b750*/  UIADD3 UR11, UPT, UPT, UR11, 0x1, URZ ;  /* 0x000000010b0b7890 */ /* 0x000fe2000fffe0ff */
[----:B------:R-:W-:Y:S01]  /*b760*/  IMAD.U32 R37, RZ, RZ, UR15 ;  /* 0x0000000fff257e24 */ /* 0x000fe2000f8e00ff */
[----:B------:R-:W-:Y:S01]  /*b770*/  UISETP.GE.U32.AND.EX UP0, UPT, UR58, URZ, UPT, UP0 ;  /* 0x000000ff3a00728c */ /* 0x000fe2000bf06100 */
[----:B------:R-:W-:Y:S01]  /*b780*/  IMAD.MOV.U32 R36, RZ, RZ, R108 ;  /* 0x000000ffff247224 */ /* 0x000fe200078e006c */
[----:B------:R-:W-:Y:S01]  /*b790*/  UISETP.GT.AND UP4, UPT, UR11, 0x1, UPT ;  /* 0x000000010b00788c */ /* 0x000fe2000bf84270 */
[----:B-1----:R-:W-:-:S03]  /*b7a0*/  UMOV UR7, UR58 ;  /* 0x0000003a00077c82 */ /* 0x002fc60008000000 */
[----:B------:R-:W-:Y:S02]  /*b7b0*/  USEL UR6, URZ, 0x1, !UP4 ;  /* 0x00000001ff067887 */ /* 0x000fe4000e000000 */
[----:B------:R-:W-:Y:S02]  /*b7c0*/  USEL UR11, UR11, URZ, !UP4 ;  /* 0x000000ff0b0b7287 */ /* 0x000fe4000e000000 */
[----:B------:R-:W-:Y:S01]  /*b7d0*/  ULOP3.LUT UR6, UR15, UR6, URZ, 0x3c, !UPT ;  /* 0x000000060f067292 */ /* 0x000fe2000f8e3cff */
[----:B0-----:R-:W-:-:S04]  /*b7e0*/  IMAD.SHL.U32 R4, R4, 0x40, RZ ;  /* 0x0000004004047824 */ /* 0x001fc800078e00ff */
[----:B------:R-:W-:Y:S02]  /*b7f0*/  IMAD.IADD R139, R4, 0x1, R139 ;  /* 0x00000001048b7824 */ /* 0x000fe400078e028b */
[----:B------:R-:W0:Y:S02]  /*b800*/  LDC R4, c[0x0][0x3c4] ;  /* 0x0000f100ff047b82 */ /* 0x000e240000000800 */
[----:B0-----:R-:W-:-:S05]  /*b810*/  IMAD.SHL.U32 R4, R4, 0x40, RZ ;  /* 0x0000004004047824 */ /* 0x001fca00078e00ff */
[----:B------:R-:W-:Y:S01]  /*b820*/  IADD3 R138, PT, PT, R4, R138, RZ ;  /* 0x0000008a048a7210 */ /* 0x000fe20007ffe0ff */
[----:B------:R-:W-:Y:S06]  /*b830*/  BRA.U !UP0, `(.L_x_17) ;  /* 0xffffffc108647547 */ /* 0x000fec000b83ffff */
.L_x_12:
[C---:B------:R-:W-:Y:S01]  /*b840*/  FMUL R0, R109.reuse, 8388608 ;  /* 0x4b0000006d007820 */ /* 0x040fe20000400000 */
[----:B0-2---:R-:W0:Y:S01]  /*b850*/  S2R R6, SR_TID.X ;  /* 0x0000000000067919 */ /* 0x005e220000002100 */
[C---:B------:R-:W-:Y:S01]  /*b860*/  FSETP.GEU.AND P0, PT, R109.reuse, 1.175494350822287508e-38, PT ;  /* 0x008000006d00780b */ /* 0x040fe20003f0e000 */
[----:B------:R-:W-:Y:S01]  /*b870*/  IMAD.MOV.U32 R3, RZ, RZ, 0x3dc6b27f ;  /* 0x3dc6b27fff037424 */ /* 0x000fe200078e00ff */
[----:B------:R-:W1:Y:S01]  /*b880*/  LDC R68, c[0x0][0x3e8] ;  /* 0x0000fa00ff447b82 */ /* 0x000e620000000800 */
[----:B------:R-:W-:Y:S01]  /*b890*/  UISETP.GE.AND UP0, UPT, UR71, 0x1, UPT ;  /* 0x000000014700788c */ /* 0x000fe2000bf06270 */
[----:B----4-:R-:W-:Y:S02]  /*b8a0*/  FSEL R93, R0, R109, !P0 ;  /* 0x0000006d005d7208 */ /* 0x010fe40004000000 */
[----:B------:R-:W-:-:S03]  /*b8b0*/  FSETP.GT.AND P1, PT, |R109|, 8.50705917302346158658e+37, PT ;  /* 0x7e8000006d00780b */ /* 0x000fc60003f24200 */
[----:B------:R-:W-:-:S05]  /*b8c0*/  VIADD R0, R93, 0xc0cafb0d ;  /* 0xc0cafb0d5d007836 */ /* 0x000fca0000000000 */
[----:B------:R-:W-:-:S05]  /*b8d0*/  LOP3.LUT R2, R0, 0xff800000, RZ, 0xc0, !PT ;  /* 0xff80000000027812 */ /* 0x000fca00078ec0ff */
[----:B------:R-:W-:-:S04]  /*b8e0*/  IMAD.IADD R0, R93, 0x1, -R2 ;  /* 0x000000015d007824 */ /* 0x000fc800078e0a02 */
[----:B------:R-:W-:-:S04]  /*b8f0*/  FADD R70, R0, -1 ;  /* 0xbf80000000467421 */ /* 0x000fc80000000000 */
[----:B------:R-:W-:Y:S01]  /*b900*/  FFMA.FTZ R3, R70, R3, -0.16845393180847167969 ;  /* 0xbe2c7f3046037423 */ /* 0x000fe20000010003 */
[----:B0-----:R-:W-:-:S03]  /*b910*/  LOP3.LUT R4, R6, 0x10, RZ, 0xc0, !PT ;  /* 0x0000001006047812 */ /* 0x001fc600078ec0ff */
[----:B------:R-:W-:Y:S01]  /*b920*/  FFMA.FTZ R3, R70, R3, 0.1716887056827545166 ;  /* 0x3e2fcf2a46037423 */ /* 0x000fe20000010003 */
[----:B------:R-:W-:Y:S02]  /*b930*/  LOP3.LUT R5, R6, 0xf, RZ, 0xc0, !PT ;  /* 0x0000000f06057812 */ /* 0x000fe400078ec0ff */
[----:B------:R-:W-:Y:S01]  /*b940*/  LEA R0, R4, UR73, 0x7 ;  /* 0x0000004904007c11 */ /* 0x000fe2000f8e38ff */
[----:B------:R-:W-:Y:S01]  /*b950*/  FFMA.FTZ R7, R70, R3, -0.17900948226451873779 ;  /* 0xbe374e4346077423 */ /* 0x000fe20000010003 */
[----:B------:R-:W-:Y:S02]  /*b960*/  LOP3.LUT R9, R6, 0x60, RZ, 0xc0, !PT ;  /* 0x0000006006097812 */ /* 0x000fe400078ec0ff */
[----:B------:R-:W-:Y:S01]  /*b970*/  SHF.R.U32.HI R73, RZ, 0x6, R6 ;  /* 0x00000006ff497819 */ /* 0x000fe20000011606 */
[----:B------:R-:W-:Y:S01]  /*b980*/  FFMA.FTZ R7, R70, R7, 0.20512372255325317383 ;  /* 0x3e520bf446077423 */ /* 0x000fe20000010007 */
[----:B------:R-:W-:Y:S01]  /*b990*/  IMAD R4, R5, 0x10, R0 ;  /* 0x0000001005047824 */ /* 0x000fe200078e0200 */
[----:B------:R-:W-:-:S02]  /*b9a0*/  FSEL R0, RZ, -23, P0 ;  /* 0xc1b80000ff007808 */ /* 0x000fc40000000000 */
[----:B------:R-:W-:Y:S01]  /*b9b0*/  I2FP.F32.S32 R5, R2 ;  /* 0x0000000200057245 */ /* 0x000fe20000201400 */
[C---:B------:R-:W-:Y:S01]  /*b9c0*/  FFMA.FTZ R7, R70.reuse, R7, -0.24046532809734344482 ;  /* 0xbe763c8b46077423 */ /* 0x040fe20000010007 */
[----:B------:R-:W-:Y:S02]  /*b9d0*/  LEA R3, R9, R4, 0x3 ;  /* 0x0000000409037211 */ /* 0x000fe400078e18ff */
[----:B------:R-:W-:Y:S01]  /*b9e0*/  SGXT.U32 R73, R73, 0x1 ;  /* 0x000000014949781a */ /* 0x000fe20000000000 */
[----:B------:R-:W-:Y:S01]  /*b9f0*/  FFMA.FTZ R69, R5, 1.1920928955078125e-07, R0 ;  /* 0x3400000005457823 */ /* 0x000fe20000010000 */
[----:B------:R-:W-:Y:S01]  /*ba00*/  SHF.R.U32.HI R0, RZ, 0x2, R6 ;  /* 0x00000002ff007819 */ /* 0x000fe20000011606 */
[----:B------:R-:W-:Y:S01]  /*ba10*/  FFMA.FTZ R7, R70, R7, 0.28857114911079406738 ;  /* 0x3e93bf9946077423 */ /* 0x000fe20000010007 */
[----:B-1----:R-:W-:Y:S06]  /*ba20*/  BRA.U !UP0, `(.L_x_18) ;  /* 0x0000000108107547 */ /* 0x002fec000b800000 */
[----:B------:R-:W-:-:S06]  /*ba30*/  USHF.L.U32 UR15, UR15, 0x1f, URZ ;  /* 0x0000001f0f0f7899 */ /* 0x000fcc00080006ff */
[----:B------:R-:W-:-:S04]  /*ba40*/  IMAD.U32 R2, RZ, RZ, UR15 ;  /* 0x0000000fff027e24 */ /* 0x000fc8000f8e00ff */
[----:B------:R-:W0:Y:S02]  /*ba50*/  SYNCS.PHASECHK.TRANS64.TRYWAIT P0, [UR70], R2 ;  /* 0x00000002ff0075a7 */ /* 0x000e240008001146 */
[----:B0-----:R-:W-:Y:S05]  /*ba60*/  @!P0 BRA `(.L_x_19) ;  /* 0x0000002800348947 */ /* 0x001fea0003800000 */
.L_x_18:
[----:B------:R-:W-:Y:S01]  /*ba70*/  BAR.SYNC.DEFER_BLOCKING 0x0 ;  /* 0x0000000000007b1d */ /* 0x000fe20000010000 */
[----:B------:R-:W-:Y:S01]  /*ba80*/  FFMA.FTZ R71, R70, R7, -0.36067417263984680176 ;  /* 0xbeb8aa4946477423 */ /* 0x000fe20000010007 */
[C---:B------:R-:W-:Y:S01]  /*ba90*/  FSETP.GEU.AND P2, PT, |R109|.reuse, 1.175494350822287508e-38, PT ;  /* 0x008000006d00780b */ /* 0x040fe20003f4e200 */
[----:B------:R-:W-:Y:S01]  /*baa0*/  @P1 FMUL R109, R109, 0.25 ;  /* 0x3e8000006d6d1820 */ /* 0x000fe20000400000 */
[----:B------:R-:W-:Y:S01]  /*bab0*/  LOP3.LUT R0, R0, 0x18, RZ, 0xc0, !PT ;  /* 0x0000001800007812 */ /* 0x000fe200078ec0ff */
[C---:B------:R-:W-:Y:S01]  /*bac0*/  FFMA.FTZ R71, R70.reuse, R71, 0.48089820146560668945 ;  /* 0x3ef6384a46477423 */ /* 0x040fe20000010047 */
[----:B------:R-:W-:Y:S01]  /*bad0*/  IMAD R73, R73, R68, RZ ;  /* 0x0000004449497224 */ /* 0x000fe200078e02ff */
[----:B------:R-:W-:Y:S01]  /*bae0*/  ISETP.GE.U32.AND P0, PT, R93, 0x7f800000, PT ;  /* 0x7f8000005d00780c */ /* 0x000fe20003f06070 */
[----:B------:R-:W0:Y:S01]  /*baf0*/  S2R R104, SR_TID.X ;  /* 0x0000000000687919 */ /* 0x000e220000002100 */
[----:B------:R-:W-:Y:S01]  /*bb00*/  FFMA.FTZ R71, R70, R71, -0.72134751081466674805 ;  /* 0xbf38aa3b46477423 */ /* 0x000fe20000010047 */
[----:B------:R-:W-:Y:S01]  /*bb10*/  IMAD R75, R68, 0x2, R73 ;  /* 0x00000002444b7824 */ /* 0x000fe200078e0249 */
[----:B------:R-:W1:Y:S01]  /*bb20*/  S2UR UR8, SR_CTAID.X ;  /* 0x00000000000879c3 */ /* 0x000e620000002500 */
[----:B------:R-:W2:Y:S01]  /*bb30*/  LDCU.64 UR4, c[0x0][0x3e0] ;  /* 0x00007c00ff0477ac */ /* 0x000ea20008000a00 */
[----:B------:R-:W-:Y:S01]  /*bb40*/  FMUL R71, R70, R71 ;  /* 0x0000004746477220 */ /* 0x000fe20000400000 */
[----:B------:R-:W-:-:S02]  /*bb50*/  IMAD R77, R68, 0x2, R75 ;  /* 0x00000002444d7824 */ /* 0x000fc400078e024b */
[----:B------:R-:W-:Y:S01]  /*bb60*/  @!P2 FMUL R109, R109, 16777216 ;  /* 0x4b8000006d6da820 */ /* 0x000fe20000400000 */
[C---:B------:R-:W-:Y:S02]  /*bb70*/  FMUL R71, R70.reuse, R71 ;  /* 0x0000004746477220 */ /* 0x040fe40000400000 */
[----:B------:R-:W3:Y:S01]  /*bb80*/  LDC.64 R160, c[0x0][0x398] ;  /* 0x0000e600ffa07b82 */ /* 0x000ee20000000a00 */
[----:B------:R-:W-:Y:S01]  /*bb90*/  @P0 MOV R92, 0x7f800000 ;  /* 0x7f800000005c0802 */ /* 0x000fe20000000f00 */
[----:B------:R-:W-:Y:S01]  /*bba0*/  FFMA.FTZ R70, R70, 1.4426950216293334961, R71 ;  /* 0x3fb8aa3b46467823 */ /* 0x000fe20000010047 */
[----:B------:R-:W-:-:S03]  /*bbb0*/  IMAD R71, R68, 0x2, R77 ;  /* 0x0000000244477824 */ /* 0x000fc600078e024d */
[----:B------:R-:W-:Y:S01]  /*bbc0*/  FADD R69, R69, R70 ;  /* 0x0000004645457221 */ /* 0x000fe20000000000 */
[----:B------:R-:W-:Y:S01]  /*bbd0*/  @P0 FFMA.FTZ R69, R93, R92, +INF ;  /* 0x7f8000005d450423 */ /* 0x000fe2000001005c */
[----:B------:R-:W4:Y:S02]  /*bbe0*/  @!P6 SYNCS.CCTL.IV [UR73+0x10000] ;  /* 0x01000000ff00e9b1 */ /* 0x000f240008000049 */
[----:B----4-:R-:W-:Y:S01]  /*bbf0*/  BAR.SYNC.DEFER_BLOCKING 0x0 ;  /* 0x0000000000007b1d */ /* 0x010fe20000010000 */
[----:B--2---:R-:W-:-:S05]  /*bc00*/  UIMAD UR4, UR75, UR4, URZ ;  /* 0x000000044b0472a4 */ /* 0x004fca000f8e02ff */
[----:B------:R-:W2:Y:S01]  /*bc10*/  MUFU.RCP R70, R109 ;  /* 0x0000006d00467308 */ /* 0x000ea20000001000 */
[----:B-1----:R-:W-:Y:S01]  /*bc20*/  USHF.L.U32 UR7, UR8, 0x6, URZ ;  /* 0x0000000608077899 */ /* 0x002fe200080006ff */
[----:B------:R-:W-:Y:S01]  /*bc30*/  LDTM.16dp32bit_t0_t15.x64 R4, tmem[UR69] ;  /* 0x00000045000479ee */ /* 0x000fe20008b00000 */
[----:B------:R-:W1:Y:S01]  /*bc40*/  LDTM.16dp32bit_t16_t31.x64 R4, tmem[UR69+0x40] ;  /* 0x00004045000479ee */ /* 0x000e620008b20000 */
[----:B------:R-:W-:Y:S01]  /*bc50*/  USHF.L.U32 UR6, UR4, 0x1, URZ ;  /* 0x0000000104067899 */ /* 0x000fe200080006ff */
[----:B0-----:R-:W-:Y:S01]  /*bc60*/  LOP3.LUT R2, R0, 0x1f, R104, 0xf8, !PT ;  /* 0x0000001f00027812 */ /* 0x001fe200078ef868 */
[C---:B------:R-:W-:Y:S01]  /*bc70*/  IMAD.SHL.U32 R72, R104.reuse, 0x10, RZ ;  /* 0x0000001068487824 */ /* 0x040fe200078e00ff */
[----:B------:R-:W-:Y:S01]  /*bc80*/  LOP3.LUT R92, R104, 0x7f, RZ, 0xc0, !PT ;  /* 0x0000007f685c7812 */ /* 0x000fe200078ec0ff */
[----:B------:R-:W-:Y:S02]  /*bc90*/  IMAD.U32 R170, RZ, RZ, UR7 ;  /* 0x00000007ffaa7e24 */ /* 0x000fe4000f8e00ff */
[----:B------:R-:W-:Y:S01]  /*bca0*/  IMAD.SHL.U32 R74, R2, 0x8, RZ ;  /* 0x00000008024a7824 */ /* 0x000fe200078e00ff */
[----:B------:R-:W-:-:S02]  /*bcb0*/  LOP3.LUT R0, R72, 0x30, RZ, 0xc0, !PT ;  /* 0x0000003048007812 */ /* 0x000fc400078ec0ff */
[----:B------:R-:W-:Y:S02]  /*bcc0*/  LOP3.LUT R170, R170, 0x3f, R104, 0xf8, !PT ;  /* 0x0000003faaaa7812 */ /* 0x000fe400078ef868 */
[----:B------:R-:W-:Y:S01]  /*bcd0*/  LOP3.LUT R79, R74, 0xc0, RZ, 0xc0, !PT ;  /* 0x000000c04a4f7812 */ /* 0x000fe200078ec0ff */
[----:B------:R-:W0:Y:S01]  /*bce0*/  @!P6 SYNCS.CCTL.IV [UR73+0x10008] ;  /* 0x01000800ff00e9b1 */ /* 0x000e220008000049 */
[----:B------:R-:W-:Y:S02]  /*bcf0*/  NOP ;  /* 0x0000000000007918 */ /* 0x000fe40000000000 */
[----:B------:R-:W-:Y:S01]  /*bd00*/  IADD3 R0, PT, PT, R79, UR73, R0 ;  /* 0x000000494f007c10 */ /* 0x000fe2000fffe000 */
[----:B------:R-:W-:Y:S01]  /*bd10*/  IMAD R79, R68, 0x2, R71 ;  /* 0x00000002444f7824 */ /* 0x000fe200078e0247 */
[----:B------:R-:W-:Y:S01]  /*bd20*/  SHF.L.U32 R2, R2, 0x4, RZ ;  /* 0x0000000402027819 */ /* 0x000fe200000006ff */
[----:B-1----:R-:W-:Y:S01]  /*bd30*/  @P1 FMUL R24, R24, 0.25 ;  /* 0x3e80000018181820 */ /* 0x002fe20000400000 */
[----:B------:R-:W-:Y:S01]  /*bd40*/  @P1 FMUL R53, R53, 0.25 ;  /* 0x3e80000035351820 */ /* 0x000fe20000400000 */
[----:B------:R-:W-:Y:S01]  /*bd50*/  @P1 FMUL R25, R25, 0.25 ;  /* 0x3e80000019191820 */ /* 0x000fe20000400000 */
[----:B------:R-:W-:Y:S01]  /*bd60*/  @P1 FMUL R55, R55, 0.25 ;  /* 0x3e80000037371820 */ /* 0x000fe20000400000 */
[----:B------:R-:W-:Y:S01]  /*bd70*/  @!P2 FMUL R24, R24, 16777216 ;  /* 0x4b8000001818a820 */ /* 0x000fe20000400000 */
[----:B------:R-:W-:Y:S01]  /*bd80*/  @!P2 FMUL R53, R53, 16777216 ;  /* 0x4b8000003535a820 */ /* 0x000fe20000400000 */
[----:B------:R-:W-:Y:S01]  /*bd90*/  @P1 FMUL R22, R22, 0.25 ;  /* 0x3e80000016161820 */ /* 0x000fe20000400000 */
[----:B------:R-:W-:Y:S01]  /*bda0*/  @!P2 FMUL R25, R25, 16777216 ;  /* 0x4b8000001919a820 */ /* 0x000fe20000400000 */
[C---:B--2---:R-:W-:Y:S01]  /*bdb0*/  FMUL R78, R70.reuse, R24 ;  /* 0x00000018464e7220 */ /* 0x044fe20000400000 */
[----:B------:R-:W-:Y:S01]  /*bdc0*/  @P1 FMUL R57, R57, 0.25 ;  /* 0x3e80000039391820 */ /* 0x000fe20000400000 */
[----:B------:R-:W-:Y:S01]  /*bdd0*/  @!P2 FMUL R55, R55, 16777216 ;  /* 0x4b8000003737a820 */ /* 0x000fe20000400000 */
[----:B------:R-:W-:Y:S01]  /*bde0*/  FMUL R24, R70, R53 ;  /* 0x0000003546187220 */ /* 0x000fe20000400000 */
[----:B------:R-:W-:-:S02]  /*bdf0*/  IMAD R53, R68, 0x2, R79 ;  /* 0x0000000244357824 */ /* 0x000fc400078e024f */
[----:B------:R-:W-:Y:S01]  /*be00*/  @P1 FMUL R27, R27, 0.25 ;  /* 0x3e8000001b1b1820 */ /* 0x000fe20000400000 */
[----:B------:R-:W-:Y:S01]  /*be10*/  @!P2 FMUL R22, R22, 16777216 ;  /* 0x4b8000001616a820 */ /* 0x000fe20000400000 */
[C---:B------:R-:W-:Y:S01]  /*be20*/  FMUL R80, R70.reuse, R25 ;  /* 0x0000001946507220 */ /* 0x040fe20000400000 */
[----:B------:R-:W-:Y:S01]  /*be30*/  @P1 FMUL R59, R59, 0.25 ;  /* 0x3e8000003b3b1820 */ /* 0x000fe20000400000 */
[----:B------:R-:W-:Y:S01]  /*be40*/  @!P2 FMUL R57, R57, 16777216 ;  /* 0x4b8000003939a820 */ /* 0x000fe20000400000 */
[----:B------:R-:W-:Y:S01]  /*be50*/  FMUL R25, R70, R55 ;  /* 0x0000003746197220 */ /* 0x000fe20000400000 */
[----:B------:R-:W-:Y:S02]  /*be60*/  IMAD R55, R68, 0x2, R53 ;  /* 0x0000000244377824 */ /* 0x000fe400078e0235 */
[----:B------:R-:W-:Y:S01]  /*be70*/  @P1 FMUL R28, R28, 0.25 ;  /* 0x3e8000001c1c1820 */ /* 0x000fe20000400000 */
[----:B------:R-:W-:Y:S01]  /*be80*/  @!P2 FMUL R27, R27, 16777216 ;  /* 0x4b8000001b1ba820 */ /* 0x000fe20000400000 */
[C---:B------:R-:W-:Y:S01]  /*be90*/  FMUL R76, R70.reuse, R22 ;  /* 0x00000016464c7220 */ /* 0x040fe20000400000 */
[----:B------:R-:W-:Y:S01]  /*bea0*/  @P1 FMUL R61, R61, 0.25 ;  /* 0x3e8000003d3d1820 */ /* 0x000fe20000400000 */
[----:B------:R-:W-:Y:S01]  /*beb0*/  @!P2 FMUL R59, R59, 16777216 ;  /* 0x4b8000003b3ba820 */ /* 0x000fe20000400000 */
[----:B------:R-:W-:Y:S01]  /*bec0*/  FMUL R22, R70, R57 ;  /* 0x0000003946167220 */ /* 0x000fe20000400000 */
[----:B------:R-:W-:-:S02]  /*bed0*/  IMAD R57, R68, 0x2, R55 ;  /* 0x0000000244397824 */ /* 0x000fc400078e0237 */
[----:B------:R-:W-:Y:S01]  /*bee0*/  @!P2 FMUL R28, R28, 16777216 ;  /* 0x4b8000001c1ca820 */ /* 0x000fe20000400000 */
[C---:B------:R-:W-:Y:S01]  /*bef0*/  FMUL R87, R70.reuse, R27 ;  /* 0x0000001b46577220 */ /* 0x040fe20000400000 */
[----:B------:R-:W-:Y:S01]  /*bf00*/  @P1 FMUL R31, R31, 0.25 ;  /* 0x3e8000001f1f1820 */ /* 0x000fe20000400000 */
[----:B------:R-:W-:Y:S01]  /*bf10*/  @!P2 FMUL R61, R61, 16777216 ;  /* 0x4b8000003d3da820 */ /* 0x000fe20000400000 */
[----:B------:R-:W-:Y:S01]  /*bf20*/  FMUL R27, R70, R59 ;  /* 0x0000003b461b7220 */ /* 0x000fe20000400000 */
[----:B------:R-:W-:Y:S01]  /*bf30*/  @P1 FMUL R63, R63, 0.25 ;  /* 0x3e8000003f3f1820 */ /* 0x000fe20000400000 */
[----:B------:R-:W-:Y:S02]  /*bf40*/  IMAD R59, R68, 0x2, R57 ;  /* 0x00000002443b7824 */ /* 0x000fe400078e0239 */
[----:B------:R-:W-:Y:S01]  /*bf50*/  @P1 FMUL R11, R11, 0.25 ;  /* 0x3e8000000b0b1820 */ /* 0x000fe20000400000 */
[----:B------:R-:W-:Y:S01]  /*bf60*/  @P1 FMUL R6, R6, 0.25 ;  /* 0x3e80000006061820 */ /* 0x000fe20000400000 */
[----:B------:R-:W-:Y:S01]  /*bf70*/  @P1 FMUL R14, R14, 0.25 ;  /* 0x3e8000000e0e1820 */ /* 0x000fe20000400000 */
[C---:B------:R-:W-:Y:S01]  /*bf80*/  FMUL R82, R70.reuse, R28 ;  /* 0x0000001c46527220 */ /* 0x040fe20000400000 */
[----:B------:R-:W-:Y:S01]  /*bf90*/  @P1 FMUL R5, R5, 0.25 ;  /* 0x3e80000005051820 */ /* 0x000fe20000400000 */
[----:B------:R-:W-:Y:S01]  /*bfa0*/  @P1 FMUL R7, R7, 0.25 ;  /* 0x3e80000007071820 */ /* 0x000fe20000400000 */
[----:B------:R-:W-:Y:S01]  /*bfb0*/  @P1 FMUL R15, R15, 0.25 ;  /* 0x3e8000000f0f1820 */ /* 0x000fe20000400000 */
[----:B------:R-:W-:Y:S01]  /*bfc0*/  @!P2 FMUL R31, R31, 16777216 ;  /* 0x4b8000001f1fa820 */ /* 0x000fe20000400000 */
[----:B------:R-:W-:Y:S01]  /*bfd0*/  FMUL R28, R70, R61 ;  /* 0x0000003d461c7220 */ /* 0x000fe20000400000 */
[----:B------:R-:W-:Y:S01]  /*bfe0*/  @P1 FMUL R8, R8, 0.25 ;  /* 0x3e80000008081820 */ /* 0x000fe20000400000 */
[----:B------:R-:W-:Y:S01]  /*bff0*/  @P1 FMUL R10, R10, 0.25 ;  /* 0x3e8000000a0a1820 */ /* 0x000fe20000400000 */
[----:B------:R-:W-:Y:S01]  /*c000*/  @P1 FMUL R12, R12, 0.25 ;  /* 0x3e8000000c0c1820 */ /* 0x000fe20000400000 */
[----:B------:R-:W-:Y:S01]  /*c010*/  @P1 FMUL R18, R18, 0.25 ;  /* 0x3e80000012121820 */ /* 0x000fe20000400000 */
[----:B------:R-:W-:Y:S01]  /*c020*/  @P1 FMUL R32, R32, 0.25 ;  /* 0x3e80000020201820 */ /* 0x000fe20000400000 */
[----:B------:R-:W-:Y:S01]  /*c030*/  @!P2 FMUL R63, R63, 16777216 ;  /* 0x4b8000003f3fa820 */ /* 0x000fe20000400000 */
[----:B------:R-:W-:-:S02]  /*c040*/  IMAD R61, R68, 0x2, R59 ;  /* 0x00000002443d7824 */ /* 0x000fc400078e023b */
[----:B------:R-:W-:Y:S01]  /*c050*/  @P1 FMUL R4, R4, 0.25 ;  /* 0x3e80000004041820 */ /* 0x000fe20000400000 */
[----:B------:R-:W-:Y:S01]  /*c060*/  @P1 FMUL R9, R9, 0.25 ;  /* 0x3e80000009091820 */ /* 0x000fe20000400000 */
[----:B------:R-:W-:Y:S01]  /*c070*/  @P1 FMUL R13, R13, 0.25 ;  /* 0x3e8000000d0d1820 */ /* 0x000fe20000400000 */
[----:B------:R-:W-:Y:S01]  /*c080*/  @P1 FMUL R16, R16, 0.25 ;  /* 0x3e80000010101820 */ /* 0x000fe20000400000 */
[----:B------:R-:W-:Y:S01]  /*c090*/  @P1 FMUL R17, R17, 0.25 ;  /* 0x3e80000011111820 */ /* 0x000fe20000400000 */
[----:B------:R-:W-:Y:S01]  /*c0a0*/  @P1 FMUL R19, R19, 0.25 ;  /* 0x3e80000013131820 */ /* 0x000fe20000400000 */
[----:B------:R-:W-:Y:S01]  /*c0b0*/  @P1 FMUL R65, R65, 0.25 ;  /* 0x3e80000041411820 */ /* 0x000fe20000400000 */
[----:B------:R-:W-:Y:S01]  /*c0c0*/  @!P2 FMUL R11, R11, 16777216 ;  /* 0x4b8000000b0ba820 */ /* 0x000fe20000400000 */
[----:B------:R-:W-:Y:S01]  /*c0d0*/  @!P2 FMUL R6, R6, 16777216 ;  /* 0x4b8000000606a820 */ /* 0x000fe20000400000 */
[----:B------:R-:W-:Y:S01]  /*c0e0*/  @!P2 FMUL R14, R14, 16777216 ;  /* 0x4b8000000e0ea820 */ /* 0x000fe20000400000 */
[----:B------:R-:W-:Y:S01]  /*c0f0*/  @!P2 FMUL R5, R5, 16777216 ;  /* 0x4b8000000505a820 */ /* 0x000fe20000400000 */
[----:B------:R-:W-:Y:S01]  /*c100*/  @!P2 FMUL R7, R7, 16777216 ;  /* 0x4b8000000707a820 */ /* 0x000fe20000400000 */
[----:B------:R-:W-:Y:S01]  /*c110*/  @!P2 FMUL R15, R15, 16777216 ;  /* 0x4b8000000f0fa820 */ /* 0x000fe20000400000 */
[----:B------:R-:W-:Y:S01]  /*c120*/  FMUL R91, R70, R31 ;  /* 0x0000001f465b7220 */ /* 0x000fe20000400000 */
[----:B------:R-:W-:Y:S01]  /*c130*/  @P1 FMUL R35, R35, 0.25 ;  /* 0x3e80000023231820 */ /* 0x000fe20000400000 */
        /* <DEDUP_REMOVED lines=12> */
[----:B------:R-:W-:Y:S01]  /*c200*/  @!P2 FMUL R19, R19, 16777216 ;  /* 0x4b8000001313a820 */ /* 0x000fe20000400000 */
[----:B------:R-:W-:Y:S01]  /*c210*/  @!P2 FMUL R65, R65, 16777216 ;  /* 0x4b8000004141a820 */ /* 0x000fe20000400000 */
[----:B------:R-:W-:Y:S01]  /*c220*/  FMUL R72, R70, R11 ;  /* 0x0000000b46487220 */ /* 0x000fe20000400000 */
[----:B------:R-:W-:Y:S01]  /*c230*/  LEA R63, R68, R61, 0x1 ;  /* 0x0000003d443f7211 */ /* 0x000fe200078e08ff */
[C---:B------:R-:W-:Y:S01]  /*c240*/  FMUL R81, R70.reuse, R6 ;  /* 0x0000000646517220 */ /* 0x040fe20000400000 */
[C---:B------:R-:W-:Y:S01]  /*c250*/  FMUL R11, R70.reuse, R14 ;  /* 0x0000000e460b7220 */ /* 0x040fe20000400000 */
[C---:B------:R-:W-:Y:S01]  /*c260*/  FMUL R5, R70.reuse, R5 ;  /* 0x0000000546057220 */ /* 0x040fe20000400000 */
[C---:B------:R-:W-:Y:S01]  /*c270*/  FMUL R6, R70.reuse, R7 ;  /* 0x0000000746067220 */ /* 0x040fe20000400000 */
[C---:B------:R-:W-:Y:S01]  /*c280*/  FMUL R14, R70.reuse, R15 ;  /* 0x0000000f460e7220 */ /* 0x040fe20000400000 */
[----:B------:R-:W-:Y:S01]  /*c290*/  @P1 FMUL R21, R21, 0.25 ;  /* 0x3e80000015151820 */ /* 0x000fe20000400000 */
[----:B------:R-:W-:Y:S01]  /*c2a0*/  @P1 FMUL R23, R23, 0.25 ;  /* 0x3e80000017171820 */ /* 0x000fe20000400000 */
[----:B------:R-:W-:Y:S01]  /*c2b0*/  @!P2 FMUL R35, R35, 16777216 ;  /* 0x4b8000002323a820 */ /* 0x000fe20000400000 */
[C---:B------:R-:W-:Y:S01]  /*c2c0*/  FMUL R7, R70.reuse, R8 ;  /* 0x0000000846077220 */ /* 0x040fe20000400000 */
[C---:B------:R-:W-:Y:S01]  /*c2d0*/  FMUL R10, R70.reuse, R10 ;  /* 0x0000000a460a7220 */ /* 0x040fe20000400000 */
[C---:B------:R-:W-:Y:S01]  /*c2e0*/  FMUL R12, R70.reuse, R12 ;  /* 0x0000000c460c7220 */ /* 0x040fe20000400000 */
[C---:B------:R-:W-:Y:S01]  /*c2f0*/  FMUL R15, R70.reuse, R18 ;  /* 0x00000012460f7220 */ /* 0x040fe20000400000 */
[C---:B------:R-:W-:Y:S01]  /*c300*/  FMUL R86, R70.reuse, R32 ;  /* 0x0000002046567220 */ /* 0x040fe20000400000 */
[----:B------:R-:W-:Y:S01]  /*c310*/  @!P2 FMUL R67, R67, 16777216 ;  /* 0x4b8000004343a820 */ /* 0x000fe20000400000 */
[C---:B------:R-:W-:Y:S01]  /*c320*/  FMUL R4, R70.reuse, R4 ;  /* 0x0000000446047220 */ /* 0x040fe20000400000 */
[C---:B------:R-:W-:Y:S01]  /*c330*/  FMUL R9, R70.reuse, R9 ;  /* 0x0000000946097220 */ /* 0x040fe20000400000 */
[C---:B------:R-:W-:Y:S01]  /*c340*/  FMUL R13, R70.reuse, R13 ;  /* 0x0000000d460d7220 */ /* 0x040fe20000400000 */
[C---:B------:R-:W-:Y:S01]  /*c350*/  FMUL R16, R70.reuse, R16 ;  /* 0x0000001046107220 */ /* 0x040fe20000400000 */
[C---:B------:R-:W-:Y:S01]  /*c360*/  FMUL R17, R70.reuse, R17 ;  /* 0x0000001146117220 */ /* 0x040fe20000400000 */
[C---:B------:R-:W-:Y:S01]  /*c370*/  FMUL R18, R70.reuse, R19 ;  /* 0x0000001346127220 */ /* 0x040fe20000400000 */
[----:B------:R-:W-:Y:S01]  /*c380*/  FMUL R32, R70, R65 ;  /* 0x0000004146207220 */ /* 0x000fe20000400000 */
[----:B------:R-:W-:-:S02]  /*c390*/  IMAD R65, R68, 0x2, R63 ;  /* 0x0000000244417824 */ /* 0x000fc400078e023f */
[----:B------:R-:W-:Y:S01]  /*c3a0*/  @P1 FMUL R26, R26, 0.25 ;  /* 0x3e8000001a1a1820 */ /* 0x000fe20000400000 */
[----:B------:R-:W-:Y:S01]  /*c3b0*/  @P1 FMUL R36, R36, 0.25 ;  /* 0x3e80000024241820 */ /* 0x000fe20000400000 */
[----:B------:R-:W-:Y:S01]  /*c3c0*/  @!P2 FMUL R21, R21, 16777216 ;  /* 0x4b8000001515a820 */ /* 0x000fe20000400000 */
[----:B------:R-:W-:Y:S01]  /*c3d0*/  @!P2 FMUL R23, R23, 16777216 ;  /* 0x4b8000001717a820 */ /* 0x000fe20000400000 */
[----:B------:R-:W-:Y:S01]  /*c3e0*/  FMUL R97, R70, R35 ;  /* 0x0000002346617220 */ /* 0x000fe20000400000 */
[----:B------:R-:W-:Y:S01]  /*c3f0*/  F2FP.F16.F32.PACK_AB R8, R6, R5 ;  /* 0x000000050608723e */ /* 0x000fe200000000ff */
[----:B------:R-:W-:Y:S01]  /*c400*/  FMUL R35, R70, R67 ;  /* 0x0000004346237220 */ /* 0x000fe20000400000 */
[----:B------:R-:W-:Y:S01]  /*c410*/  F2FP.F16.F32.PACK_AB R5, R10, R7 ;  /* 0x000000070a05723e */ /* 0x000fe200000000ff */
[----:B------:R-:W-:Y:S01]  /*c420*/  IMAD R67, R68, 0x2, R65 ;  /* 0x0000000244437824 */ /* 0x000fe200078e0241 */
[----:B------:R-:W-:Y:S01]  /*c430*/  F2FP.F16.F32.PACK_AB R6, R11, R12 ;  /* 0x0000000c0b06723e */ /* 0x000fe200000000ff */
[----:B------:R-:W-:Y:S01]  /*c440*/  @!P2 FMUL R26, R26, 16777216 ;  /* 0x4b8000001a1aa820 */ /* 0x000fe20000400000 */
[----:B------:R-:W-:Y:S01]  /*c450*/  F2FP.F16.F32.PACK_AB R4, R81, R4 ;  /* 0x000000045104723e */ /* 0x000fe200000000ff */
[----:B------:R-:W-:Y:S01]  /*c460*/  @!P2 FMUL R36, R36, 16777216 ;  /* 0x4b8000002424a820 */ /* 0x000fe20000400000 */
[----:B------:R-:W-:Y:S01]  /*c470*/  F2FP.F16.F32.PACK_AB R9, R72, R9 ;  /* 0x000000094809723e */ /* 0x000fe200000000ff */
[----:B------:R-:W-:Y:S01]  /*c480*/  FMUL R74, R70, R21 ;  /* 0x00000015464a7220 */ /* 0x000fe20000400000 */
[----:B------:R-:W-:Y:S01]  /*c490*/  F2FP.F16.F32.PACK_AB R10, R14, R13 ;  /* 0x0000000d0e0a723e */ /* 0x000fe200000000ff */
[----:B------:R-:W-:Y:S01]  /*c4a0*/  FMUL R83, R70, R23 ;  /* 0x0000001746537220 */ /* 0x000fe20000400000 */
[----:B------:R-:W-:Y:S01]  /*c4b0*/  F2FP.F16.F32.PACK_AB R7, R15, R16 ;  /* 0x000000100f07723e */ /* 0x000fe200000000ff */
[----:B------:R-:W-:Y:S01]  /*c4c0*/  IMAD R81, R68, 0x2, R67 ;  /* 0x0000000244517824 */ /* 0x000fe200078e0243 */
[----:B------:R-:W-:Y:S01]  /*c4d0*/  F2FP.F16.F32.PACK_AB R11, R18, R17 ;  /* 0x00000011120b723e */ /* 0x000fe200000000ff */
[C---:B------:R-:W-:Y:S01]  /*c4e0*/  FMUL R85, R70.reuse, R26 ;  /* 0x0000001a46557220 */ /* 0x040fe20000400000 */
[----:B------:R-:W-:Y:S01]  /*c4f0*/  FMUL R90, R70, R36 ;  /* 0x00000024465a7220 */ /* 0x000fe20000400000 */
[----:B0-----:R-:W-:Y:S01]  /*c500*/  STS.128 [R3], R4 ;  /* 0x0000000403007388 */ /* 0x001fe20000000c00 */
[----:B------:R-:W-:Y:S01]  /*c510*/  @P1 FMUL R37, R37, 0.25 ;  /* 0x3e80000025251820 */ /* 0x000fe20000400000 */
[----:B------:R-:W-:Y:S01]  /*c520*/  F2FP.F16.F32.PACK_AB R36, R83, R74 ;  /* 0x0000004a5324723e */ /* 0x000fe200000000ff */
[----:B------:R-:W-:Y:S01]  /*c530*/  @P1 FMUL R30, R30, 0.25 ;  /* 0x3e8000001e1e1820 */ /* 0x000fe20000400000 */
[----:B------:R-:W-:Y:S01]  /*c540*/  STS.128 [R3+0x400], R8 ;  /* 0x0004000803007388 */ /* 0x000fe20000000c00 */
[----:B------:R-:W-:-:S02]  /*c550*/  IMAD R83, R68, 0x2, R81 ;  /* 0x0000000244537824 */ /* 0x000fc400078e0251 */
[----:B------:R-:W-:Y:S01]  /*c560*/  @!P2 FMUL R37, R37, 16777216 ;  /* 0x4b8000002525a820 */ /* 0x000fe20000400000 */
[----:B------:R-:W-:Y:S01]  /*c570*/  F2FP.F16.F32.PACK_AB R13, R85, R78 ;  /* 0x0000004e550d723e */ /* 0x000fe200000000ff */
[----:B------:R-:W-:Y:S01]  /*c580*/  @P1 FMUL R29, R29, 0.25 ;  /* 0x3e8000001d1d1820 */ /* 0x000fe20000400000 */
[----:B------:R-:W-:Y:S01]  /*c590*/  @!P2 FMUL R30, R30, 16777216 ;  /* 0x4b8000001e1ea820 */ /* 0x000fe20000400000 */
[----:B------:R-:W-:Y:S02]  /*c5a0*/  IMAD R85, R68, 0x2, R83 ;  /* 0x0000000244557824 */ /* 0x000fe400078e0253 */
[----:B------:R-:W-:Y:S01]  /*c5b0*/  FMUL R94, R70, R37 ;  /* 0x00000025465e7220 */ /* 0x000fe20000400000 */
[----:B------:R-:W-:Y:S01]  /*c5c0*/  @P1 FMUL R20, R20, 0.25 ;  /* 0x3e80000014141820 */ /* 0x000fe20000400000 */
[----:B------:R-:W-:Y:S01]  /*c5d0*/  @P1 FMUL R34, R34, 0.25 ;  /* 0x3e80000022221820 */ /* 0x000fe20000400000 */
[----:B------:R-:W-:Y:S01]  /*c5e0*/  @P1 FMUL R38, R38, 0.25 ;  /* 0x3e80000026261820 */ /* 0x000fe20000400000 */
[----:B------:R-:W-:Y:S01]  /*c5f0*/  @!P2 FMUL R29, R29, 16777216 ;  /* 0x4b8000001d1da820 */ /* 0x000fe20000400000 */
[----:B------:R-:W-:Y:S01]  /*c600*/  FMUL R89, R70, R30 ;  /* 0x0000001e46597220 */ /* 0x000fe20000400000 */
[----:B------:R-:W-:Y:S01]  /*c610*/  F2FP.F16.F32.PACK_AB R37, R87, R80 ;  /* 0x000000505725723e */ /* 0x000fe200000000ff */
[----:B------:R-:W-:Y:S01]  /*c620*/  @P1 FMUL R33, R33, 0.25 ;  /* 0x3e80000021211820 */ /* 0x000fe20000400000 */
[----:B------:R-:W-:Y:S01]  /*c630*/  LEA R87, R68, R85, 0x1 ;  /* 0x0000005544577211 */ /* 0x000fe200078e08ff */
[----:B------:R-:W-:Y:S01]  /*c640*/  @!P2 FMUL R20, R20, 16777216 ;  /* 0x4b8000001414a820 */ /* 0x000fe20000400000 */
[----:B------:R-:W-:Y:S01]  /*c650*/  @!P2 FMUL R34, R34, 16777216 ;  /* 0x4b8000002222a820 */ /* 0x000fe20000400000 */
[----:B------:R-:W-:Y:S01]  /*c660*/  @!P2 FMUL R38, R38, 16777216 ;  /* 0x4b8000002626a820 */ /* 0x000fe20000400000 */
[----:B------:R-:W-:Y:S01]  /*c670*/  FMUL R84, R70, R29 ;  /* 0x0000001d46547220 */ /* 0x000fe20000400000 */
[----:B------:R-:W-:Y:S01]  /*c680*/  F2FP.F16.F32.PACK_AB R14, R89, R82 ;  /* 0x00000052590e723e */ /* 0x000fe200000000ff */
        /* <DEDUP_REMOVED lines=23> */
[C---:B------:R-:W-:Y:S01]  /*c800*/  FMUL R19, R70.reuse, R20 ;  /* 0x0000001446137220 */ /* 0x040fe20000400000 */
[C---:B------:R-:W-:Y:S01]  /*c810*/  FMUL R95, R70.reuse, R34 ;  /* 0x00000022465f7220 */ /* 0x040fe20000400000 */
[----:B------:R-:W-:Y:S01]  /*c820*/  FMUL R99, R70, R38 ;  /* 0x0000002646637220 */ /* 0x000fe20000400000 */
[----:B------:R-:W-:Y:S01]  /*c830*/  FSETP.NEU.AND P1, PT, R93, RZ, PT ;  /* 0x000000ff5d00720b */ /* 0x000fe20003f2d000 */
[----:B------:R-:W-:Y:S01]  /*c840*/  @!P2 FMUL R39, R39, 16777216 ;  /* 0x4b8000002727a820 */ /* 0x000fe20000400000 */
[----:B------:R-:W-:Y:S01]  /*c850*/  F2FP.F16.F32.PACK_AB R38, R91, R84 ;  /* 0x000000545b26723e */ /* 0x000fe200000000ff */
[----:B------:R-:W-:Y:S01]  /*c860*/  IMAD R91, R68, 0x2, R89 ;  /* 0x00000002445b7824 */ /* 0x000fe200078e0259 */
[----:B------:R-:W-:Y:S01]  /*c870*/  LEA R93, R92, UR73, 0x4 ;  /* 0x000000495c5d7c11 */ /* 0x000fe2000f8e20ff */
[----:B------:R-:W-:Y:S01]  /*c880*/  BAR.SYNC.DEFER_BLOCKING 0x0 ;  /* 0x0000000000007b1d */ /* 0x000fe20000010000 */
[----:B------:R-:W-:Y:S01]  /*c890*/  FMUL R88, R70, R33 ;  /* 0x0000002146587220 */ /* 0x000fe20000400000 */
[----:B------:R-:W-:Y:S01]  /*c8a0*/  F2FP.F16.F32.PACK_AB R12, R76, R19 ;  /* 0x000000134c0c723e */ /* 0x000fe200000000ff */
[----:B------:R-:W-:Y:S01]  /*c8b0*/  @!P2 FMUL R42, R42, 16777216 ;  /* 0x4b8000002a2aa820 */ /* 0x000fe20000400000 */
[----:B------:R-:W-:Y:S01]  /*c8c0*/  F2FP.F16.F32.PACK_AB R15, R95, R86 ;  /* 0x000000565f0f723e */ /* 0x000fe200000000ff */
[----:B------:R-:W-:-:S02]  /*c8d0*/  IMAD R95, R68, 0x2, R91 ;  /* 0x00000002445f7824 */ /* 0x000fc400078e025b */
[----:B------:R-:W-:Y:S01]  /*c8e0*/  @!P2 FMUL R43, R43, 16777216 ;  /* 0x4b8000002b2ba820 */ /* 0x000fe20000400000 */
[----:B------:R-:W-:Y:S01]  /*c8f0*/  @!P2 FMUL R44, R44, 16777216 ;  /* 0x4b8000002c2ca820 */ /* 0x000fe20000400000 */
[C---:B------:R-:W-:Y:S01]  /*c900*/  FMUL R101, R70.reuse, R39 ;  /* 0x0000002746657220 */ /* 0x040fe20000400000 */
[----:B------:R-:W-:Y:S01]  /*c910*/  F2FP.F16.F32.PACK_AB R39, R97, R88 ;  /* 0x000000586127723e */ /* 0x000fe200000000ff */
[----:B------:R-:W-:Y:S01]  /*c920*/  FMUL R103, R70, R42 ;  /* 0x0000002a46677220 */ /* 0x000fe20000400000 */
[----:B------:R-:W-:Y:S02]  /*c930*/  IMAD R97, R68, 0x2, R95 ;  /* 0x0000000244617824 */ /* 0x000fe400078e025f */
[C---:B------:R-:W-:Y:S01]  /*c940*/  FMUL R42, R70.reuse, R43 ;  /* 0x0000002b462a7220 */ /* 0x040fe20000400000 */
[----:B------:R-:W-:Y:S01]  /*c950*/  FMUL R43, R70, R44 ;  /* 0x0000002c462b7220 */ /* 0x000fe20000400000 */
[----:B------:R-:W-:Y:S01]  /*c960*/  @!P2 FMUL R48, R48, 16777216 ;  /* 0x4b8000003030a820 */ /* 0x000fe20000400000 */
[----:B------:R-:W-:Y:S01]  /*c970*/  F2FP.F16.F32.PACK_AB R44, R99, R90 ;  /* 0x0000005a632c723e */ /* 0x000fe200000000ff */
[----:B------:R-:W-:Y:S01]  /*c980*/  @!P2 FMUL R40, R40, 16777216 ;  /* 0x4b8000002828a820 */ /* 0x000fe20000400000 */
[----:B------:R-:W-:-:S02]  /*c990*/  IMAD R99, R68, 0x2, R97 ;  /* 0x0000000244637824 */ /* 0x000fc400078e0261 */
[----:B------:R-:W-:Y:S01]  /*c9a0*/  @!P2 FMUL R45, R45, 16777216 ;  /* 0x4b8000002d2da820 */ /* 0x000fe20000400000 */
[----:B------:R-:W-:Y:S01]  /*c9b0*/  @!P2 FMUL R47, R47, 16777216 ;  /* 0x4b8000002f2fa820 */ /* 0x000fe20000400000 */
[----:B------:R-:W-:Y:S01]  /*c9c0*/  FMUL R100, R70, R48 ;  /* 0x0000003046647220 */ /* 0x000fe20000400000 */
[----:B------:R-:W-:Y:S01]  /*c9d0*/  @!P2 FMUL R50, R50, 16777216 ;  /* 0x4b8000003232a820 */ /* 0x000fe20000400000 */
[----:B------:R-:W-:Y:S01]  /*c9e0*/  FMUL R96, R70, R40 ;  /* 0x0000002846607220 */ /* 0x000fe20000400000 */
[----:B------:R-:W-:Y:S01]  /*c9f0*/  F2FP.F16.F32.PACK_AB R48, R101, R94 ;  /* 0x0000005e6530723e */ /* 0x000fe200000000ff */
[----:B------:R-:W0:Y:S01]  /*ca00*/  LDS.128 R16, [R93] ;  /* 0x000000005d107984 */ /* 0x000e220000000c00 */
[----:B------:R-:W-:Y:S01]  /*ca10*/  LEA R101, R68, R99, 0x1 ;  /* 0x0000006344657211 */ /* 0x000fe200078e08ff */
[C---:B------:R-:W-:Y:S01]  /*ca20*/  FMUL R98, R70.reuse, R45 ;  /* 0x0000002d46627220 */ /* 0x040fe20000400000 */
[C---:B------:R-:W-:Y:S01]  /*ca30*/  FMUL R47, R70.reuse, R47 ;  /* 0x0000002f462f7220 */ /* 0x040fe20000400000 */
[----:B------:R-:W-:Y:S01]  /*ca40*/  LDS.128 R4, [R93+0x800] ;  /* 0x000800005d047984 */ /* 0x000fe20000000c00 */
[----:B------:R-:W-:Y:S01]  /*ca50*/  FMUL R105, R70, R50 ;  /* 0x0000003246697220 */ /* 0x000fe20000400000 */
[----:B------:R-:W-:Y:S01]  /*ca60*/  F2FP.F16.F32.PACK_AB R45, R103, R96 ;  /* 0x00000060672d723e */ /* 0x000fe200000000ff */
[----:B------:R-:W-:Y:S01]  /*ca70*/  IMAD R103, R68, 0x2, R101 ;  /* 0x0000000244677824 */ /* 0x000fe200078e0265 */
[----:B------:R-:W-:Y:S01]  /*ca80*/  BAR.SYNC.DEFER_BLOCKING 0x0 ;  /* 0x0000000000007b1d */ /* 0x000fe20000010000 */
[----:B------:R-:W-:Y:S01]  /*ca90*/  F2FP.F16.F32.PACK_AB R50, R47, R98 ;  /* 0x000000622f32723e */ /* 0x000fe200000000ff */
[----:B------:R-:W-:Y:S01]  /*caa0*/  IMAD R40, R170, UR5, RZ ;  /* 0x00000005aa287c24 */ /* 0x000fe2000f8e02ff */
[----:B------:R-:W-:Y:S01]  /*cab0*/  F2FP.F16.F32.PACK_AB R47, R105, R100 ;  /* 0x00000064692f723e */ /* 0x000fe200000000ff */
[----:B------:R-:W-:-:S02]  /*cac0*/  IMAD R105, R68, 0x2, R103 ;  /* 0x0000000244697824 */ /* 0x000fc400078e0267 */
[----:B------:R-:W-:Y:S01]  /*cad0*/  @!P2 FMUL R46, R46, 16777216 ;  /* 0x4b8000002e2ea820 */ /* 0x000fe20000400000 */
[----:B------:R-:W-:Y:S01]  /*cae0*/  UIMAD.WIDE UR4, UR4, 0x2, URZ ;  /* 0x00000002040478a5 */ /* 0x000fe2000f8e02ff */
[----:B------:R-:W-:Y:S01]  /*caf0*/  @!P2 FMUL R41, R41, 16777216 ;  /* 0x4b8000002929a820 */ /* 0x000fe20000400000 */
[----:B------:R-:W-:Y:S02]  /*cb00*/  IMAD R107, R68, 0x2, R105 ;  /* 0x00000002446b7824 */ /* 0x000fe400078e0269 */
[----:B------:R-:W-:Y:S01]  /*cb10*/  FMUL R46, R70, R46 ;  /* 0x0000002e462e7220 */ /* 0x000fe20000400000 */
[----:B------:R-:W-:Y:S01]  /*cb20*/  FSEL R69, R69, -INF , P1 ;  /* 0xff80000045457808 */ /* 0x000fe20000800000 */
[----:B------:R-:W-:Y:S01]  /*cb30*/  @!P2 FMUL R49, R49, 16777216 ;  /* 0x4b8000003131a820 */ /* 0x000fe20000400000 */
[----:B------:R-:W-:Y:S02]  /*cb40*/  IMAD R109, R68, 0x2, R107 ;  /* 0x00000002446d7824 */ /* 0x000fe400078e026b */
[----:B------:R-:W-:Y:S01]  /*cb50*/  @!P2 FMUL R51, R51, 16777216 ;  /* 0x4b8000003333a820 */ /* 0x000fe20000400000 */
[----:B------:R-:W-:Y:S01]  /*cb60*/  FMUL R41, R70, R41 ;  /* 0x0000002946297220 */ /* 0x000fe20000400000 */
[----:B------:R-:W-:Y:S01]  /*cb70*/  @!P2 FMUL R52, R52, 16777216 ;  /* 0x4b8000003434a820 */ /* 0x000fe20000400000 */
[----:B------:R-:W-:-:S02]  /*cb80*/  IMAD R111, R68, 0x2, R109 ;  /* 0x00000002446f7824 */ /* 0x000fc400078e026d */
[----:B------:R-:W-:Y:S01]  /*cb90*/  @!P2 FMUL R54, R54, 16777216 ;  /* 0x4b8000003636a820 */ /* 0x000fe20000400000 */
[----:B------:R-:W-:Y:S01]  /*cba0*/  @!P2 FMUL R56, R56, 16777216 ;  /* 0x4b8000003838a820 */ /* 0x000fe20000400000 */
[----:B------:R-:W-:Y:S01]  /*cbb0*/  @!P2 FMUL R58, R58, 16777216 ;  /* 0x4b8000003a3aa820 */ /* 0x000fe20000400000 */
[----:B------:R-:W-:Y:S02]  /*cbc0*/  IMAD R113, R68, 0x2, R111 ;  /* 0x0000000244717824 */ /* 0x000fe400078e026f */
[----:B------:R-:W-:Y:S01]  /*cbd0*/  @!P2 FMUL R60, R60, 16777216 ;  /* 0x4b8000003c3ca820 */ /* 0x000fe20000400000 */
[----:B------:R-:W-:Y:S01]  /*cbe0*/  @!P2 FMUL R62, R62, 16777216 ;  /* 0x4b8000003e3ea820 */ /* 0x000fe20000400000 */
[----:B------:R-:W-:Y:S01]  /*cbf0*/  @!P2 FMUL R64, R64, 16777216 ;  /* 0x4b8000004040a820 */ /* 0x000fe20000400000 */
[----:B------:R-:W-:Y:S01]  /*cc00*/  STS.128 [R3], R12 ;  /* 0x0000000c03007388 */ /* 0x000fe20000000c00 */
[----:B------:R-:W-:Y:S01]  /*cc10*/  LEA R115, R68, R113, 0x1 ;  /* 0x0000007144737211 */ /* 0x000fe200078e08ff */
[----:B------:R-:W-:Y:S01]  /*cc20*/  @!P2 FMUL R66, R66, 16777216 ;  /* 0x4b8000004242a820 */ /* 0x000fe20000400000 */
[C---:B------:R-:W-:Y:S01]  /*cc30*/  FMUL R102, R70.reuse, R49 ;  /* 0x0000003146667220 */ /* 0x040fe20000400000 */
[----:B------:R1:W-:Y:S01]  /*cc40*/  STS.128 [R3+0x400], R36 ;  /* 0x0004002403007388 */ /* 0x0003e20000000c00 */
[----:B------:R-:W-:Y:S01]  /*cc50*/  FMUL R51, R70, R51 ;  /* 0x0000003346337220 */ /* 0x000fe20000400000 */
[----:B------:R-:W-:Y:S01]  /*cc60*/  IMAD R117, R68, 0x2, R115 ;  /* 0x0000000244757824 */ /* 0x000fe200078e0273 */
[----:B------:R-:W-:Y:S01]  /*cc70*/  F2FP.F16.F32.PACK_AB R46, R46, R43 ;  /* 0x0000002b2e2e723e */ /* 0x000fe200000000ff */
[----:B------:R-:W-:Y:S01]  /*cc80*/  BAR.SYNC.DEFER_BLOCKING 0x0 ;  /* 0x0000000000007b1d */ /* 0x000fe20000010000 */
[----:B------:R-:W-:Y:S01]  /*cc90*/  F2FP.F16.F32.PACK_AB R49, R42, R41 ;  /* 0x000000292a31723e */ /* 0x000fe200000000ff */
[----:B------:R-:W-:Y:S01]  /*cca0*/  IMAD R119, R68, 0x2, R117 ;  /* 0x0000000244777824 */ /* 0x000fe200078e0275 */
[----:B------:R-:W-:Y:S01]  /*ccb0*/  F2FP.F16.F32.PACK_AB R51, R51, R102 ;  /* 0x000000663333723e */ /* 0x000fe200000000ff */
[C---:B------:R-:W-:Y:S01]  /*ccc0*/  FMUL R20, R70.reuse, R52 ;  /* 0x0000003446147220 */ /* 0x040fe20000400000 */
[----:B------:R-:W-:Y:S01]  /*ccd0*/  FMUL R30, R70, R58 ;  /* 0x0000003a461e7220 */ /* 0x000fe20000400000 */
[----:B------:R-:W-:-:S02]  /*cce0*/  IMAD R121, R68, 0x2, R119 ;  /* 0x0000000244797824 */ /* 0x000fc400078e0277 */
[C---:B------:R-:W-:Y:S01]  /*ccf0*/  FMUL R21, R70.reuse, R56 ;  /* 0x0000003846157220 */ /* 0x040fe20000400000 */
[C---:B------:R-:W-:Y:S01]  /*cd00*/  FMUL R23, R70.reuse, R54 ;  /* 0x0000003646177220 */ /* 0x040fe20000400000 */
[----:B------:R-:W-:Y:S01]  /*cd10*/  FMUL R29, R70, R64 ;  /* 0x00000040461d7220 */ /* 0x000fe20000400000 */
[----:B------:R-:W-:Y:S02]  /*cd20*/  IMAD R123, R68, 0x2, R121 ;  /* 0x00000002447b7824 */ /* 0x000fe400078e0279 */
[----:B------:R-:W-:Y:S01]  /*cd30*/  FMUL R33, R70, R62 ;  /* 0x0000003e46217220 */ /* 0x000fe20000400000 */
[----:B-1----:R-:W-:Y:S02]  /*cd40*/  IMAD.SHL.U32 R37, R40, 0x2, RZ ;  /* 0x0000000228257824 */ /* 0x002fe400078e00ff */
[----:B------:R-:W-:Y:S01]  /*cd50*/  FMUL R26, R70, R60 ;  /* 0x0000003c461a7220 */ /* 0x000fe20000400000 */
[----:B------:R-:W-:Y:S02]  /*cd60*/  IMAD R125, R68, 0x2, R123 ;  /* 0x00000002447d7824 */ /* 0x000fe400078e027b */
[----:B------:R-:W-:Y:S01]  /*cd70*/  FMUL R34, R70, R66 ;  /* 0x0000004246227220 */ /* 0x000fe20000400000 */
[----:B------:R-:W-:Y:S01]  /*cd80*/  IMAD.HI R40, R40, 0x2, RZ ;  /* 0x0000000228287827 */ /* 0x000fe200078e02ff */
[----:B---3--:R-:W-:-:S03]  /*cd90*/  IADD3 R160, P0, P1, R37, UR6, R160 ;  /* 0x0000000625a07c10 */ /* 0x008fc6000f91e0a0 */
[----:B------:R-:W-:Y:S01]  /*cda0*/  FFMA R69, R69, 0.69314718246459960938, R108 ;  /* 0x3f31721845457823 */ /* 0x000fe2000000006c */
[----:B------:R-:W-:Y:S01]  /*cdb0*/  F2FP.F16.F32.PACK_AB R24, R25, R24 ;  /* 0x000000181918723e */ /* 0x000fe200000000ff */
[----:B------:R-:W-:Y:S01]  /*cdc0*/  IMAD R127, R68, 0x2, R125 ;  /* 0x00000002447f7824 */ /* 0x000fe200078e027d */
[----:B------:R-:W-:Y:S01]  /*cdd0*/  IADD3.X R168, PT, PT, R40, UR5, R161, P0, P1 ;  /* 0x0000000528a87c10 */ /* 0x000fe200087e24a1 */
[----:B------:R-:W1:Y:S01]  /*cde0*/  LDCU UR4, c[0x0][0x3ec] ;  /* 0x00007d80ff0477ac */ /* 0x000e620008000800 */
[-C--:B------:R-:W-:Y:S01]  /*cdf0*/  LEA R40, P2, R77, R160.reuse, 0x1 ;  /* 0x000000a04d287211 */ /* 0x080fe200078408ff */
[----:B------:R-:W2:Y:S01]  /*ce00*/  LDS.128 R8, [R93] ;  /* 0x000000005d087984 */ /* 0x000ea20000000c00 */
[C---:B------:R-:W-:Y:S02]  /*ce10*/  LEA R129, R68.reuse, R127, 0x1 ;  /* 0x0000007f44817211 */ /* 0x040fe400078e08ff */
[-C--:B------:R-:W-:Y:S01]  /*ce20*/  LEA R38, P1, R75, R160.reuse, 0x1 ;  /* 0x000000a04b267211 */ /* 0x080fe200078208ff */
[----:B------:R-:W-:Y:S01]  /*ce30*/  LDS.128 R12, [R93+0x800] ;  /* 0x000800005d0c7984 */ /* 0x000fe20000000c00 */
[----:B------:R-:W-:Y:S01]  /*ce40*/  LEA R36, P0, R73, R160, 0x1 ;  /* 0x000000a049247211 */ /* 0x000fe200078008ff */
[C---:B------:R-:W-:Y:S01]  /*ce50*/  IMAD R131, R68.reuse, 0x2, R129 ;  /* 0x0000000244837824 */ /* 0x040fe200078e0281 */
[-C--:B------:R-:W-:Y:S01]  /*ce60*/  LEA.HI.X.SX32 R41, R77, R168.reuse, 0x1, P2 ;  /* 0x000000a84d297211 */ /* 0x080fe200010f0eff */
[----:B------:R-:W-:Y:S01]  /*ce70*/  BAR.SYNC.DEFER_BLOCKING 0x0 ;  /* 0x0000000000007b1d */ /* 0x000fe20000010000 */
[-C--:B------:R-:W-:Y:S01]  /*ce80*/  LEA.HI.X.SX32 R39, R75, R168.reuse, 0x1, P1 ;  /* 0x000000a84b277211 */ /* 0x080fe200008f0eff */
[----:B------:R-:W-:Y:S01]  /*ce90*/  IMAD R133, R68, 0x2, R131 ;  /* 0x0000000244857824 */ /* 0x000fe200078e0283 */
[----:B------:R-:W-:-:S02]  /*cea0*/  LEA.HI.X.SX32 R37, R73, R168, 0x1, P0 ;  /* 0x000000a849257211 */ /* 0x000fc400000f0eff */
[----:B------:R-:W-:Y:S01]  /*ceb0*/  LEA R42, P0, R71, R160, 0x1 ;  /* 0x000000a0472a7211 */ /* 0x000fe200078008ff */
[C---:B------:R-:W-:Y:S01]  /*cec0*/  IMAD R135, R68.reuse, 0x2, R133 ;  /* 0x0000000244877824 */ /* 0x040fe200078e0285 */
[----:B------:R-:W-:Y:S01]  /*ced0*/  F2FP.F16.F32.PACK_AB R25, R27, R22 ;  /* 0x000000161b19723e */ /* 0x000fe200000000ff */
[----:B-1----:R-:W-:Y:S01]  /*cee0*/  UIMAD UR4, UR75, UR4, URZ ;  /* 0x000000044b0472a4 */ /* 0x002fe2000f8e02ff */
[----:B------:R-:W-:Y:S01]  /*cef0*/  LEA.HI.X.SX32 R43, R71, R168, 0x1, P0 ;  /* 0x000000a8472b7211 */ /* 0x000fe200000f0eff */
[C---:B------:R-:W-:Y:S01]  /*cf00*/  IMAD R137, R68.reuse, 0x2, R135 ;  /* 0x0000000244897824 */ /* 0x040fe200078e0287 */
[----:B------:R-:W-:Y:S01]  /*cf10*/  LEA R52, P0, R55, R160, 0x1 ;  /* 0x000000a037347211 */ /* 0x000fe200078008ff */
[----:B------:R-:W-:Y:S01]  /*cf20*/  USHF.L.U32 UR6, UR4, 0x2, URZ ;  /* 0x0000000204067899 */ /* 0x000fe200080006ff */
[----:B------:R-:W-:Y:S01]  /*cf30*/  F2FP.F16.F32.PACK_AB R20, R23, R20 ;  /* 0x000000141714723e */ /* 0x000fe200000000ff */
[----:B------:R-:W-:Y:S01]  /*cf40*/  IMAD R139, R68, 0x2, R137 ;  /* 0x00000002448b7824 */ /* 0x000fe200078e0289 */
[----:B------:R-:W-:Y:S01]  /*cf50*/  F2FP.F16.F32.PACK_AB R22, R33, R26 ;  /* 0x0000001a2116723e */ /* 0x000fe200000000ff */
[----:B------:R-:W-:Y:S01]  /*cf60*/  UIMAD.WIDE UR4, UR4, 0x4, URZ ;  /* 0x00000004040478a5 */ /* 0x000fe2000f8e02ff */
[----:B------:R-:W-:Y:S01]  /*cf70*/  F2FP.F16.F32.PACK_AB R21, R30, R21 ;  /* 0x000000151e15723e */ /* 0x000fe200000000ff */
[----:B------:R-:W-:Y:S01]  /*cf80*/  IMAD R141, R68, 0x2, R139 ;  /* 0x00000002448d7824 */ /* 0x000fe200078e028b */
[----:B------:R-:W-:-:S02]  /*cf90*/  F2FP.F16.F32.PACK_AB R26, R31, R28 ;  /* 0x0000001c1f1a723e */ /* 0x000fc400000000ff */
[----:B------:R-:W-:Y:S02]  /*cfa0*/  F2FP.F16.F32.PACK_AB R23, R34, R29 ;  /* 0x0000001d2217723e */ /* 0x000fe400000000ff */
[----:B------:R-:W-:Y:S01]  /*cfb0*/  LEA R143, R68, R141, 0x1 ;  /* 0x0000008d448f7211 */ /* 0x000fe200078e08ff */
[----:B------:R1:W-:Y:S01]  /*cfc0*/  STS.128 [R3], R44 ;  /* 0x0000002c03007388 */ /* 0x0003e20000000c00 */
[----:B------:R-:W-:-:S03]  /*cfd0*/  F2FP.F16.F32.PACK_AB R27, R35, R32 ;  /* 0x00000020231b723e */ /* 0x000fc600000000ff */
[----:B------:R3:W-:Y:S01]  /*cfe0*/  STS.128 [R3+0x400], R48 ;  /* 0x0004003003007388 */ /* 0x0007e20000000c00 */
[C---:B------:R-:W-:Y:S01]  /*cff0*/  IMAD R145, R68.reuse, 0x2, R143 ;  /* 0x0000000244917824 */ /* 0x040fe200078e028f */
[----:B------:R-:W-:Y:S03]  /*d000*/  BAR.SYNC.DEFER_BLOCKING 0x0 ;  /* 0x0000000000007b1d */ /* 0x000fe60000010000 */
[----:B------:R-:W-:-:S04]  /*d010*/  IMAD R147, R68, 0x2, R145 ;  /* 0x0000000244937824 */ /* 0x000fc800078e0291 */
[----:B------:R-:W-:Y:S01]  /*d020*/  IMAD R149, R68, 0x2, R147 ;  /* 0x0000000244957824 */ /* 0x000fe200078e0293 */
[----:B-1----:R-:W-:-:S03]  /*d030*/  LEA R46, P2, R53, R160, 0x1 ;  /* 0x000000a0352e7211 */ /* 0x002fc600078408ff */
[C---:B------:R-:W-:Y:S01]  /*d040*/  IMAD R151, R68.reuse, 0x2, R149 ;  /* 0x0000000244977824 */ /* 0x040fe200078e0295 */
[----:B------:R-:W-:Y:S02]  /*d050*/  LEA R44, P1, R79, R160, 0x1 ;  /* 0x000000a04f2c7211 */ /* 0x000fe400078208ff */
[----:B------:R-:W-:Y:S01]  /*d060*/  LEA.HI.X.SX32 R47, R53, R168, 0x1, P2 ;  /* 0x000000a8352f7211 */ /* 0x000fe200010f0eff */
[C---:B------:R-:W-:Y:S01]  /*d070*/  IMAD R153, R68.reuse, 0x2, R151 ;  /* 0x0000000244997824 */ /* 0x040fe200078e0297 */
[----:B---3--:R-:W-:Y:S02]  /*d080*/  LEA R50, P2, R59, R160, 0x1 ;  /* 0x000000a03b327211 */ /* 0x008fe400078408ff */
[----:B------:R-:W-:Y:S01]  /*d090*/  LEA.HI.X.SX32 R45, R79, R168, 0x1, P1 ;  /* 0x000000a84f2d7211 */ /* 0x000fe200008f0eff */
[----:B------:R-:W-:Y:S01]  /*d0a0*/  IMAD R155, R68, 0x2, R153 ;  /* 0x00000002449b7824 */ /* 0x000fe200078e0299 */
[----:B------:R-:W-:Y:S02]  /*d0b0*/  LEA R48, P1, R57, R160, 0x1 ;  /* 0x000000a039307211 */ /* 0x000fe400078208ff */
[----:B------:R-:W-:-:S02]  /*d0c0*/  LEA.HI.X.SX32 R51, R59, R168, 0x1, P2 ;  /* 0x000000a83b337211 */ /* 0x000fc400010f0eff */
[----:B------:R-:W-:Y:S02]  /*d0d0*/  LEA R58, P2, R65, R160, 0x1 ;  /* 0x000000a0413a7211 */ /* 0x000fe400078408ff */
[-C--:B------:R-:W-:Y:S01]  /*d0e0*/  LEA.HI.X.SX32 R49, R57, R168.reuse, 0x1, P1 ;  /* 0x000000a839317211 */ /* 0x080fe200008f0eff */
[----:B------:R-:W1:Y:S01]  /*d0f0*/  LDS.128 R28, [R93] ;  /* 0x000000005d1c7984 */ /* 0x000e620000000c00 */
[----:B------:R-:W-:Y:S02]  /*d100*/  LEA.HI.X.SX32 R53, R55, R168, 0x1, P0 ;  /* 0x000000a837357211 */ /* 0x000fe400000f0eff */
[-C--:B------:R-:W-:Y:S01]  /*d110*/  LEA R56, P1, R63, R160.reuse, 0x1 ;  /* 0x000000a03f387211 */ /* 0x080fe200078208ff */
[----:B------:R-:W-:Y:S01]  /*d120*/  LDS.128 R32, [R93+0x800] ;  /* 0x000800005d207984 */ /* 0x000fe20000000c00 */
[----:B------:R-:W-:Y:S01]  /*d130*/  BAR.SYNC.DEFER_BLOCKING 0x0 ;  /* 0x0000000000007b1d */ /* 0x000fe20000010000 */
[----:B------:R-:W-:Y:S02]  /*d140*/  LEA R54, P0, R61, R160, 0x1 ;  /* 0x000000a03d367211 */ /* 0x000fe400078008ff */
[----:B------:R-:W-:-:S02]  /*d150*/  LEA.HI.X.SX32 R59, R65, R168, 0x1, P2 ;  /* 0x000000a8413b7211 */ /* 0x000fc400010f0eff */
[----:B------:R-:W-:Y:S02]  /*d160*/  LEA R64, P2, R83, R160, 0x1 ;  /* 0x000000a053407211 */ /* 0x000fe400078408ff */
[-C--:B------:R-:W-:Y:S02]  /*d170*/  LEA.HI.X.SX32 R57, R63, R168.reuse, 0x1, P1 ;  /* 0x000000a83f397211 */ /* 0x080fe400008f0eff */
[----:B------:R-:W-:Y:S02]  /*d180*/  LEA.HI.X.SX32 R55, R61, R168, 0x1, P0 ;  /* 0x000000a83d377211 */ /* 0x000fe400000f0eff */
[-C--:B------:R-:W-:Y:S02]  /*d190*/  LEA R62, P1, R81, R160.reuse, 0x1 ;  /* 0x000000a0513e7211 */ /* 0x080fe400078208ff */
[----:B------:R-:W-:Y:S02]  /*d1a0*/  LEA R60, P0, R67, R160, 0x1 ;  /* 0x000000a0433c7211 */ /* 0x000fe400078008ff */
[----:B------:R-:W-:-:S02]  /*d1b0*/  LEA.HI.X.SX32 R65, R83, R168, 0x1, P2 ;  /* 0x000000a853417211 */ /* 0x000fc400010f0eff */
[----:B------:R-:W-:Y:S02]  /*d1c0*/  LEA R66, P2, R89, R160, 0x1 ;  /* 0x000000a059427211 */ /* 0x000fe400078408ff */
[-C--:B------:R-:W-:Y:S02]  /*d1d0*/  LEA.HI.X.SX32 R63, R81, R168.reuse, 0x1, P1 ;  /* 0x000000a8513f7211 */ /* 0x080fe400008f0eff */
[----:B------:R-:W-:Y:S02]  /*d1e0*/  LEA.HI.X.SX32 R61, R67, R168, 0x1, P0 ;  /* 0x000000a8433d7211 */ /* 0x000fe400000f0eff */
[----:B------:R-:W-:Y:S01]  /*d1f0*/  LEA R70, P1, R87, R160, 0x1 ;  /* 0x000000a057467211 */ /* 0x000fe200078208ff */
[----:B------:R-:W-:Y:S01]  /*d200*/  STS.128 [R3], R20 ;  /* 0x0000001403007388 */ /* 0x000fe20000000c00 */
[----:B------:R-:W-:Y:S02]  /*d210*/  LEA.HI.X.SX32 R67, R89, R168, 0x1, P2 ;  /* 0x000000a859437211 */ /* 0x000fe400010f0eff */
[----:B------:R-:W-:Y:S01]  /*d220*/  LEA R76, P2, R97, R160, 0x1 ;  /* 0x000000a0614c7211 */ /* 0x000fe200078408ff */
[----:B------:R-:W-:Y:S01]  /*d230*/  STS.128 [R3+0x400], R24 ;  /* 0x0004001803007388 */ /* 0x000fe20000000c00 */
[----:B------:R-:W-:Y:S01]  /*d240*/  LEA.HI.X.SX32 R71, R87, R168, 0x1, P1 ;  /* 0x000000a857477211 */ /* 0x000fe200008f0eff */
[----:B------:R-:W-:Y:S01]  /*d250*/  BAR.SYNC.DEFER_BLOCKING 0x0 ;  /* 0x0000000000007b1d */ /* 0x000fe20000010000 */
[----:B------:R-:W-:-:S02]  /*d260*/  LEA R74, P1, R95, R160, 0x1 ;  /* 0x000000a05f4a7211 */ /* 0x000fc400078208ff */
[----:B------:R-:W-:Y:S02]  /*d270*/  LEA R72, P0, R85, R160, 0x1 ;  /* 0x000000a055487211 */ /* 0x000fe400078008ff */
[----:B------:R-:W-:Y:S02]  /*d280*/  LEA.HI.X.SX32 R77, R97, R168, 0x1, P2 ;  /* 0x000000a8614d7211 */ /* 0x000fe400010f0eff */
[----:B------:R-:W-:Y:S02]  /*d290*/  LEA R80, P2, R103, R160, 0x1 ;  /* 0x000000a067507211 */ /* 0x000fe400078408ff */
[-C--:B------:R-:W-:Y:S02]  /*d2a0*/  LEA.HI.X.SX32 R75, R95, R168.reuse, 0x1, P1 ;  /* 0x000000a85f4b7211 */ /* 0x080fe400008f0eff */
[----:B------:R-:W-:Y:S02]  /*d2b0*/  LEA.HI.X.SX32 R73, R85, R168, 0x1, P0 ;  /* 0x000000a855497211 */ /* 0x000fe400000f0eff */
[----:B------:R-:W-:-:S02]  /*d2c0*/  LEA R82, P1, R101, R160, 0x1 ;  /* 0x000000a065527211 */ /* 0x000fc400078208ff */
[----:B------:R-:W-:Y:S02]  /*d2d0*/  LEA R78, P0, R91, R160, 0x1 ;  /* 0x000000a05b4e7211 */ /* 0x000fe400078008ff */
[----:B------:R-:W-:Y:S02]  /*d2e0*/  LEA.HI.X.SX32 R81, R103, R168, 0x1, P2 ;  /* 0x000000a867517211 */ /* 0x000fe400010f0eff */
[----:B------:R-:W-:Y:S02]  /*d2f0*/  LEA R86, P2, R109, R160, 0x1 ;  /* 0x000000a06d567211 */ /* 0x000fe400078408ff */
[-C--:B------:R-:W-:Y:S02]  /*d300*/  LEA.HI.X.SX32 R83, R101, R168.reuse, 0x1, P1 ;  /* 0x000000a865537211 */ /* 0x080fe400008f0eff */
[----:B------:R-:W-:Y:S01]  /*d310*/  LEA.HI.X.SX32 R79, R91, R168, 0x1, P0 ;  /* 0x000000a85b4f7211 */ /* 0x000fe200000f0eff */
[----:B------:R-:W3:Y:S01]  /*d320*/  LDS.128 R20, [R93] ;  /* 0x000000005d147984 */ /* 0x000ee20000000c00 */
[----:B------:R-:W-:-:S02]  /*d330*/  LEA R88, P1, R107, R160, 0x1 ;  /* 0x000000a06b587211 */ /* 0x000fc400078208ff */
[----:B------:R-:W-:Y:S01]  /*d340*/  LEA R84, P0, R99, R160, 0x1 ;  /* 0x000000a063547211 */ /* 0x000fe200078008ff */
[----:B0-----:R0:W-:Y:S01]  /*d350*/  STG.E.U16 desc[UR16][R36.64], R16 ;  /* 0x0000001024007986 */ /* 0x0011e2000c101510 */
        /* <DEDUP_REMOVED lines=21> */
[----:B------:R-:W-:Y:S02]  /*d4b0*/  LEA R157, R68, R155, 0x1 ;  /* 0x0000009b449d7211 */ /* 0x000fe400078e08ff */
[----:B------:R-:W-:-:S02]  /*d4c0*/  LEA.HI.X.SX32 R105, R117, R168, 0x1, P0 ;  /* 0x000000a875697211 */ /* 0x000fc400000f0eff */
[-C--:B------:R-:W-:Y:S01]  /*d4d0*/  LEA R114, P1, R131, R160.reuse, 0x1 ;  /* 0x000000a083727211 */ /* 0x080fe200078208ff */
[C---:B------:R-:W-:Y:S01]  /*d4e0*/  IMAD R159, R68.reuse, 0x2, R157 ;  /* 0x00000002449f7824 */ /* 0x040fe200078e029d */
[----:B------:R-:W-:Y:S02]  /*d4f0*/  LEA R110, P0, R123, R160, 0x1 ;  /* 0x000000a07b6e7211 */ /* 0x000fe400078008ff */
[----:B------:R-:W-:Y:S01]  /*d500*/  LEA.HI.X.SX32 R113, R133, R168, 0x1, P2 ;  /* 0x000000a885717211 */ /* 0x000fe200010f0eff */
[----:B------:R-:W-:Y:S01]  /*d510*/  IMAD R161, R68, 0x2, R159 ;  /* 0x0000000244a17824 */ /* 0x000fe200078e029f */
[----:B------:R-:W-:Y:S02]  /*d520*/  LEA R122, P2, R139, R160, 0x1 ;  /* 0x000000a08b7a7211 */ /* 0x000fe400078408ff */
[-C--:B------:R-:W-:Y:S02]  /*d530*/  LEA.HI.X.SX32 R115, R131, R168.reuse, 0x1, P1 ;  /* 0x000000a883737211 */ /* 0x080fe400008f0eff */
[----:B------:R-:W-:-:S02]  /*d540*/  LEA.HI.X.SX32 R111, R123, R168, 0x1, P0 ;  /* 0x000000a87b6f7211 */ /* 0x000fc400000f0eff */
[----:B------:R-:W-:Y:S02]  /*d550*/  LEA R118, P1, R137, R160, 0x1 ;  /* 0x000000a089767211 */ /* 0x000fe400078208ff */
[----:B------:R-:W-:Y:S02]  /*d560*/  LEA.HI.X.SX32 R123, R139, R168, 0x1, P2 ;  /* 0x000000a88b7b7211 */ /* 0x000fe400010f0eff */
[----:B------:R-:W-:Y:S02]  /*d570*/  LEA R126, P2, R145, R160, 0x1 ;  /* 0x000000a0917e7211 */ /* 0x000fe400078408ff */
[----:B------:R-:W-:Y:S02]  /*d580*/  LEA.HI.X.SX32 R119, R137, R168, 0x1, P1 ;  /* 0x000000a889777211 */ /* 0x000fe400008f0eff */
[-C--:B------:R-:W-:Y:S02]  /*d590*/  LEA R124, P1, R143, R160.reuse, 0x1 ;  /* 0x000000a08f7c7211 */ /* 0x080fe400078208ff */
[----:B------:R-:W-:-:S02]  /*d5a0*/  LEA R116, P0, R129, R160, 0x1 ;  /* 0x000000a081747211 */ /* 0x000fc400078008ff */
[-C--:B------:R-:W-:Y:S01]  /*d5b0*/  LEA.HI.X.SX32 R127, R145, R168.reuse, 0x1, P2 ;  /* 0x000000a8917f7211 */ /* 0x080fe200010f0eff */
[C---:B------:R-:W-:Y:S01]  /*d5c0*/  IMAD R145, R68.reuse, 0x2, R161 ;  /* 0x0000000244917824 */ /* 0x040fe200078e02a1 */
[-C--:B------:R-:W-:Y:S02]  /*d5d0*/  LEA.HI.X.SX32 R125, R143, R168.reuse, 0x1, P1 ;  /* 0x000000a88f7d7211 */ /* 0x080fe400008f0eff */
[----:B------:R-:W-:Y:S01]  /*d5e0*/  LEA.HI.X.SX32 R117, R129, R168, 0x1, P0 ;  /* 0x000000a881757211 */ /* 0x000fe200000f0eff */
[----:B------:R-:W-:Y:S01]  /*d5f0*/  IMAD R163, R68, 0x2, R145 ;  /* 0x0000000244a37824 */ /* 0x000fe200078e0291 */
[-C--:B------:R-:W-:Y:S02]  /*d600*/  LEA R132, P1, R149, R160.reuse, 0x1 ;  /* 0x000000a095847211 */ /* 0x080fe400078208ff */
[-C--:B------:R-:W-:Y:S02]  /*d610*/  LEA R120, P0, R135, R160.reuse, 0x1 ;  /* 0x000000a087787211 */ /* 0x080fe400078008ff */
[----:B------:R-:W-:-:S02]  /*d620*/  LEA R130, P2, R151, R160, 0x1 ;  /* 0x000000a097827211 */ /* 0x000fc400078408ff */
[-C--:B------:R-:W-:Y:S01]  /*d630*/  LEA.HI.X.SX32 R133, R149, R168.reuse, 0x1, P1 ;  /* 0x000000a895857211 */ /* 0x080fe200008f0eff */
[C---:B------:R-:W-:Y:S01]  /*d640*/  IMAD R149, R68.reuse, 0x2, R163 ;  /* 0x0000000244957824 */ /* 0x040fe200078e02a3 */
[----:B------:R-:W-:Y:S02]  /*d650*/  LEA.HI.X.SX32 R121, R135, R168, 0x1, P0 ;  /* 0x000000a887797211 */ /* 0x000fe400000f0eff */
[----:B------:R-:W-:Y:S02]  /*d660*/  LEA R128, P0, R141, R160, 0x1 ;  /* 0x000000a08d807211 */ /* 0x000fe400078008ff */
[----:B------:R-:W-:Y:S01]  /*d670*/  LEA.HI.X.SX32 R131, R151, R168, 0x1, P2 ;  /* 0x000000a897837211 */ /* 0x000fe200010f0eff */
[----:B------:R-:W-:Y:S01]  /*d680*/  IMAD R151, R68, 0x2, R149 ;  /* 0x0000000244977824 */ /* 0x000fe200078e0295 */
[----:B------:R-:W-:Y:S02]  /*d690*/  LEA R138, P1, R155, R160, 0x1 ;  /* 0x000000a09b8a7211 */ /* 0x000fe400078208ff */
[----:B------:R-:W-:-:S02]  /*d6a0*/  LEA.HI.X.SX32 R129, R141, R168, 0x1, P0 ;  /* 0x000000a88d817211 */ /* 0x000fc400000f0eff */
[----:B------:R-:W-:Y:S02]  /*d6b0*/  LEA R134, P0, R147, R160, 0x1 ;  /* 0x000000a093867211 */ /* 0x000fe400078008ff */
[----:B------:R-:W-:Y:S02]  /*d6c0*/  LEA.HI.X.SX32 R139, R155, R168, 0x1, P1 ;  /* 0x000000a89b8b7211 */ /* 0x000fe400008f0eff */
[----:B------:R-:W-:Y:S02]  /*d6d0*/  LEA R140, P2, R157, R160, 0x1 ;  /* 0x000000a09d8c7211 */ /* 0x000fe400078408ff */
[----:B------:R-:W-:Y:S02]  /*d6e0*/  LEA R155, R68, R151, 0x1 ;  /* 0x00000097449b7211 */ /* 0x000fe400078e08ff */
[----:B------:R-:W-:Y:S02]  /*d6f0*/  LEA.HI.X.SX32 R135, R147, R168, 0x1, P0 ;  /* 0x000000a893877211 */ /* 0x000fe400000f0eff */
[----:B------:R-:W-:-:S02]  /*d700*/  LEA R136, P0, R153, R160, 0x1 ;  /* 0x000000a099887211 */ /* 0x000fc400078008ff */
[----:B------:R-:W-:Y:S01]  /*d710*/  LEA.HI.X.SX32 R141, R157, R168, 0x1, P2 ;  /* 0x000000a89d8d7211 */ /* 0x000fe200010f0eff */
[C---:B------:R-:W-:Y:S01]  /*d720*/  IMAD R157, R68.reuse, 0x2, R155 ;  /* 0x00000002449d7824 */ /* 0x040fe200078e029b */
[----:B------:R-:W-:Y:S02]  /*d730*/  LEA R146, P1, R161, R160, 0x1 ;  /* 0x000000a0a1927211 */ /* 0x000fe400078208ff */
[----:B------:R-:W-:Y:S02]  /*d740*/  LEA.HI.X.SX32 R137, R153, R168, 0x1, P0 ;  /* 0x000000a899897211 */ /* 0x000fe400000f0eff */
[----:B------:R-:W-:Y:S02]  /*d750*/  LEA R142, P0, R159, R160, 0x1 ;  /* 0x000000a09f8e7211 */ /* 0x000fe400078008ff */
[-C--:B------:R-:W-:Y:S01]  /*d760*/  LEA.HI.X.SX32 R147, R161, R168.reuse, 0x1, P1 ;  /* 0x000000a8a1937211 */ /* 0x080fe200008f0eff */
[----:B------:R-:W-:Y:S01]  /*d770*/  IMAD R161, R68, 0x2, R157 ;  /* 0x0000000244a17824 */ /* 0x000fe200078e029d */
[----:B------:R-:W-:-:S02]  /*d780*/  LEA.HI.X.SX32 R143, R159, R168, 0x1, P0 ;  /* 0x000000a89f8f7211 */ /* 0x000fc400000f0eff */
[-C--:B------:R-:W-:Y:S01]  /*d790*/  LEA R152, P0, R163, R160.reuse, 0x1 ;  /* 0x000000a0a3987211 */ /* 0x080fe200078008ff */
[C---:B------:R-:W-:Y:S01]  /*d7a0*/  IMAD R165, R68.reuse, 0x2, R161 ;  /* 0x0000000244a57824 */ /* 0x040fe200078e02a1 */
[----:B------:R-:W-:Y:S02]  /*d7b0*/  LEA R144, P2, R145, R160, 0x1 ;  /* 0x000000a091907211 */ /* 0x000fe400078408ff */
[-C--:B------:R-:W-:Y:S01]  /*d7c0*/  LEA.HI.X.SX32 R153, R163, R168.reuse, 0x1, P0 ;  /* 0x000000a8a3997211 */ /* 0x080fe200000f0eff */
[C---:B------:R-:W-:Y:S01]  /*d7d0*/  IMAD R163, R68.reuse, 0x2, R165 ;  /* 0x0000000244a37824 */ /* 0x040fe200078e02a5 */
[----:B------:R-:W-:Y:S02]  /*d7e0*/  LEA.HI.X.SX32 R145, R145, R168, 0x1, P2 ;  /* 0x000000a891917211 */ /* 0x000fe400010f0eff */
[-C--:B------:R-:W-:Y:S01]  /*d7f0*/  LEA R148, P1, R149, R160.reuse, 0x1 ;  /* 0x000000a095947211 */ /* 0x080fe200078208ff */
[----:B------:R-:W-:Y:S01]  /*d800*/  IMAD R169, R68, 0x2, R163 ;  /* 0x0000000244a97824 */ /* 0x000fe200078e02a3 */
[----:B------:R-:W-:-:S02]  /*d810*/  LEA R150, P2, R151, R160, 0x1 ;  /* 0x000000a097967211 */ /* 0x000fc400078408ff */
[-C--:B------:R-:W-:Y:S01]  /*d820*/  LEA.HI.X.SX32 R149, R149, R168.reuse, 0x1, P1 ;  /* 0x000000a895957211 */ /* 0x080fe200008f0eff */
[----:B------:R-:W-:Y:S01]  /*d830*/  IMAD R68, R68, 0x2, R169 ;  /* 0x0000000244447824 */ /* 0x000fe200078e02a9 */
[----:B------:R-:W-:Y:S02]  /*d840*/  LEA.HI.X.SX32 R151, R151, R168, 0x1, P2 ;  /* 0x000000a897977211 */ /* 0x000fe400010f0eff */
[-C--:B------:R-:W-:Y:S02]  /*d850*/  LEA R158, P0, R155, R160.reuse, 0x1 ;  /* 0x000000a09b9e7211 */ /* 0x080fe400078008ff */
[-C--:B------:R-:W-:Y:S02]  /*d860*/  LEA R156, P1, R157, R160.reuse, 0x1 ;  /* 0x000000a09d9c7211 */ /* 0x080fe400078208ff */
[----:B------:R-:W-:Y:S02]  /*d870*/  LEA R154, P2, R161, R160, 0x1 ;  /* 0x000000a0a19a7211 */ /* 0x000fe400078408ff */
[----:B------:R-:W-:-:S02]  /*d880*/  LEA.HI.X.SX32 R159, R155, R168, 0x1, P0 ;  /* 0x000000a89b9f7211 */ /* 0x000fc400000f0eff */
[-C--:B------:R-:W-:Y:S02]  /*d890*/  LEA.HI.X.SX32 R157, R157, R168.reuse, 0x1, P1 ;  /* 0x000000a89d9d7211 */ /* 0x080fe400008f0eff */
[----:B------:R-:W-:Y:S02]  /*d8a0*/  LEA.HI.X.SX32 R155, R161, R168, 0x1, P2 ;  /* 0x000000a8a19b7211 */ /* 0x000fe400010f0eff */
[-C--:B------:R-:W-:Y:S02]  /*d8b0*/  LEA R166, P0, R165, R160.reuse, 0x1 ;  /* 0x000000a0a5a67211 */ /* 0x080fe400078008ff */
[-C--:B------:R-:W-:Y:S02]  /*d8c0*/  LEA R164, P1, R163, R160.reuse, 0x1 ;  /* 0x000000a0a3a47211 */ /* 0x080fe400078208ff */
[-C--:B------:R-:W-:Y:S02]  /*d8d0*/  LEA R162, P2, R169, R160.reuse, 0x1 ;  /* 0x000000a0a9a27211 */ /* 0x080fe400078408ff */
[----:B------:R-:W-:-:S02]  /*d8e0*/  LEA R160, P3, R68, R160, 0x1 ;  /* 0x000000a044a07211 */ /* 0x000fc400078608ff */
[----:B0-----:R-:W-:Y:S02]  /*d8f0*/  PRMT R37, R17, 0x7632, R37 ;  /* 0x0000763211257816 */ /* 0x001fe40000000025 */
[----:B------:R-:W-:Y:S02]  /*d900*/  LEA.HI.X.SX32 R161, R68, R168, 0x1, P3 ;  /* 0x000000a844a17211 */ /* 0x000fe400018f0eff */
[----:B------:R-:W-:Y:S02]  /*d910*/  PRMT R68, R16, 0x7632, R68 ;  /* 0x0000763210447816 */ /* 0x000fe40000000044 */
[----:B------:R-:W-:Y:S02]  /*d920*/  PRMT R24, R19, 0x7632, R24 ;  /* 0x0000763213187816 */ /* 0x000fe40000000018 */
[----:B--2---:R-:W-:Y:S01]  /*d930*/  PRMT R27, R8, 0x7632, R27 ;  /* 0x00007632081b7816 */ /* 0x004fe2000000001b */
[----:B------:R0:W-:Y:S01]  /*d940*/  STG.E.U16 desc[UR16][R38.64], R68 ;  /* 0x0000004426007986 */ /* 0x0001e2000c101510 */
[----:B------:R-:W-:-:S02]  /*d950*/  PRMT R3, R9, 0x7632, R3 ;  /* 0x0000763209037816 */ /* 0x000fc40000000003 */
[----:B------:R-:W-:Y:S01]  /*d960*/  PRMT R16, R10, 0x7632, R16 ;  /* 0x000076320a107816 */ /* 0x000fe20000000010 */
[----:B------:R1:W-:Y:S01]  /*d970*/  STG.E.U16 desc[UR16][R40.64], R17 ;  /* 0x0000001128007986 */ /* 0x0003e2000c101510 */
[----:B------:R-:W-:Y:S02]  /*d980*/  PRMT R36, R11, 0x7632, R36 ;  /* 0x000076320b247816 */ /* 0x000fe40000000024 */
[-C--:B------:R-:W-:Y:S01]  /*d990*/  LEA.HI.X.SX32 R167, R165, R168.reuse, 0x1, P0 ;  /* 0x000000a8a5a77211 */ /* 0x080fe200000f0eff */
[----:B------:R2:W-:Y:S01]  /*d9a0*/  STG.E.U16 desc[UR16][R42.64], R37 ;  /* 0x000000252a007986 */ /* 0x0005e2000c101510 */
[-C--:B------:R-:W-:Y:S02]  /*d9b0*/  LEA.HI.X.SX32 R165, R163, R168.reuse, 0x1, P1 ;  /* 0x000000a8a3a57211 */ /* 0x080fe400008f0eff */
[----:B------:R-:W-:Y:S01]  /*d9c0*/  LEA.HI.X.SX32 R163, R169, R168, 0x1, P2 ;  /* 0x000000a8a9a37211 */ /* 0x000fe200010f0eff */
[----:B------:R3:W-:Y:S01]  /*d9d0*/  STG.E.U16 desc[UR16][R44.64], R18 ;  /* 0x000000122c007986 */ /* 0x0007e2000c101510 */
[----:B0-----:R-:W-:-:S02]  /*d9e0*/  PRMT R39, R18, 0x7632, R39 ;  /* 0x0000763212277816 */ /* 0x001fc40000000027 */
[----:B------:R-:W-:Y:S02]  /*d9f0*/  ISETP.GE.U32.AND P0, PT, R92, 0x40, PT ;  /* 0x000000405c00780c */ /* 0x000fe40003f06070 */
[----:B-1----:R-:W-:Y:S01]  /*da00*/  PRMT R17, R28, 0x7632, R17 ;  /* 0x000076321c117816 */ /* 0x002fe20000000011 */
[----:B------:R0:W-:Y:S01]  /*da10*/  STG.E.U16 desc[UR16][R46.64], R39 ;  /* 0x000000272e007986 */ /* 0x0001e2000c101510 */
[----:B------:R-:W-:Y:S02]  /*da20*/  PRMT R40, R31, 0x7632, R40 ;  /* 0x000076321f287816 */ /* 0x000fe40000000028 */
[----:B--2---:R-:W-:Y:S01]  /*da30*/  PRMT R37, R29, 0x7632, R37 ;  /* 0x000076321d257816 */ /* 0x004fe20000000025 */
[----:B------:R1:W-:Y:S01]  /*da40*/  STG.E.U16 desc[UR16][R52.64], R19 ;  /* 0x0000001334007986 */ /* 0x0003e2000c101510 */
[----:B------:R-:W-:Y:S02]  /*da50*/  PRMT R42, R30, 0x7632, R42 ;  /* 0x000076321e2a7816 */ /* 0x000fe4000000002a */
[----:B---3--:R-:W-:Y:S01]  /*da60*/  PRMT R44, R20, 0x7632, R44 ;  /* 0x00007632142c7816 */ /* 0x008fe2000000002c */
[----:B------:R2:W-:Y:S04]  /*da70*/  STG.E.U16 desc[UR16][R48.64], R24 ;  /* 0x0000001830007986 */ /* 0x0005e8000c101510 */
[----:B------:R3:W-:Y:S01]  /*da80*/  STG.E.U16 desc[UR16][R50.64], R8 ;  /* 0x0000000832007986 */ /* 0x0007e2000c101510 */
[----:B0-----:R-:W-:-:S03]  /*da90*/  PRMT R47, R21, 0x7632, R47 ;  /* 0x00007632152f7816 */ /* 0x001fc6000000002f */
[----:B------:R0:W-:Y:S01]  /*daa0*/  STG.E.U16 desc[UR16][R54.64], R27 ;  /* 0x0000001b36007986 */ /* 0x0001e2000c101510 */
[----:B-1----:R-:W-:-:S03]  /*dab0*/  PRMT R53, R5, 0x7632, R53 ;  /* 0x0000763205357816 */ /* 0x002fc60000000035 */
[----:B------:R1:W-:Y:S01]  /*dac0*/  STG.E.U16 desc[UR16][R56.64], R9 ;  /* 0x0000000938007986 */ /* 0x0003e2000c101510 */
[----:B--2---:R-:W-:-:S03]  /*dad0*/  PRMT R48, R22, 0x7632, R48 ;  /* 0x0000763216307816 */ /* 0x004fc60000000030 */
[----:B------:R2:W-:Y:S01]  /*dae0*/  STG.E.U16 desc[UR16][R58.64], R3 ;  /* 0x000000033a007986 */ /* 0x0005e2000c101510 */
[----:B---3--:R-:W-:-:S03]  /*daf0*/  PRMT R50, R23, 0x7632, R50 ;  /* 0x0000763217327816 */ /* 0x008fc60000000032 */
[----:B------:R3:W-:Y:S01]  /*db00*/  STG.E.U16 desc[UR16][R60.64], R10 ;  /* 0x0000000a3c007986 */ /* 0x0007e2000c101510 */
[----:B0-----:R-:W-:-:S03]  /*db10*/  PRMT R55, R4, 0x7632, R55 ;  /* 0x0000763204377816 */ /* 0x001fc60000000037 */
[----:B------:R0:W-:Y:S01]  /*db20*/  STG.E.U16 desc[UR16][R62.64], R16 ;  /* 0x000000103e007986 */ /* 0x0001e2000c101510 */
[----:B-1----:R-:W-:-:S03]  /*db30*/  PRMT R57, R6, 0x7632, R57 ;  /* 0x0000763206397816 */ /* 0x002fc60000000039 */
[----:B------:R1:W-:Y:S01]  /*db40*/  STG.E.U16 desc[UR16][R64.64], R11 ;  /* 0x0000000b40007986 */ /* 0x0003e2000c101510 */
[----:B--2---:R-:W-:-:S03]  /*db50*/  PRMT R3, R32, 0x7632, R3 ;  /* 0x0000763220037816 */ /* 0x004fc60000000003 */
[----:B------:R-:W2:Y:S01]  /*db60*/  LDS.128 R8, [R93+0x800] ;  /* 0x000800005d087984 */ /* 0x000ea20000000c00 */
[----:B---3--:R-:W-:Y:S02]  /*db70*/  PRMT R60, R7, 0x7632, R60 ;  /* 0x00007632073c7816 */ /* 0x008fe4000000003c */
[----:B------:R-:W-:Y:S01]  /*db80*/  PRMT R61, R12, 0x7632, R61 ;  /* 0x000076320c3d7816 */ /* 0x000fe2000000003d */
[----:B------:R3:W-:Y:S01]  /*db90*/  STG.E.U16 desc[UR16][R72.64], R36 ;  /* 0x0000002448007986 */ /* 0x0007e2000c101510 */
[----:B0-----:R-:W-:-:S03]  /*dba0*/  PRMT R62, R13, 0x7632, R62 ;  /* 0x000076320d3e7816 */ /* 0x001fc6000000003e */
[----:B------:R0:W-:Y:S01]  /*dbb0*/  STG.E.U16 desc[UR16][R70.64], R28 ;  /* 0x0000001c46007986 */ /* 0x0001e2000c101510 */
[----:B-1----:R-:W-:-:S03]  /*dbc0*/  PRMT R65, R15, 0x7632, R65 ;  /* 0x000076320f417816 */ /* 0x002fc60000000041 */
[----:B------:R1:W-:Y:S04]  /*dbd0*/  STG.E.U16 desc[UR16][R66.64], R17 ;  /* 0x0000001142007986 */ /* 0x0003e8000c101510 */
[----:B------:R-:W-:Y:S01]  /*dbe0*/  STG.E.U16 desc[UR16][R78.64], R29 ;  /* 0x0000001d4e007986 */ /* 0x000fe2000c101510 */
[----:B---3--:R-:W-:-:S03]  /*dbf0*/  PRMT R72, R34, 0x7632, R72 ;  /* 0x0000763222487816 */ /* 0x008fc60000000048 */
[----:B------:R3:W-:Y:S01]  /*dc00*/  STG.E.U16 desc[UR16][R74.64], R37 ;  /* 0x000000254a007986 */ /* 0x0007e2000c101510 */
[----:B0-----:R-:W-:-:S03]  /*dc10*/  PRMT R71, R33, 0x7632, R71 ;  /* 0x0000763221477816 */ /* 0x001fc60000000047 */
[----:B------:R0:W-:Y:S01]  /*dc20*/  STG.E.U16 desc[UR16][R76.64], R30 ;  /* 0x0000001e4c007986 */ /* 0x0001e2000c101510 */
[----:B-1----:R-:W-:-:S03]  /*dc30*/  PRMT R67, R14, 0x7632, R67 ;  /* 0x000076320e437816 */ /* 0x002fc60000000043 */
[----:B------:R-:W-:Y:S04]  /*dc40*/  STG.E.U16 desc[UR16][R84.64], R42 ;  /* 0x0000002a54007986 */ /* 0x000fe8000c101510 */
[----:B------:R1:W-:Y:S01]  /*dc50*/  STG.E.U16 desc[UR16][R82.64], R31 ;  /* 0x0000001f52007986 */ /* 0x0003e2000c101510 */
[----:B---3--:R-:W-:-:S03]  /*dc60*/  PRMT R74, R35, 0x7632, R74 ;  /* 0x00007632234a7816 */ /* 0x008fc6000000004a */
[----:B------:R3:W-:Y:S04]  /*dc70*/  STG.E.U16 desc[UR16][R80.64], R40 ;  /* 0x0000002850007986 */ /* 0x0007e8000c101510 */
[----:B------:R-:W-:Y:S01]  /*dc80*/  STG.E.U16 desc[UR16][R90.64], R20 ;  /* 0x000000145a007986 */ /* 0x000fe2000c101510 */
[----:B--2---:R-:W-:Y:S02]  /*dc90*/  PRMT R79, R8, 0x7632, R79 ;  /* 0x00007632084f7816 */ /* 0x004fe4000000004f */
[----:B0-----:R-:W-:Y:S01]  /*dca0*/  PRMT R77, R9, 0x7632, R77 ;  /* 0x00007632094d7816 */ /* 0x001fe2000000004d */
[----:B------:R-:W-:Y:S01]  /*dcb0*/  STG.E.U16 desc[UR16][R88.64], R44 ;  /* 0x0000002c58007986 */ /* 0x000fe2000c101510 */
[----:B-1----:R-:W-:-:S03]  /*dcc0*/  PRMT R82, R10, 0x7632, R82 ;  /* 0x000076320a527816 */ /* 0x002fc60000000052 */
[----:B------:R-:W-:Y:S01]  /*dcd0*/  STG.E.U16 desc[UR16][R86.64], R21 ;  /* 0x0000001556007986 */ /* 0x000fe2000c101510 */
[----:B---3--:R-:W-:-:S03]  /*dce0*/  PRMT R80, R11, 0x7632, R80 ;  /* 0x000076320b507816 */ /* 0x008fc60000000050 */
[----:B------:R-:W-:Y:S04]  /*dcf0*/  STG.E.U16 desc[UR16][R94.64], R47 ;  /* 0x0000002f5e007986 */ /* 0x000fe8000c101510 */
[----:B------:R-:W-:Y:S04]  /*dd00*/  STG.E.U16 desc[UR16][R98.64], R22 ;  /* 0x0000001662007986 */ /* 0x000fe8000c101510 */
[----:B------:R-:W-:Y:S04]  /*dd10*/  STG.E.U16 desc[UR16][R96.64], R48 ;  /* 0x0000003060007986 */ /* 0x000fe8000c101510 */
[----:B------:R-:W-:Y:S04]  /*dd20*/  STG.E.U16 desc[UR16][R104.64], R23 ;  /* 0x0000001768007986 */ /* 0x000fe8000c101510 */
[----:B------:R-:W-:Y:S04]  /*dd30*/  STG.E.U16 desc[UR16][R100.64], R50 ;  /* 0x0000003264007986 */ /* 0x000fe8000c101510 */
[----:B------:R0:W-:Y:S04]  /*dd40*/  STG.E.U16 desc[UR16][R102.64], R4 ;  /* 0x0000000466007986 */ /* 0x0001e8000c101510 */
[----:B------:R-:W-:Y:S04]  /*dd50*/  STG.E.U16 desc[UR16][R110.64], R55 ;  /* 0x000000376e007986 */ /* 0x000fe8000c101510 */
[----:B------:R1:W-:Y:S04]  /*dd60*/  STG.E.U16 desc[UR16][R108.64], R5 ;  /* 0x000000056c007986 */ /* 0x0003e8000c101510 */
[----:B------:R-:W-:Y:S01]  /*dd70*/  STG.E.U16 desc[UR16][R106.64], R53 ;  /* 0x000000356a007986 */ /* 0x000fe2000c101510 */
[----:B0-----:R-:W-:-:S03]  /*dd80*/  IMAD.HI R4, R170, 0x4, RZ ;  /* 0x00000004aa047827 */ /* 0x001fc600078e02ff */
[----:B------:R-:W-:Y:S04]  /*dd90*/  STG.E.U16 desc[UR16][R116.64], R6 ;  /* 0x0000000674007986 */ /* 0x000fe8000c101510 */
[----:B------:R-:W-:Y:S01]  /*dda0*/  STG.E.U16 desc[UR16][R114.64], R57 ;  /* 0x0000003972007986 */ /* 0x000fe2000c101510 */
[----:B-1----:R-:W-:-:S03]  /*ddb0*/  LOP3.LUT R5, R2, 0xf0, RZ, 0xc0, !PT ;  /* 0x000000f002057812 */ /* 0x002fc600078ec0ff */
[----:B------:R0:W-:Y:S04]  /*ddc0*/  STG.E.U16 desc[UR16][R112.64], R7 ;  /* 0x0000000770007986 */ /* 0x0001e8000c101510 */
[----:B------:R-:W-:Y:S04]  /*ddd0*/  STG.E.U16 desc[UR16][R120.64], R60 ;  /* 0x0000003c78007986 */ /* 0x000fe8000c101510 */
[----:B------:R-:W-:Y:S04]  /*dde0*/  STG.E.U16 desc[UR16][R118.64], R12 ;  /* 0x0000000c76007986 */ /* 0x000fe8000c101510 */
[----:B------:R-:W-:Y:S01]  /*ddf0*/  STG.E.U16 desc[UR16][R122.64], R61 ;  /* 0x0000003d7a007986 */ /* 0x000fe2000c101510 */
[----:B0-----:R-:W0:Y:S03]  /*de00*/  LDC.64 R6, c[0x0][0x3a0] ;  /* 0x0000e800ff067b82 */ /* 0x001e260000000a00 */
[----:B------:R-:W-:Y:S04]  /*de10*/  STG.E.U16 desc[UR16][R128.64], R13 ;  /* 0x0000000d80007986 */ /* 0x000fe8000c101510 */
[----:B------:R-:W-:Y:S04]  /*de20*/  STG.E.U16 desc[UR16][R124.64], R62 ;  /* 0x0000003e7c007986 */ /* 0x000fe8000c101510 */
[----:B------:R-:W-:Y:S04]  /*de30*/  STG.E.U16 desc[UR16][R126.64], R14 ;  /* 0x0000000e7e007986 */ /* 0x000fe8000c101510 */
[----:B------:R-:W-:Y:S04]  /*de40*/  STG.E.U16 desc[UR16][R134.64], R67 ;  /* 0x0000004386007986 */ /* 0x000fe8000c101510 */
[----:B------:R-:W-:Y:S04]  /*de50*/  STG.E.U16 desc[UR16][R132.64], R15 ;  /* 0x0000000f84007986 */ /* 0x000fe8000c101510 */
[----:B------:R-:W-:Y:S04]  /*de60*/  STG.E.U16 desc[UR16][R130.64], R65 ;  /* 0x0000004182007986 */ /* 0x000fe8000c101510 */
[----:B------:R-:W-:Y:S04]  /*de70*/  STG.E.U16 desc[UR16][R136.64], R32 ;  /* 0x0000002088007986 */ /* 0x000fe8000c101510 */
[----:B------:R1:W-:Y:S04]  /*de80*/  STG.E.U16 desc[UR16][R138.64], R3 ;  /* 0x000000038a007986 */ /* 0x0003e8000c101510 */
[----:B------:R-:W-:Y:S04]  /*de90*/  STG.E.U16 desc[UR16][R140.64], R33 ;  /* 0x000000218c007986 */ /* 0x000fe8000c101510 */
[----:B------:R-:W-:Y:S04]  /*dea0*/  STG.E.U16 desc[UR16][R142.64], R71 ;  /* 0x000000478e007986 */ /* 0x000fe8000c101510 */
[----:B------:R-:W-:Y:S01]  /*deb0*/  STG.E.U16 desc[UR16][R146.64], R34 ;  /* 0x0000002292007986 */ /* 0x000fe2000c101510 */
[----:B-1----:R-:W-:-:S03]  /*dec0*/  IMAD.SHL.U32 R3, R170, 0x4, RZ ;  /* 0x00000004aa037824 */ /* 0x002fc600078e00ff */
[----:B------:R-:W-:Y:S02]  /*ded0*/  STG.E.U16 desc[UR16][R144.64], R72 ;  /* 0x0000004890007986 */ /* 0x000fe4000c101510 */
[----:B0-----:R-:W-:Y:S02]  /*dee0*/  IADD3 R2, P1, P2, R3, UR6, R6 ;  /* 0x0000000603027c10 */ /* 0x001fe4000fa3e006 */
[----:B------:R-:W-:Y:S02]  /*def0*/  STG.E.U16 desc[UR16][R152.64], R35 ;  /* 0x0000002398007986 */ /* 0x000fe4000c101510 */
[----:B------:R-:W-:Y:S02]  /*df00*/  IADD3.X R3, PT, PT, R4, UR5, R7, P1, P2 ;  /* 0x0000000504037c10 */ /* 0x000fe40008fe4407 */
[----:B------:R-:W-:Y:S04]  /*df10*/  STG.E.U16 desc[UR16][R148.64], R74 ;  /* 0x0000004a94007986 */ /* 0x000fe8000c101510 */
[----:B------:R-:W-:Y:S04]  /*df20*/  STG.E.U16 desc[UR16][R150.64], R8 ;  /* 0x0000000896007986 */ /* 0x000fe8000c101510 */
[----:B------:R-:W-:Y:S04]  /*df30*/  STG.E.U16 desc[UR16][R158.64], R79 ;  /* 0x0000004f9e007986 */ /* 0x000fe8000c101510 */
[----:B------:R-:W-:Y:S04]  /*df40*/  STG.E.U16 desc[UR16][R156.64], R9 ;  /* 0x000000099c007986 */ /* 0x000fe8000c101510 */
[----:B------:R-:W-:Y:S04]  /*df50*/  STG.E.U16 desc[UR16][R154.64], R77 ;  /* 0x0000004d9a007986 */ /* 0x000fe8000c101510 */
[----:B------:R-:W-:Y:S04]  /*df60*/  STG.E.U16 desc[UR16][R166.64], R10 ;  /* 0x0000000aa6007986 */ /* 0x000fe8000c101510 */
[----:B------:R-:W-:Y:S04]  /*df70*/  STG.E.U16 desc[UR16][R164.64], R82 ;  /* 0x00000052a4007986 */ /* 0x000fe8000c101510 */
[----:B------:R-:W-:Y:S04]  /*df80*/  STG.E.U16 desc[UR16][R162.64], R11 ;  /* 0x0000000ba2007986 */ /* 0x000fe8000c101510 */
[----:B------:R-:W-:Y:S01]  /*df90*/  STG.E.U16 desc[UR16][R160.64], R80 ;  /* 0x00000050a0007986 */ /* 0x000fe2000c101510 */
[----:B------:R-:W-:Y:S06]  /*dfa0*/  BAR.SYNC.DEFER_BLOCKING 0x0 ;  /* 0x0000000000007b1d */ /* 0x000fec0000010000 */
[----:B------:R-:W-:Y:S02]  /*dfb0*/  STSM.16.M88 [R0], R69 ;  /* 0x0000004500007844 */ /* 0x000fe40000000000 */
[----:B------:R-:W-:Y:S06]  /*dfc0*/  BAR.SYNC.DEFER_BLOCKING 0x0 ;  /* 0x0000000000007b1d */ /* 0x000fec0000010000 */
[----:B------:R-:W0:Y:S04]  /*dfd0*/  LDSM.16.M88 R5, [R5+UR73] ;  /* 0x000000490505783b */ /* 0x000e280008000000 */
[----:B0-----:R0:W-:Y:S01]  /*dfe0*/  @!P0 STG.E desc[UR16][R2.64], R5 ;  /* 0x0000000502008986 */ /* 0x0011e2000c101910 */
[----:B------:R-:W-:Y:S06]  /*dff0*/  BAR.SYNC.DEFER_BLOCKING 0x0 ;  /* 0x0000000000007b1d */ /* 0x000fec0000010000 */
[----:B------:R-:W-:Y:S05]  /*e000*/  BRA.U UP1, `(.L_x_20) ;  /* 0x0000000101a07547 */ /* 0x000fea000b800000 */
[----:B------:R-:W1:Y:S01]  /*e010*/  S2UR UR5, SR_CgaCtaId ;  /* 0x00000000000579c3 */ /* 0x000e620000008800 */
[----:B------:R-:W-:Y:S01]  /*e020*/  NOP ;  /* 0x0000000000007918 */ /* 0x000fe20000000000 */
[----:B------:R-:W-:Y:S01]  /*e030*/  UMOV UR4, 0x50 ;  /* 0x0000005000047882 */ /* 0x000fe20000000000 */
[----:B------:R-:W-:Y:S02]  /*e040*/  IMAD.U32 R0, RZ, RZ, UR72 ;  /* 0x00000048ff007e24 */ /* 0x000fe4000f8e00ff */
[----:B0-----:R-:W-:Y:S02]  /*e050*/  IMAD.MOV.U32 R3, RZ, RZ, 0xff ;  /* 0x000000ffff037424 */ /* 0x001fe400078e00ff */
[----:B------:R-:W-:Y:S01]  /*e060*/  IMAD.MOV.U32 R7, RZ, RZ, 0x1 ;  /* 0x00000001ff077424 */ /* 0x000fe200078e00ff */
[----:B------:R-:W-:-:S04]  /*e070*/  LOP3.LUT R0, R0, 0xffff, RZ, 0xc0, !PT ;  /* 0x0000ffff00007812 */ /* 0x000fc800078ec0ff */
[----:B------:R-:W-:-:S05]  /*e080*/  SHF.R.U32.HI R0, RZ, 0x5, R0 ;  /* 0x00000005ff007819 */ /* 0x000fca0000011600 */
[----:B------:R-:W-:Y:S01]  /*e090*/  VIADD R2, R0, 0x10 ;  /* 0x0000001000027836 */ /* 0x000fe20000000000 */
[----:B------:R-:W-:Y:S01]  /*e0a0*/  SHF.L.U32 R0, R3, R0, RZ ;  /* 0x0000000003007219 */ /* 0x000fe200000006ff */
[----:B-1----:R-:W-:-:S03]  /*e0b0*/  ULEA UR6, UR5, UR4, 0x18 ;  /* 0x0000000405067291 */ /* 0x002fc6000f8ec0ff */
[----:B------:R-:W-:-:S04]  /*e0c0*/  SHF.L.U32 R3, R7, R2, RZ ;  /* 0x0000000207037219 */ /* 0x000fc800000006ff */
[----:B------:R-:W-:Y:S02]  /*e0d0*/  LOP3.LUT R0, R3, R0, RZ, 0xfc, !PT ;  /* 0x0000000003007212 */ /* 0x000fe400078efcff */
[----:B------:R-:W0:Y:S02]  /*e0e0*/  LDS R5, [UR6] ;  /* 0x00000006ff057984 */ /* 0x000e240008000800 */
[C---:B------:R-:W-:Y:S02]  /*e0f0*/  LOP3.LUT R2, R0.reuse, 0xffff, RZ, 0xc0, !PT ;  /* 0x0000ffff00027812 */ /* 0x040fe400078ec0ff */
[----:B0-----:R-:W-:-:S04]  /*e100*/  LOP3.LUT R3, R0, 0xffff, R5, 0x80, !PT ;  /* 0x0000ffff00037812 */ /* 0x001fc800078e8005 */
[----:B------:R-:W-:-:S13]  /*e110*/  ISETP.NE.AND P0, PT, R3, R2, PT ;  /* 0x000000020300720c */ /* 0x000fda0003f05270 */
[----:B------:R-:W-:Y:S05]  /*e120*/  @P0 BRA `(.L_x_21) ;  /* 0x0000000000500947 */ /* 0x000fea0003800000 */
[----:B------:R-:W-:Y:S02]  /*e130*/  SHF.R.U32.HI R5, RZ, 0x10, R5 ;  /* 0x00000010ff057819 */ /* 0x000fe40000011605 */
[----:B------:R-:W-:-:S04]  /*e140*/  SHF.R.U32.HI R2, RZ, 0x10, R0 ;  /* 0x00000010ff027819 */ /* 0x000fc80000011600 */
[----:B------:R-:W-:-:S04]  /*e150*/  LOP3.LUT R5, R5, R2, RZ, 0xc0, !PT ;  /* 0x0000000205057212 */ /* 0x000fc800078ec0ff */
[----:B------:R-:W-:-:S13]  /*e160*/  ISETP.NE.AND P0, PT, R5, R2, PT ;  /* 0x000000020500720c */ /* 0x000fda0003f05270 */
[----:B------:R-:W-:Y:S05]  /*e170*/  @P0 BRA `(.L_x_22) ;  /* 0x0000000000300947 */ /* 0x000fea0003800000 */
[----:B------:R-:W-:Y:S01]  /*e180*/  R2UR UR4, R0 ;  /* 0x00000000000472ca */ /* 0x000fe200000e0000 */
[----:B------:R-:W-:Y:S01]  /*e190*/  VOTEU.ANY UR5, UPT, PT ;  /* 0x0000000000057886 */ /* 0x000fe200038e0100 */
[----:B------:R-:W0:Y:S01]  /*e1a0*/  S2R R0, SR_LANEID ;  /* 0x0000000000007919 */ /* 0x000e220000000000 */
[----:B------:R-:W-:-:S10]  /*e1b0*/  UFLO.U32 UR5, UR5 ;  /* 0x00000005000572bd */ /* 0x000fd400080e0000 */
[----:B------:R-:W-:-:S06]  /*e1c0*/  ULOP3.LUT UR4, URZ, UR4, URZ, 0x33, !UPT ;  /* 0x00000004ff047292 */ /* 0x000fcc000f8e33ff */
[----:B------:R-:W-:-:S04]  /*e1d0*/  MOV R2, UR4 ;  /* 0x0000000400027c02 */ /* 0x000fc80008000f00 */
[----:B------:R-:W1:Y:S02]  /*e1e0*/  REDUX UR7, R2 ;  /* 0x00000000020773c4 */ /* 0x000e640000000000 */
[----:B------:R2:W-:Y:S01]  /*e1f0*/  UTCATOMSWS.AND URZ, UR4 ;  /* 0x0000000400ff79e3 */ /* 0x0005e20008000000 */
[----:B0-----:R-:W-:Y:S01]  /*e200*/  ISETP.EQ.U32.AND P0, PT, R0, UR5, PT ;  /* 0x0000000500007c0c */ /* 0x001fe2000bf02070 */
[----:B-1----:R-:W-:-:S12]  /*e210*/  IMAD.U32 R0, RZ, RZ, UR7 ;  /* 0x00000007ff007e24 */ /* 0x002fd8000f8e00ff */
[----:B------:R2:W-:Y:S01]  /*e220*/  @P0 ATOMS.AND RZ, [UR6], R0 ;  /* 0x00000000ffff098c */ /* 0x0005e2000a800006 */
[----:B------:R-:W-:Y:S05]  /*e230*/  BRA `(.L_x_20) ;  /* 0x0000000000147947 */ /* 0x000fea0003800000 */
.L_x_22:
[----:B------:R-:W-:-:S07]  /*e240*/  MOV R2, 0xe260 ;  /* 0x0000e26000027802 */ /* 0x000fce0000000f00 */
[----:B------:R-:W-:Y:S05]  /*e250*/  CALL.REL.NOINC `($__internal_0_$__cuda_sm10x_tcgen05_guardrail_trap_col_being_dealloced_not_returned_by_alloc) ;  /* 0x0000000000447944 */ /* 0x000fea0003c00000 */
[----:B------:R-:W-:Y:S05]  /*e260*/  BRA `(.L_x_20) ;  /* 0x0000000000087947 */ /* 0x000fea0003800000 */
.L_x_21:
[----:B------:R-:W-:-:S07]  /*e270*/  MOV R2, 0xe290 ;  /* 0x0000e29000027802 */ /* 0x000fce0000000f00 */
[----:B------:R-:W-:Y:S05]  /*e280*/  CALL.REL.NOINC `($__internal_2_$__cuda_sm10x_tcgen05_guardrail_trap_unallocated_columns_being_dealloced) ;  /* 0x0000000000507944 */ /* 0x000fea0003c00000 */
.L_x_20:
[----:B------:R-:W-:Y:S01]  /*e290*/  NOP ;  /* 0x0000000000007918 */ /* 0x000fe20000000000 */
[----:B--2---:R-:W-:Y:S05]  /*e2a0*/  EXIT ;  /* 0x000000000000794d */ /* 0x004fea0003800000 */
.L_x_8:
[----:B------:R-:W1:Y:S02]  /*e2b0*/  SYNCS.PHASECHK.TRANS64.TRYWAIT P2, [UR73+0x8000], RZ ;  /* 0x008000ffff0075a7 */ /* 0x000e640008041149 */
[----:B-1----:R-:W-:Y:S05]  /*e2c0*/  @!P2 BRA `(.L_x_8) ;  /* 0xfffffffc00f8a947 */ /* 0x002fea000383ffff */
[----:B------:R-:W-:Y:S05]  /*e2d0*/  BRA `(.L_x_7) ;  /* 0xffffff6000fc7947 */ /* 0x000fea000383ffff */
.L_x_14:
[----:B------:R-:W1:Y:S02]  /*e2e0*/  SYNCS.PHASECHK.TRANS64.TRYWAIT P5, [UR73+0x10010], RZ ;  /* 0x010010ffff0075a7 */ /* 0x000e6400080a1149 */
[----:B-1----:R-:W-:Y:S05]  /*e2f0*/  @!P5 BRA `(.L_x_14) ;  /* 0xfffffffc00f8d947 */ /* 0x002fea000383ffff */
[----:B------:R-:W-:Y:S05]  /*e300*/  BRA `(.L_x_23) ;  /* 0xffffffa800fc7947 */ /* 0x000fea000383ffff */
.L_x_15:
[----:B------:R-:W0:Y:S02]  /*e310*/  SYNCS.PHASECHK.TRANS64.TRYWAIT P0, [UR70], R26 ;  /* 0x0000001aff0075a7 */ /* 0x000e240008001146 */
[----:B0-----:R-:W-:Y:S05]  /*e320*/  @!P0 BRA `(.L_x_15) ;  /* 0xfffffffc00f88947 */ /* 0x001fea000383ffff */
[----:B------:R-:W-:Y:S05]  /*e330*/  BRA `(.L_x_24) ;  /* 0xffffffc000007947 */ /* 0x000fea000383ffff */
.L_x_19:
[----:B------:R-:W0:Y:S02]  /*e340*/  SYNCS.PHASECHK.TRANS64.TRYWAIT P0, [UR70], R2 ;  /* 0x00000002ff0075a7 */ /* 0x000e240008001146 */
[----:B0-----:R-:W-:Y:S05]  /*e350*/  @!P0 BRA `(.L_x_19) ;  /* 0xfffffffc00f88947 */ /* 0x001fea000383ffff */
[----:B------:R-:W-:Y:S05]  /*e360*/  BRA `(.L_x_18) ;  /* 0xffffffd400c07947 */ /* 0x000fea000383ffff */
        .weak           $__internal_0_$__cuda_sm10x_tcgen05_guardrail_trap_col_being_dealloced_not_returned_by_alloc
        .type           $__internal_0_$__cuda_sm10x_tcgen05_guardrail_trap_col_being_dealloced_not_returned_by_alloc,@function
        .size           $__internal_0_$__cuda_sm10x_tcgen05_guardrail_trap_col_being_dealloced_not_returned_by_alloc,($__internal_1_$__cuda_sm10x_tcgen05_guardrail_trap_phase_invalid_during_alloc - $__internal_0_$__cuda_sm10x_tcgen05_guardrail_trap_col_being_dealloced_not_returned_by_alloc)
$__internal_0_$__cuda_sm10x_tcgen05_guardrail_trap_col_being_dealloced_not_returned_by_alloc:
[----:B------:R-:W-:Y:S05]  /*e370*/  BPT.TRAP 0x1 ;  /* 0x000000040000795c */ /* 0x000fea0000300000 */
[----:B------:R-:W-:-:S04]  /*e380*/  IMAD.MOV.U32 R3, RZ, RZ, 0x0 ;  /* 0x00000000ff037424 */ /* 0x000fc800078e00ff */
[----:B------:R-:W-:Y:S05]  /*e390*/  RET.REL.NODEC R2 `(attn_fwd) ;  /* 0xffffff1c02187950 */ /* 0x000fea0003c3ffff */
        .weak           $__internal_1_$__cuda_sm10x_tcgen05_guardrail_trap_phase_invalid_during_alloc
        .type           $__internal_1_$__cuda_sm10x_tcgen05_guardrail_trap_phase_invalid_during_alloc,@function
        .size           $__internal_1_$__cuda_sm10x_tcgen05_guardrail_trap_phase_invalid_during_alloc,($__internal_2_$__cuda_sm10x_tcgen05_guardrail_trap_unallocated_columns_being_dealloced - $__internal_1_$__cuda_sm10x_tcgen05_guardrail_trap_phase_invalid_during_alloc)
$__internal_1_$__cuda_sm10x_tcgen05_guardrail_trap_phase_invalid_during_alloc:
[----:B------:R-:W-:Y:S05]  /*e3a0*/  BPT.TRAP 0x1 ;  /* 0x000000040000795c */ /* 0x000fea0000300000 */
[----:B------:R-:W-:-:S04]  /*e3b0*/  IMAD.MOV.U32 R3, RZ, RZ, 0x0 ;  /* 0x00000000ff037424 */ /* 0x000fc800078e00ff */
[----:B------:R-:W-:Y:S05]  /*e3c0*/  RET.REL.NODEC R2 `(attn_fwd) ;  /* 0xffffff1c020c7950 */ /* 0x000fea0003c3ffff */
        .weak           $__internal_2_$__cuda_sm10x_tcgen05_guardrail_trap_unallocated_columns_being_dealloced
        .type           $__internal_2_$__cuda_sm10x_tcgen05_guardrail_trap_unallocated_columns_being_dealloced,@function
        .size           $__internal_2_$__cuda_sm10x_tcgen05_guardrail_trap_unallocated_columns_being_dealloced,(.L_x_28 - $__internal_2_$__cuda_sm10x_tcgen05_guardrail_trap_unallocated_columns_being_dealloced)
$__internal_2_$__cuda_sm10x_tcgen05_guardrail_trap_unallocated_columns_being_dealloced:
[----:B------:R-:W-:Y:S05]  /*e3d0*/  BPT.TRAP 0x1 ;  /* 0x000000040000795c */ /* 0x000fea0000300000 */
[----:B------:R-:W-:-:S04]  /*e3e0*/  IMAD.MOV.U32 R3, RZ, RZ, 0x0 ;  /* 0x00000000ff037424 */ /* 0x000fc800078e00ff */
[----:B------:R-:W-:Y:S05]  /*e3f0*/  RET.REL.NODEC R2 `(attn_fwd) ;  /* 0xffffff1c02007950 */ /* 0x000fea0003c3ffff */
.L_x_25:
[----:B------:R-:W-:-:S00]  /*e400*/  BRA `(.L_x_25) ;  /* 0xfffffffc00fc7947 */ /* 0x000fc0000383ffff */
[----:B------:R-:W-:-:S00]  /*e410*/  NOP ;  /* 0x0000000000007918 */ /* 0x000fc00000000000 */
        /* <DEDUP_REMOVED lines=14> */
.L_x_28:


//--------------------- .nv.global.init           --------------------------
	.section	.nv.global.init,"aw",@progbits
.nv.global.init:
	.type		_$_str,@object
	.size		_$_str,(.L_3 - _$_str)
_$_str:
        /*0000*/ 	.byte	0x5f, 0x5f, 0x43, 0x55, 0x44, 0x41, 0x5f, 0x46, 0x54, 0x5a, 0x00
.L_3:


//--------------------- .nv.shared.attn_fwd       --------------------------
	.section	.nv.shared.attn_fwd,"aw",@nobits
	.sectionflags	@""
	.align	16
	.zero		1024


//--------------------- .nv.shared.reserved.0     --------------------------
	.section	.nv.shared.reserved.0,"aw",@nobits
	.align	8
	.weak		__nv_reservedSMEM_offset_0_alias
	.size		__nv_reservedSMEM_offset_0_alias, 0, 64
	.other		__nv_reservedSMEM_offset_0_alias,@"STO_CUDA_RESERVED_SHARED STV_DEFAULT"
__nv_reservedSMEM_offset_0_alias:
	.zero		0
.nv.shared.reserved.0:
	.zero		64
	.weak		__nv_reservedSMEM_allocation_phase
	.type		__nv_reservedSMEM_allocation_phase,@object
	.size		__nv_reservedSMEM_allocation_phase,(.L_0 - __nv_reservedSMEM_allocation_phase)
__nv_reservedSMEM_allocation_phase:
	.zero		1
.L_0:
	.zero		7
	.weak		__nv_reservedSMEM_devtool_atexit_pc
	.type		__nv_reservedSMEM_devtool_atexit_pc,@object
	.size		__nv_reservedSMEM_devtool_atexit_pc,(__nv_reservedSMEM_allocation_mask - __nv_reservedSMEM_devtool_atexit_pc)
__nv_reservedSMEM_devtool_atexit_pc:
	.zero		8
	.weak		__nv_reservedSMEM_allocation_mask
	.type		__nv_reservedSMEM_allocation_mask,@object
	.size		__nv_reservedSMEM_allocation_mask,(.L_2 - __nv_reservedSMEM_allocation_mask)
__nv_reservedSMEM_allocation_mask:
	.zero		4
.L_2:


//--------------------- .nv.constant0.attn_fwd    --------------------------
	.section	.nv.constant0.attn_fwd,"a",@progbits
	.sectionflags	@""
	.align	4
.nv.constant0.attn_fwd:
	.zero		1032


//--------------------- SYMBOLS --------------------------

	.type		.nv.reservedSmem.offset0,@object
	.size		.nv.reservedSmem.offset0,0x4
	.type		.nv.reservedSmem.cap,@object
	.size		.nv.reservedSmem.cap,0x4
